def matmul_kernel(
    a_ptr,
    b_ptr,
    c_ptr,
    M,
    N,
    K,
    stride_am,
    stride_ak,
    stride_bk,
    stride_bn,
    stride_cm,
    stride_cn,
    BLOCK_M: tl.constexpr,
    BLOCK_N: tl.constexpr,
    BLOCK_K: tl.constexpr,
    GROUP_M: tl.constexpr,
):
    pid = tl.program_id(axis=0)
    num_pid_m = tl.cdiv(M, BLOCK_M)
    num_pid_n = tl.cdiv(N, BLOCK_N)
    num_pid_in_group = GROUP_M * num_pid_n
    group_id = pid // num_pid_in_group
    first_pid_m = group_id * GROUP_M
    group_size_m = min(num_pid_m - first_pid_m, GROUP_M)
    pid_m = first_pid_m + ((pid % num_pid_in_group) % group_size_m)
    pid_n = (pid % num_pid_in_group) // group_size_m

    offs_am = (pid_m * BLOCK_M + tl.arange(0, BLOCK_M)) % M
    offs_bn = (pid_n * BLOCK_N + tl.arange(0, BLOCK_N)) % N
    offs_k = tl.arange(0, BLOCK_K)
    a_ptrs = a_ptr + offs_am[:, None] * stride_am + offs_k[None, :] * stride_ak
    b_ptrs = b_ptr + offs_k[:, None] * stride_bk + offs_bn[None, :] * stride_bn

    acc = tl.zeros((BLOCK_M, BLOCK_N), dtype=tl.float32)
    for kk in range(0, tl.cdiv(K, BLOCK_K)):
        a = tl.load(a_ptrs, mask=offs_k[None, :] < K - kk * BLOCK_K, other=0.0)
        b = tl.load(b_ptrs, mask=offs_k[:, None] < K - kk * BLOCK_K, other=0.0)
        acc = tl.dot(a, b, acc)
        a_ptrs += BLOCK_K * stride_ak
        b_ptrs += BLOCK_K * stride_bk

    c = acc.to(c_ptr.dtype.element_ty)
    offs_cm = pid_m * BLOCK_M + tl.arange(0, BLOCK_M)
    offs_cn = pid_n * BLOCK_N + tl.arange(0, BLOCK_N)
    c_ptrs = c_ptr + offs_cm[:, None] * stride_cm + offs_cn[None, :] * stride_cn
    mask = (offs_cm[:, None] < M) & (offs_cn[None, :] < N)
    tl.store(c_ptrs, c, mask=mask)

# config = {"BLOCK_K": 128, "BLOCK_M": 512, "BLOCK_N": 32, "GROUP_M": 8, "arch": "sm_100", "dtype": "fp16", "num_ctas": 1, "num_stages": 2, "num_warps": 2}
# arch = sm_100


// ===== COMPILED SASS (sm_100a) =====

	.target	sm_100a

	.elftype	@"ET_EXEC"


//--------------------- .note.nv.tkinfo           --------------------------
	.section	.note.nv.tkinfo,"",@"SHT_NOTE"
	.sectionflags	@"SHF_NOTE_NV_TKINFO"
	.tkinfo
        /*0018*/ 	.word	0x00000081
        /*0030*/ 	.string	""
        /*0030*/ 	.string	"ptxas-blackwell"
        /*0030*/ 	.string	"Cuda compilation tools, release 12.9, V12.9.86"
        /*0030*/ 	.string	"Build cuda_12.9.r12.9/compiler.36037853_0"
        /*0030*/ 	.string	"-v  -suppress-debug-info  -lineinfo  -arch sm_100a "



//--------------------- .note.nv.cuver            --------------------------
	.section	.note.nv.cuver,"",@"SHT_NOTE"
	.sectionflags	@"SHF_NOTE_NV_CUVER"
        /*0018*/ 	.short	0x0001
        /*001a*/ 	.short	0x0064
        /*001c*/ 	.short	0x0001
        /*001e*/ 	.short	0x0000
        /*0020*/ 	.short	0x0001
        /*0022*/ 	.short	0x0000


//--------------------- .nv.info                  --------------------------
	.section	.nv.info,"",@"SHT_CUDA_INFO"
	.align	4


	//----- nvinfo : EIATTR_REGCOUNT
	.align		4
        /*0000*/ 	.byte	0x04, 0x2f
        /*0002*/ 	.short	(.L_1 - .L_0)
	.align		4
.L_0:
        /*0004*/ 	.word	index@(matmul_kernel)
        /*0008*/ 	.word	0x00000020


	//----- nvinfo : EIATTR_FRAME_SIZE
	.align		4
.L_1:
        /*000c*/ 	.byte	0x04, 0x11
        /*000e*/ 	.short	(.L_3 - .L_2)
	.align		4
.L_2:
        /*0010*/ 	.word	index@(matmul_kernel)
        /*0014*/ 	.word	0x00005850


	//----- nvinfo : EIATTR_MIN_STACK_SIZE
	.align		4
.L_3:
        /*0018*/ 	.byte	0x04, 0x12
        /*001a*/ 	.short	(.L_5 - .L_4)
	.align		4
.L_4:
        /*001c*/ 	.word	index@(matmul_kernel)
        /*0020*/ 	.word	0x00005850
.L_5:


//--------------------- .nv.info.matmul_kernel    --------------------------
	.section	.nv.info.matmul_kernel,"",@"SHT_CUDA_INFO"
	.sectionflags	@""
	.align	4


	//----- nvinfo : EIATTR_CUDA_API_VERSION
	.align		4
        /*0000*/ 	.byte	0x04, 0x37
        /*0002*/ 	.short	(.L_7 - .L_6)
.L_6:
        /*0004*/ 	.word	0x00000081


	//----- nvinfo : EIATTR_KPARAM_INFO
	.align		4
.L_7:
        /*0008*/ 	.byte	0x04, 0x17
        /*000a*/ 	.short	(.L_9 - .L_8)
.L_8:
        /*000c*/ 	.word	0x00000000
        /*0010*/ 	.short	0x000d
        /*0012*/ 	.short	0x0048
        /*0014*/ 	.byte	0x00, 0xf4, 0x21, 0x00


	//----- nvinfo : EIATTR_KPARAM_INFO
	.align		4
.L_9:
        /*0018*/ 	.byte	0x04, 0x17
        /*001a*/ 	.short	(.L_11 - .L_10)
.L_10:
        /*001c*/ 	.word	0x00000000
        /*0020*/ 	.short	0x000c
        /*0022*/ 	.short	0x0040
        /*0024*/ 	.byte	0x00, 0xf4, 0x21, 0x00


	//----- nvinfo : EIATTR_KPARAM_INFO
	.align		4
.L_11:
        /*0028*/ 	.byte	0x04, 0x17
        /*002a*/ 	.short	(.L_13 - .L_12)
.L_12:
        /*002c*/ 	.word	0x00000000
        /*0030*/ 	.short	0x000b
        /*0032*/ 	.short	0x0038
        /*0034*/ 	.byte	0x00, 0xf0, 0x11, 0x00


	//----- nvinfo : EIATTR_KPARAM_INFO
	.align		4
.L_13:
        /*0038*/ 	.byte	0x04, 0x17
        /*003a*/ 	.short	(.L_15 - .L_14)
.L_14:
        /*003c*/ 	.word	0x00000000
        /*0040*/ 	.short	0x000a
        /*0042*/ 	.short	0x0034
        /*0044*/ 	.byte	0x00, 0xf0, 0x11, 0x00


	//----- nvinfo : EIATTR_KPARAM_INFO
	.align		4
.L_15:
        /*0048*/ 	.byte	0x04, 0x17
        /*004a*/ 	.short	(.L_17 - .L_16)
.L_16:
        /*004c*/ 	.word	0x00000000
        /*0050*/ 	.short	0x0009
        /*0052*/ 	.short	0x0030
        /*0054*/ 	.byte	0x00, 0xf0, 0x11, 0x00


	//----- nvinfo : EIATTR_KPARAM_INFO
	.align		4
.L_17:
        /*0058*/ 	.byte	0x04, 0x17
        /*005a*/ 	.short	(.L_19 - .L_18)
.L_18:
        /*005c*/ 	.word	0x00000000
        /*0060*/ 	.short	0x0008
        /*0062*/ 	.short	0x002c
        /*0064*/ 	.byte	0x00, 0xf0, 0x11, 0x00


	//----- nvinfo : EIATTR_KPARAM_INFO
	.align		4
.L_19:
        /*0068*/ 	.byte	0x04, 0x17
        /*006a*/ 	.short	(.L_21 - .L_20)
.L_20:
        /*006c*/ 	.word	0x00000000
        /*0070*/ 	.short	0x0007
        /*0072*/ 	.short	0x0028
        /*0074*/ 	.byte	0x00, 0xf0, 0x11, 0x00


	//----- nvinfo : EIATTR_KPARAM_INFO
	.align		4
.L_21:
        /*0078*/ 	.byte	0x04, 0x17
        /*007a*/ 	.short	(.L_23 - .L_22)
.L_22:
        /*007c*/ 	.word	0x00000000
        /*0080*/ 	.short	0x0006
        /*0082*/ 	.short	0x0024
        /*0084*/ 	.byte	0x00, 0xf0, 0x11, 0x00


	//----- nvinfo : EIATTR_KPARAM_INFO
	.align		4
.L_23:
        /*0088*/ 	.byte	0x04, 0x17
        /*008a*/ 	.short	(.L_25 - .L_24)
.L_24:
        /*008c*/ 	.word	0x00000000
        /*0090*/ 	.short	0x0005
        /*0092*/ 	.short	0x0020
        /*0094*/ 	.byte	0x00, 0xf0, 0x11, 0x00


	//----- nvinfo : EIATTR_KPARAM_INFO
	.align		4
.L_25:
        /*0098*/ 	.byte	0x04, 0x17
        /*009a*/ 	.short	(.L_27 - .L_26)
.L_26:
        /*009c*/ 	.word	0x00000000
        /*00a0*/ 	.short	0x0004
        /*00a2*/ 	.short	0x001c
        /*00a4*/ 	.byte	0x00, 0xf0, 0x11, 0x00


	//----- nvinfo : EIATTR_KPARAM_INFO
	.align		4
.L_27:
        /*00a8*/ 	.byte	0x04, 0x17
        /*00aa*/ 	.short	(.L_29 - .L_28)
.L_28:
        /*00ac*/ 	.word	0x00000000
        /*00b0*/ 	.short	0x0003
        /*00b2*/ 	.short	0x0018
        /*00b4*/ 	.byte	0x00, 0xf0, 0x11, 0x00


	//----- nvinfo : EIATTR_KPARAM_INFO
	.align		4
.L_29:
        /*00b8*/ 	.byte	0x04, 0x17
        /*00ba*/ 	.short	(.L_31 - .L_30)
.L_30:
        /*00bc*/ 	.word	0x00000000
        /*00c0*/ 	.short	0x0002
        /*00c2*/ 	.short	0x0010
        /*00c4*/ 	.byte	0x00, 0xf4, 0x21, 0x00


	//----- nvinfo : EIATTR_KPARAM_INFO
	.align		4
.L_31:
        /*00c8*/ 	.byte	0x04, 0x17
        /*00ca*/ 	.short	(.L_33 - .L_32)
.L_32:
        /*00cc*/ 	.word	0x00000000
        /*00d0*/ 	.short	0x0001
        /*00d2*/ 	.short	0x0008
        /*00d4*/ 	.byte	0x00, 0xf4, 0x21, 0x00


	//----- nvinfo : EIATTR_KPARAM_INFO
	.align		4
.L_33:
        /*00d8*/ 	.byte	0x04, 0x17
        /*00da*/ 	.short	(.L_35 - .L_34)
.L_34:
        /*00dc*/ 	.word	0x00000000
        /*00e0*/ 	.short	0x0000
        /*00e2*/ 	.short	0x0000
        /*00e4*/ 	.byte	0x00, 0xf4, 0x21, 0x00


	//----- nvinfo : EIATTR_SPARSE_MMA_MASK
	.align		4
.L_35:
        /*00e8*/ 	.byte	0x03, 0x50
        /*00ea*/ 	.short	0x0000


	//----- nvinfo : EIATTR_MAXREG_COUNT
	.align		4
        /*00ec*/ 	.byte	0x03, 0x1b
        /*00ee*/ 	.short	0x00ff


	//----- nvinfo : EIATTR_NUM_BARRIERS
	.align		4
        /*00f0*/ 	.byte	0x02, 0x4c
        /*00f2*/ 	.byte	0x01
	.zero		1


	//----- nvinfo : EIATTR_ANNOTATIONS
	.align		4
        /*00f4*/ 	.byte	0x04, 0x55
        /*00f6*/ 	.short	(.L_37 - .L_36)


	//   ....[0]....
.L_36:
        /*00f8*/ 	.word	0x00000001
        /*00fc*/ 	.byte	0x10, 0x01, 0x00, 0x00, 0x01, 0x00, 0x00, 0x00, 0x50, 0x01, 0x00, 0x00, 0x01, 0x00, 0x00, 0x00
        /* <DEDUP_REMOVED lines=2057> */
        /*819c*/ 	.byte	0x90, 0x96, 0x01, 0x00


	//----- nvinfo : EIATTR_VRC_CTA_INIT_COUNT
	.align		4
.L_37:
        /*81a0*/ 	.byte	0x02, 0x4a
	.zero		1
	.zero		1


	//----- nvinfo : EIATTR_EXIT_INSTR_OFFSETS
	.align		4
        /*81a4*/ 	.byte	0x04, 0x1c
        /*81a6*/ 	.short	(.L_39 - .L_38)


	//   ....[0]....
.L_38:
        /*81a8*/ 	.word	0x00088ba0


	//   ....[1]....
        /*81ac*/ 	.word	0x00088bd0


	//----- nvinfo : EIATTR_REQNTID
	.align		4
.L_39:
        /*81b0*/ 	.byte	0x04, 0x10
        /*81b2*/ 	.short	(.L_41 - .L_40)
.L_40:
        /*81b4*/ 	.word	0x00000040
        /*81b8*/ 	.word	0x00000001
        /*81bc*/ 	.word	0x00000001


	//----- nvinfo : EIATTR_CBANK_PARAM_SIZE
	.align		4
.L_41:
        /*81c0*/ 	.byte	0x03, 0x19
        /*81c2*/ 	.short	0x0050


	//----- nvinfo : EIATTR_PARAM_CBANK
	.align		4
        /*81c4*/ 	.byte	0x04, 0x0a
        /*81c6*/ 	.short	(.L_43 - .L_42)
	.align		4
.L_42:
        /*81c8*/ 	.word	index@(.nv.constant0.matmul_kernel)
        /*81cc*/ 	.short	0x0380
        /*81ce*/ 	.short	0x0050


	//----- nvinfo : EIATTR_SW_WAR
	.align		4
.L_43:
        /*81d0*/ 	.byte	0x04, 0x36
        /*81d2*/ 	.short	(.L_45 - .L_44)
.L_44:
        /*81d4*/ 	.word	0x00000008
.L_45:


//--------------------- .nv.compat                --------------------------
	.section	.nv.compat,"",@"SHT_CUDA_COMPAT_INFO"
	.align	4
        /*0000*/ 	.byte	0x02, 0x02, 0x01, 0x00, 0x02, 0x05, 0x05, 0x00, 0x02, 0x03, 0x00, 0x00, 0x02, 0x06, 0x01, 0x00


//--------------------- .nv.callgraph             --------------------------
	.section	.nv.callgraph,"",@"SHT_CUDA_CALLGRAPH"
	.align	4
	.sectionentsize	8
	.align		4
        /*0000*/ 	.word	0x00000000
	.align		4
        /*0004*/ 	.word	0xffffffff
	.align		4
        /*0008*/ 	.word	0x00000000
	.align		4
        /*000c*/ 	.word	0xfffffffe
	.align		4
        /*0010*/ 	.word	0x00000000
	.align		4
        /*0014*/ 	.word	0xfffffffd
	.align		4
        /*0018*/ 	.word	0x00000000
	.align		4
        /*001c*/ 	.word	0xfffffffc


//--------------------- .text.matmul_kernel       --------------------------
	.section	.text.matmul_kernel,"ax",@progbits
	.align	128
        .global         matmul_kernel
        .type           matmul_kernel,@function
        .size           matmul_kernel,(.L_x_3 - matmul_kernel)
        .other          matmul_kernel,@"STO_CUDA_ENTRY STV_DEFAULT"
matmul_kernel:
.text.matmul_kernel:
[----:B------:R-:W0:Y:S08]  /*0000*/  LDC R1, c[0x0][0x37c] ;  /* 0x0000df00ff017b82 */ /* 0x000e300000000800 */
[----:B------:R-:W1:Y:S01]  /*0010*/  LDC.64 R2, c[0x0][0x398] ;  /* 0x0000e600ff027b82 */ /* 0x000e620000000a00 */
[----:B0-----:R-:W-:Y:S01]  /*0020*/  VIADD R1, R1, 0xffffa7b0 ;  /* 0xffffa7b001017836 */ /* 0x001fe20000000000 */
[----:B------:R-:W-:Y:S01]  /*0030*/  CS2R R24, SRZ ;  /* 0x0000000000187805 */ /* 0x000fe2000001ff00 */
[----:B------:R-:W0:Y:S01]  /*0040*/  LDCU UR4, c[0x0][0x3a0] ;  /* 0x00007400ff0477ac */ /* 0x000e220008000800 */
[----:B------:R-:W-:-:S02]  /*0050*/  CS2R R26, SRZ ;  /* 0x00000000001a7805 */ /* 0x000fc4000001ff00 */
[----:B------:R-:W-:Y:S02]  /*0060*/  CS2R R20, SRZ ;  /* 0x0000000000147805 */ /* 0x000fe4000001ff00 */
[----:B------:R-:W-:Y:S02]  /*0070*/  CS2R R22, SRZ ;  /* 0x0000000000167805 */ /* 0x000fe4000001ff00 */
[----:B------:R-:W-:Y:S01]  /*0080*/  CS2R R16, SRZ ;  /* 0x0000000000107805 */ /* 0x000fe2000001ff00 */
[----:B------:R-:W2:Y:S01]  /*0090*/  S2UR UR6, SR_CgaCtaId ;  /* 0x00000000000679c3 */ /* 0x000ea20000008800 */
[----:B------:R-:W-:Y:S02]  /*00a0*/  CS2R R18, SRZ ;  /* 0x0000000000127805 */ /* 0x000fe4000001ff00 */
[----:B------:R-:W-:Y:S02]  /*00b0*/  CS2R R12, SRZ ;  /* 0x00000000000c7805 */ /* 0x000fe4000001ff00 */
[----:B------:R-:W-:Y:S01]  /*00c0*/  CS2R R14, SRZ ;  /* 0x00000000000e7805 */ /* 0x000fe2000001ff00 */
[----:B------:R-:W-:Y:S01]  /*00d0*/  UMOV UR5, 0x400 ;  /* 0x0000040000057882 */ /* 0x000fe20000000000 */
[----:B------:R-:W3:Y:S01]  /*00e0*/  LDCU.64 UR38, c[0x0][0x358] ;  /* 0x00006b00ff2677ac */ /* 0x000ee20008000a00 */
[----:B0-----:R-:W-:Y:S01]  /*00f0*/  UIADD3 UR4, UPT, UPT, UR4, 0x7f, URZ ;  /* 0x0000007f04047890 */ /* 0x001fe2000fffe0ff */
[----:B-1----:R-:W-:Y:S01]  /*0100*/  IMAD.MOV.U32 R0, RZ, RZ, R3 ;  /* 0x000000ffff007224 */ /* 0x002fe200078e0003 */
[----:B------:R0:W-:Y:S01]  /*0110*/  STL.64 [R1+0x1a0], R2 ;  /* 0x0001a00201007387 */ /* 0x0001e20000100a00 */
[----:B------:R-:W-:Y:S01]  /*0120*/  IMAD.MOV.U32 R11, RZ, RZ, R2 ;  /* 0x000000ffff0b7224 */ /* 0x000fe200078e0002 */
[----:B------:R-:W-:Y:S01]  /*0130*/  UISETP.GE.AND UP0, UPT, UR4, 0x80, UPT ;  /* 0x000000800400788c */ /* 0x000fe2000bf06270 */
[----:B------:R-:W-:Y:S01]  /*0140*/  VIADD R0, R0, 0x1f ;  /* 0x0000001f00007836 */ /* 0x000fe20000000000 */
[----:B------:R-:W-:Y:S01]  /*0150*/  STL [R1+0x190], RZ ;  /* 0x000190ff01007387 */ /* 0x000fe20000100800 */
[----:B--2---:R-:W-:-:S03]  /*0160*/  ULEA UR5, UR6, UR5, 0x18 ;  /* 0x0000000506057291 */ /* 0x004fc6000f8ec0ff */
[----:B------:R-:W-:Y:S01]  /*0170*/  STL [R1+0x194], RZ ;  /* 0x000194ff01007387 */ /* 0x000fe20000100800 */
[----:B0-----:R-:W-:-:S03]  /*0180*/  SHF.R.S32.HI R3, RZ, 0x1f, R0 ;  /* 0x0000001fff037819 */ /* 0x001fc60000011400 */
[----:B------:R-:W-:Y:S01]  /*0190*/  STL [R1+0x198], RZ ;  /* 0x000198ff01007387 */ /* 0x000fe20000100800 */
[----:B------:R-:W-:-:S03]  /*01a0*/  LEA.HI R3, R3, R0, RZ, 0x5 ;  /* 0x0000000003037211 */ /* 0x000fc600078f28ff */
[----:B------:R-:W-:Y:S01]  /*01b0*/  STL [R1+0x19c], RZ ;  /* 0x00019cff01007387 */ /* 0x000fe20000100800 */
[----:B------:R-:W-:-:S03]  /*01c0*/  SHF.R.S32.HI R0, RZ, 0x5, R3 ;  /* 0x00000005ff007819 */ /* 0x000fc60000011403 */
[----:B------:R-:W-:Y:S02]  /*01d0*/  STL [R1+0x180], RZ ;  /* 0x000180ff01007387 */ /* 0x000fe40000100800 */
[----:B------:R-:W-:Y:S01]  /*01e0*/  IMAD.SHL.U32 R0, R0, 0x8, RZ ;  /* 0x0000000800007824 */ /* 0x000fe200078e00ff */
[----:B------:R-:W0:Y:S04]  /*01f0*/  S2R R3, SR_CTAID.X ;  /* 0x0000000000037919 */ /* 0x000e280000002500 */
[-C--:B------:R-:W-:Y:S01]  /*0200*/  IABS R7, R0.reuse ;  /* 0x0000000000077213 */ /* 0x080fe20000000000 */
[----:B------:R-:W-:Y:S01]  /*0210*/  STL [R1+0x184], RZ ;  /* 0x000184ff01007387 */ /* 0x000fe20000100800 */
[----:B------:R-:W-:Y:S02]  /*0220*/  IABS R10, R0 ;  /* 0x00000000000a7213 */ /* 0x000fe40000000000 */
[----:B------:R-:W1:Y:S01]  /*0230*/  I2F.RP R2, R7 ;  /* 0x0000000700027306 */ /* 0x000e620000209400 */
[----:B------:R-:W-:Y:S04]  /*0240*/  STL [R1+0x188], RZ ;  /* 0x000188ff01007387 */ /* 0x000fe80000100800 */
[----:B------:R-:W-:Y:S04]  /*0250*/  STL [R1+0x18c], RZ ;  /* 0x00018cff01007387 */ /* 0x000fe80000100800 */
[----:B------:R-:W-:Y:S04]  /*0260*/  STL [R1+0x170], RZ ;  /* 0x000170ff01007387 */ /* 0x000fe80000100800 */
[----:B------:R-:W-:Y:S01]  /*0270*/  STL [R1+0x174], RZ ;  /* 0x000174ff01007387 */ /* 0x000fe20000100800 */
[----:B-1----:R-:W1:Y:S03]  /*0280*/  MUFU.RCP R2, R2 ;  /* 0x0000000200027308 */ /* 0x002e660000001000 */
[----:B------:R-:W-:Y:S04]  /*0290*/  STL [R1+0x178], RZ ;  /* 0x000178ff01007387 */ /* 0x000fe80000100800 */
[----:B------:R-:W-:Y:S01]  /*02a0*/  STL [R1+0x17c], RZ ;  /* 0x00017cff01007387 */ /* 0x000fe20000100800 */
[----:B0-----:R-:W-:-:S03]  /*02b0*/  IABS R8, R3 ;  /* 0x0000000300087213 */ /* 0x001fc60000000000 */
[----:B------:R-:W-:Y:S04]  /*02c0*/  STL [R1+0x160], RZ ;  /* 0x000160ff01007387 */ /* 0x000fe80000100800 */
[----:B------:R-:W-:Y:S01]  /*02d0*/  STL [R1+0x164], RZ ;  /* 0x000164ff01007387 */ /* 0x000fe20000100800 */
[----:B-1----:R-:W-:-:S03]  /*02e0*/  VIADD R4, R2, 0xffffffe ;  /* 0x0ffffffe02047836 */ /* 0x002fc60000000000 */
[----:B------:R-:W-:Y:S01]  /*02f0*/  STL [R1+0x168], RZ ;  /* 0x000168ff01007387 */ /* 0x000fe20000100800 */
[----:B------:R-:W-:Y:S01]  /*0300*/  IMAD.MOV R2, RZ, RZ, -R10 ;  /* 0x000000ffff027224 */ /* 0x000fe200078e0a0a */
[----:B------:R0:W1:Y:S02]  /*0310*/  F2I.FTZ.U32.TRUNC.NTZ R5, R4 ;  /* 0x0000000400057305 */ /* 0x000064000021f000 */
[----:B------:R-:W-:Y:S04]  /*0320*/  STL [R1+0x16c], RZ ;  /* 0x00016cff01007387 */ /* 0x000fe80000100800 */
[----:B------:R-:W-:Y:S01]  /*0330*/  STL [R1+0x150], RZ ;  /* 0x000150ff01007387 */ /* 0x000fe20000100800 */
[----:B0-----:R-:W-:-:S03]  /*0340*/  IMAD.MOV.U32 R4, RZ, RZ, RZ ;  /* 0x000000ffff047224 */ /* 0x001fc600078e00ff */
[----:B------:R-:W-:Y:S04]  /*0350*/  STL [R1+0x154], RZ ;  /* 0x000154ff01007387 */ /* 0x000fe80000100800 */
[----:B------:R-:W-:Y:S01]  /*0360*/  STL [R1+0x158], RZ ;  /* 0x000158ff01007387 */ /* 0x000fe20000100800 */
[----:B-1----:R-:W-:-:S03]  /*0370*/  IMAD.MOV R6, RZ, RZ, -R5 ;  /* 0x000000ffff067224 */ /* 0x002fc600078e0a05 */
[----:B------:R-:W-:Y:S01]  /*0380*/  STL [R1+0x15c], RZ ;  /* 0x00015cff01007387 */ /* 0x000fe20000100800 */
[----:B------:R-:W-:Y:S02]  /*0390*/  IMAD R9, R6, R7, RZ ;  /* 0x0000000706097224 */ /* 0x000fe400078e02ff */
[----:B------:R-:W-:Y:S01]  /*03a0*/  IMAD.MOV.U32 R6, RZ, RZ, R8 ;  /* 0x000000ffff067224 */ /* 0x000fe200078e0008 */
[----:B------:R-:W-:Y:S01]  /*03b0*/  STL [R1+0x140], RZ ;  /* 0x000140ff01007387 */ /* 0x000fe20000100800 */
[----:B------:R-:W-:-:S03]  /*03c0*/  IMAD.HI.U32 R5, R5, R9, R4 ;  /* 0x0000000905057227 */ /* 0x000fc600078e0004 */
[----:B------:R-:W-:Y:S03]  /*03d0*/  STL [R1+0x144], RZ ;  /* 0x000144ff01007387 */ /* 0x000fe60000100800 */
[----:B------:R-:W-:Y:S01]  /*03e0*/  IMAD.HI.U32 R5, R5, R6, RZ ;  /* 0x0000000605057227 */ /* 0x000fe200078e00ff */
[----:B------:R-:W-:Y:S03]  /*03f0*/  STL [R1+0x148], RZ ;  /* 0x000148ff01007387 */ /* 0x000fe60000100800 */
[----:B------:R-:W-:Y:S01]  /*0400*/  IMAD R2, R5, R2, R6 ;  /* 0x0000000205027224 */ /* 0x000fe200078e0206 */
[----:B------:R-:W-:Y:S04]  /*0410*/  STL [R1+0x14c], RZ ;  /* 0x00014cff01007387 */ /* 0x000fe80000100800 */
[----:B------:R-:W-:Y:S01]  /*0420*/  ISETP.GT.U32.AND P1, PT, R7, R2, PT ;  /* 0x000000020700720c */ /* 0x000fe20003f24070 */
[----:B------:R-:W-:Y:S04]  /*0430*/  STL [R1+0x130], RZ ;  /* 0x000130ff01007387 */ /* 0x000fe80000100800 */
[----:B------:R-:W-:Y:S04]  /*0440*/  STL [R1+0x134], RZ ;  /* 0x000134ff01007387 */ /* 0x000fe80000100800 */
[----:B------:R-:W-:Y:S04]  /*0450*/  STL [R1+0x138], RZ ;  /* 0x000138ff01007387 */ /* 0x000fe80000100800 */
[----:B------:R-:W-:Y:S01]  /*0460*/  @!P1 IMAD.IADD R2, R2, 0x1, -R7 ;  /* 0x0000000102029824 */ /* 0x000fe200078e0a07 */
[----:B------:R-:W-:Y:S01]  /*0470*/  STL [R1+0x13c], RZ ;  /* 0x00013cff01007387 */ /* 0x000fe20000100800 */
[----:B------:R-:W-:Y:S01]  /*0480*/  @!P1 VIADD R5, R5, 0x1 ;  /* 0x0000000105059836 */ /* 0x000fe20000000000 */
[----:B------:R-:W-:-:S02]  /*0490*/  ISETP.NE.AND P1, PT, R0, RZ, PT ;  /* 0x000000ff0000720c */ /* 0x000fc40003f25270 */
[----:B------:R-:W-:Y:S01]  /*04a0*/  ISETP.GE.U32.AND P0, PT, R2, R7, PT ;  /* 0x000000070200720c */ /* 0x000fe20003f06070 */
[----:B------:R-:W-:Y:S01]  /*04b0*/  STL [R1+0x120], RZ ;  /* 0x000120ff01007387 */ /* 0x000fe20000100800 */
[----:B------:R-:W-:-:S03]  /*04c0*/  LOP3.LUT R2, R3, R0, RZ, 0x3c, !PT ;  /* 0x0000000003027212 */ /* 0x000fc600078e3cff */
[----:B------:R-:W-:Y:S01]  /*04d0*/  STL [R1+0x124], RZ ;  /* 0x000124ff01007387 */ /* 0x000fe20000100800 */
[----:B------:R-:W-:Y:S01]  /*04e0*/  ISETP.GE.AND P2, PT, R2, RZ, PT ;  /* 0x000000ff0200720c */ /* 0x000fe20003f46270 */
[----:B------:R-:W-:Y:S02]  /*04f0*/  VIADD R2, R11, 0x1ff ;  /* 0x000001ff0b027836 */ /* 0x000fe40000000000 */
[----:B------:R-:W-:Y:S04]  /*0500*/  STL [R1+0x128], RZ ;  /* 0x000128ff01007387 */ /* 0x000fe80000100800 */
[----:B------:R-:W-:Y:S01]  /*0510*/  @P0 VIADD R5, R5, 0x1 ;  /* 0x0000000105050836 */ /* 0x000fe20000000000 */
[----:B------:R-:W-:Y:S03]  /*0520*/  STL [R1+0x12c], RZ ;  /* 0x00012cff01007387 */ /* 0x000fe60000100800 */
[----:B------:R-:W-:Y:S01]  /*0530*/  IMAD.MOV.U32 R4, RZ, RZ, R5 ;  /* 0x000000ffff047224 */ /* 0x000fe200078e0005 */
[----:B------:R-:W-:Y:S01]  /*0540*/  SHF.R.S32.HI R5, RZ, 0x1f, R2 ;  /* 0x0000001fff057819 */ /* 0x000fe20000011402 */
[----:B------:R-:W-:Y:S02]  /*0550*/  STL [R1+0x110], RZ ;  /* 0x000110ff01007387 */ /* 0x000fe40000100800 */
[----:B------:R-:W-:Y:S01]  /*0560*/  @!P2 IMAD.MOV R4, RZ, RZ, -R4 ;  /* 0x000000ffff04a224 */ /* 0x000fe200078e0a04 */
[----:B------:R-:W-:Y:S01]  /*0570*/  @!P1 LOP3.LUT R4, RZ, R0, RZ, 0x33, !PT ;  /* 0x00000000ff049212 */ /* 0x000fe200078e33ff */
[----:B------:R-:W-:Y:S01]  /*0580*/  STL [R1+0x114], RZ ;  /* 0x000114ff01007387 */ /* 0x000fe20000100800 */
[----:B------:R-:W-:-:S03]  /*0590*/  LEA.HI R5, R5, R2, RZ, 0x9 ;  /* 0x0000000205057211 */ /* 0x000fc600078f48ff */
[----:B------:R-:W-:Y:S01]  /*05a0*/  IMAD.SHL.U32 R2, R4, 0x8, RZ ;  /* 0x0000000804027824 */ /* 0x000fe200078e00ff */
[----:B------:R-:W-:Y:S01]  /*05b0*/  STL [R1+0x118], RZ ;  /* 0x000118ff01007387 */ /* 0x000fe20000100800 */
[----:B------:R-:W-:-:S03]  /*05c0*/  IMAD.MOV R4, RZ, RZ, -R4 ;  /* 0x000000ffff047224 */ /* 0x000fc600078e0a04 */
[----:B------:R-:W-:Y:S01]  /*05d0*/  LEA.HI.SX32 R5, R5, -R2, 0x17 ;  /* 0x8000000205057211 */ /* 0x000fe200078fbaff */
[----:B------:R-:W-:Y:S01]  /*05e0*/  IMAD R11, R0, R4, R3 ;  /* 0x00000004000b7224 */ /* 0x000fe200078e0203 */
[----:B------:R-:W-:Y:S01]  /*05f0*/  STL [R1+0x11c], RZ ;  /* 0x00011cff01007387 */ /* 0x000fe20000100800 */
[----:B------:R-:W-:Y:S01]  /*0600*/  IMAD.MOV.U32 R4, RZ, RZ, RZ ;  /* 0x000000ffff047224 */ /* 0x000fe200078e00ff */
[----:B------:R-:W-:Y:S02]  /*0610*/  VIMNMX R6, PT, PT, R5, 0x8, PT ;  /* 0x0000000805067848 */ /* 0x000fe40003fe0100 */
[----:B------:R-:W-:Y:S02]  /*0620*/  STL [R1+0x100], RZ ;  /* 0x000100ff01007387 */ /* 0x000fe40000100800 */
[-C--:B------:R-:W-:Y:S02]  /*0630*/  IABS R8, R6.reuse ;  /* 0x0000000600087213 */ /* 0x080fe40000000000 */
[----:B------:R-:W-:Y:S01]  /*0640*/  STL [R1+0x104], RZ ;  /* 0x000104ff01007387 */ /* 0x000fe20000100800 */
[----:B------:R-:W-:Y:S01]  /*0650*/  IABS R0, R6 ;  /* 0x0000000600007213 */ /* 0x000fe20000000000 */
[----:B------:R-:W0:Y:S02]  /*0660*/  I2F.RP R7, R8 ;  /* 0x0000000800077306 */ /* 0x000e240000209400 */
[----:B------:R-:W-:Y:S04]  /*0670*/  STL [R1+0x108], RZ ;  /* 0x000108ff01007387 */ /* 0x000fe80000100800 */
[----:B------:R-:W-:Y:S04]  /*0680*/  STL [R1+0x10c], RZ ;  /* 0x00010cff01007387 */ /* 0x000fe80000100800 */
[----:B------:R-:W-:Y:S04]  /*0690*/  STL [R1+0xf0], RZ ;  /* 0x0000f0ff01007387 */ /* 0x000fe80000100800 */
[----:B------:R-:W-:Y:S01]  /*06a0*/  STL [R1+0xf4], RZ ;  /* 0x0000f4ff01007387 */ /* 0x000fe20000100800 */
[----:B0-----:R-:W0:Y:S03]  /*06b0*/  MUFU.RCP R7, R7 ;  /* 0x0000000700077308 */ /* 0x001e260000001000 */
[----:B------:R-:W-:Y:S04]  /*06c0*/  STL [R1+0xf8], RZ ;  /* 0x0000f8ff01007387 */ /* 0x000fe80000100800 */
[----:B------:R-:W-:Y:S04]  /*06d0*/  STL [R1+0xfc], RZ ;  /* 0x0000fcff01007387 */ /* 0x000fe80000100800 */
[----:B------:R-:W-:Y:S04]  /*06e0*/  STL [R1+0xe0], RZ ;  /* 0x0000e0ff01007387 */ /* 0x000fe80000100800 */
[----:B------:R-:W-:Y:S01]  /*06f0*/  STL [R1+0xe4], RZ ;  /* 0x0000e4ff01007387 */ /* 0x000fe20000100800 */
[----:B0-----:R-:W-:-:S03]  /*0700*/  VIADD R5, R7, 0xffffffe ;  /* 0x0ffffffe07057836 */ /* 0x001fc60000000000 */
[----:B------:R-:W-:Y:S03]  /*0710*/  STL [R1+0xe8], RZ ;  /* 0x0000e8ff01007387 */ /* 0x000fe60000100800 */
[----:B------:R-:W0:Y:S01]  /*0720*/  F2I.FTZ.U32.TRUNC.NTZ R5, R5 ;  /* 0x0000000500057305 */ /* 0x000e22000021f000 */
[----:B------:R-:W-:Y:S04]  /*0730*/  STL [R1+0xec], RZ ;  /* 0x0000ecff01007387 */ /* 0x000fe80000100800 */
[----:B------:R-:W-:Y:S04]  /*0740*/  STL [R1+0xd0], RZ ;  /* 0x0000d0ff01007387 */ /* 0x000fe80000100800 */
[----:B------:R-:W-:Y:S04]  /*0750*/  STL [R1+0xd4], RZ ;  /* 0x0000d4ff01007387 */ /* 0x000fe80000100800 */
[----:B------:R-:W-:Y:S01]  /*0760*/  STL [R1+0xd8], RZ ;  /* 0x0000d8ff01007387 */ /* 0x000fe20000100800 */
[----:B0-----:R-:W-:-:S03]  /*0770*/  IMAD.MOV R9, RZ, RZ, -R5 ;  /* 0x000000ffff097224 */ /* 0x001fc600078e0a05 */
[----:B------:R-:W-:Y:S01]  /*0780*/  STL [R1+0xdc], RZ ;  /* 0x0000dcff01007387 */ /* 0x000fe20000100800 */
[----:B------:R-:W-:Y:S01]  /*0790*/  IMAD.MOV.U32 R3, RZ, RZ, R9 ;  /* 0x000000ffff037224 */ /* 0x000fe200078e0009 */
[----:B------:R-:W-:Y:S02]  /*07a0*/  IABS R9, R11 ;  /* 0x0000000b00097213 */ /* 0x000fe40000000000 */
[----:B------:R-:W-:Y:S01]  /*07b0*/  STL [R1+0xc0], RZ ;  /* 0x0000c0ff01007387 */ /* 0x000fe20000100800 */
[----:B------:R-:W-:-:S03]  /*07c0*/  IMAD R3, R3, R8, RZ ;  /* 0x0000000803037224 */ /* 0x000fc600078e02ff */
[----:B------:R-:W-:Y:S01]  /*07d0*/  STL [R1+0xc4], RZ ;  /* 0x0000c4ff01007387 */ /* 0x000fe20000100800 */
[----:B------:R-:W-:-:S03]  /*07e0*/  IMAD.HI.U32 R4, R5, R3, R4 ;  /* 0x0000000305047227 */ /* 0x000fc600078e0004 */
[----:B------:R-:W-:Y:S01]  /*07f0*/  STL [R1+0xc8], RZ ;  /* 0x0000c8ff01007387 */ /* 0x000fe20000100800 */
[----:B------:R-:W-:Y:S02]  /*0800*/  IMAD.MOV R3, RZ, RZ, -R0 ;  /* 0x000000ffff037224 */ /* 0x000fe400078e0a00 */
[----:B------:R-:W-:Y:S01]  /*0810*/  IMAD.HI.U32 R0, R4, R9, RZ ;  /* 0x0000000904007227 */ /* 0x000fe200078e00ff */
[----:B------:R-:W-:Y:S01]  /*0820*/  STL [R1+0xcc], RZ ;  /* 0x0000ccff01007387 */ /* 0x000fe20000100800 */
[----:B------:R-:W-:Y:S02]  /*0830*/  CS2R R4, SRZ ;  /* 0x0000000000047805 */ /* 0x000fe4000001ff00 */
[----:B------:R-:W-:Y:S01]  /*0840*/  IMAD R3, R0, R3, R9 ;  /* 0x0000000300037224 */ /* 0x000fe200078e0209 */
[----:B------:R-:W-:Y:S04]  /*0850*/  STL [R1+0xb0], RZ ;  /* 0x0000b0ff01007387 */ /* 0x000fe80000100800 */
[----:B------:R-:W-:Y:S01]  /*0860*/  STL [R1+0xb4], RZ ;  /* 0x0000b4ff01007387 */ /* 0x000fe20000100800 */
[----:B------:R-:W-:-:S03]  /*0870*/  ISETP.GT.U32.AND P1, PT, R8, R3, PT ;  /* 0x000000030800720c */ /* 0x000fc60003f24070 */
[----:B------:R-:W-:Y:S04]  /*0880*/  STL [R1+0xb8], RZ ;  /* 0x0000b8ff01007387 */ /* 0x000fe80000100800 */
[----:B------:R-:W-:Y:S04]  /*0890*/  STL [R1+0xbc], RZ ;  /* 0x0000bcff01007387 */ /* 0x000fe80000100800 */
[----:B------:R-:W-:Y:S02]  /*08a0*/  STL [R1+0xa0], RZ ;  /* 0x0000a0ff01007387 */ /* 0x000fe40000100800 */
[----:B------:R-:W-:-:S02]  /*08b0*/  @!P1 IMAD.IADD R3, R3, 0x1, -R8 ;  /* 0x0000000103039824 */ /* 0x000fc400078e0a08 */
[----:B------:R-:W-:Y:S01]  /*08c0*/  STL [R1+0xa4], RZ ;  /* 0x0000a4ff01007387 */ /* 0x000fe20000100800 */
[----:B------:R-:W-:Y:S01]  /*08d0*/  @!P1 VIADD R0, R0, 0x1 ;  /* 0x0000000100009836 */ /* 0x000fe20000000000 */
[----:B------:R-:W-:Y:S02]  /*08e0*/  ISETP.NE.AND P1, PT, R6, RZ, PT ;  /* 0x000000ff0600720c */ /* 0x000fe40003f25270 */
[----:B------:R-:W-:Y:S01]  /*08f0*/  STL [R1+0xa8], RZ ;  /* 0x0000a8ff01007387 */ /* 0x000fe20000100800 */
[----:B------:R-:W-:Y:S02]  /*0900*/  ISETP.GE.U32.AND P0, PT, R3, R8, PT ;  /* 0x000000080300720c */ /* 0x000fe40003f06070 */
[----:B------:R-:W-:Y:S02]  /*0910*/  CS2R R8, SRZ ;  /* 0x0000000000087805 */ /* 0x000fe4000001ff00 */
[----:B------:R-:W-:Y:S01]  /*0920*/  LOP3.LUT R3, R11, R6, RZ, 0x3c, !PT ;  /* 0x000000060b037212 */ /* 0x000fe200078e3cff */
[----:B------:R-:W-:Y:S03]  /*0930*/  STL [R1+0xac], RZ ;  /* 0x0000acff01007387 */ /* 0x000fe60000100800 */
[----:B------:R-:W-:Y:S01]  /*0940*/  ISETP.GE.AND P2, PT, R3, RZ, PT ;  /* 0x000000ff0300720c */ /* 0x000fe20003f46270 */
[----:B------:R-:W-:Y:S04]  /*0950*/  STL [R1+0x90], RZ ;  /* 0x000090ff01007387 */ /* 0x000fe80000100800 */
[----:B------:R-:W-:Y:S01]  /*0960*/  STL [R1+0x94], RZ ;  /* 0x000094ff01007387 */ /* 0x000fe20000100800 */
[----:B------:R-:W-:-:S03]  /*0970*/  @P0 VIADD R0, R0, 0x1 ;  /* 0x0000000100000836 */ /* 0x000fc60000000000 */
[----:B------:R-:W-:Y:S04]  /*0980*/  STL [R1+0x98], RZ ;  /* 0x000098ff01007387 */ /* 0x000fe80000100800 */
[----:B------:R-:W-:Y:S01]  /*0990*/  STL [R1+0x9c], RZ ;  /* 0x00009cff01007387 */ /* 0x000fe20000100800 */
[----:B------:R-:W-:Y:S01]  /*09a0*/  @!P2 IMAD.MOV R0, RZ, RZ, -R0 ;  /* 0x000000ffff00a224 */ /* 0x000fe200078e0a00 */
[----:B------:R-:W-:Y:S02]  /*09b0*/  @!P1 LOP3.LUT R0, RZ, R6, RZ, 0x33, !PT ;  /* 0x00000006ff009212 */ /* 0x000fe400078e33ff */
[----:B------:R-:W-:Y:S03]  /*09c0*/  STL [R1+0x80], RZ ;  /* 0x000080ff01007387 */ /* 0x000fe60000100800 */
[----:B------:R-:W-:Y:S01]  /*09d0*/  IMAD.SHL.U32 R28, R0, 0x20, RZ ;  /* 0x00000020001c7824 */ /* 0x000fe200078e00ff */
[----:B------:R-:W-:Y:S01]  /*09e0*/  STL [R1+0x84], RZ ;  /* 0x000084ff01007387 */ /* 0x000fe20000100800 */
[----:B------:R-:W-:-:S02]  /*09f0*/  IMAD.MOV R3, RZ, RZ, -R0 ;  /* 0x000000ffff037224 */ /* 0x000fc400078e0a00 */
[C---:B------:R-:W-:Y:S01]  /*0a00*/  VIADD R29, R28.reuse, 0x1 ;  /* 0x000000011c1d7836 */ /* 0x040fe20000000000 */
[----:B------:R-:W-:Y:S01]  /*0a10*/  STL [R1+0x88], RZ ;  /* 0x000088ff01007387 */ /* 0x000fe20000100800 */
[----:B------:R-:W-:Y:S02]  /*0a20*/  VIADD R0, R28, 0x3 ;  /* 0x000000031c007836 */ /* 0x000fe40000000000 */
[----:B------:R-:W-:Y:S01]  /*0a30*/  IMAD R3, R6, R3, R11 ;  /* 0x0000000306037224 */ /* 0x000fe200078e020b */
[----:B------:R-:W-:Y:S01]  /*0a40*/  STL [R1+0x8c], RZ ;  /* 0x00008cff01007387 */ /* 0x000fe20000100800 */
[----:B------:R-:W-:Y:S02]  /*0a50*/  CS2R R10, SRZ ;  /* 0x00000000000a7805 */ /* 0x000fe4000001ff00 */
[----:B------:R-:W-:Y:S01]  /*0a60*/  CS2R R6, SRZ ;  /* 0x0000000000067805 */ /* 0x000fe2000001ff00 */
[----:B------:R-:W-:Y:S01]  /*0a70*/  IMAD.IADD R2, R2, 0x1, R3 ;  /* 0x0000000102027824 */ /* 0x000fe200078e0203 */
[----:B------:R-:W-:Y:S04]  /*0a80*/  STL [R1+0x70], RZ ;  /* 0x000070ff01007387 */ /* 0x000fe80000100800 */
        /* <DEDUP_REMOVED lines=27> */
[----:B------:R-:W-:Y:S04]  /*0c40*/  STL [R1], RZ ;  /* 0x000000ff01007387 */ /* 0x000fe80000100800 */
[----:B------:R-:W-:Y:S04]  /*0c50*/  STL [R1+0x4], RZ ;  /* 0x000004ff01007387 */ /* 0x000fe80000100800 */
[----:B------:R-:W-:Y:S04]  /*0c60*/  STL [R1+0x8], RZ ;  /* 0x000008ff01007387 */ /* 0x000fe80000100800 */
[----:B------:R-:W-:Y:S04]  /*0c70*/  STL [R1+0xc], RZ ;  /* 0x00000cff01007387 */ /* 0x000fe80000100800 */
[----:B------:R0:W-:Y:S04]  /*0c80*/  STL [R1+0x35f8], R24 ;  /* 0x0035f81801007387 */ /* 0x0001e80000100800 */
[----:B------:R-:W-:Y:S04]  /*0c90*/  STL [R1+0x35fc], R25 ;  /* 0x0035fc1901007387 */ /* 0x000fe80000100800 */
[----:B------:R-:W-:Y:S01]  /*0ca0*/  STL [R1+0x140c], R28 ;  /* 0x00140c1c01007387 */ /* 0x000fe20000100800 */
[----:B0-----:R-:W-:-:S03]  /*0cb0*/  VIADD R24, R28, 0x2 ;  /* 0x000000021c187836 */ /* 0x001fc60000000000 */
[----:B------:R0:W-:Y:S04]  /*0cc0*/  STL [R1+0x210], R29 ;  /* 0x0002101d01007387 */ /* 0x0001e80000100800 */
[----:B------:R1:W-:Y:S04]  /*0cd0*/  STL [R1+0x20c], R24 ;  /* 0x00020c1801007387 */ /* 0x0003e80000100800 */
[----:B------:R2:W-:Y:S01]  /*0ce0*/  STL [R1+0x208], R0 ;  /* 0x0002080001007387 */ /* 0x0005e20000100800 */
[C---:B0-----:R-:W-:Y:S01]  /*0cf0*/  VIADD R29, R28.reuse, 0x4 ;  /* 0x000000041c1d7836 */ /* 0x041fe20000000000 */
[----:B------:R-:W0:Y:S01]  /*0d00*/  S2R R3, SR_TID.X ;  /* 0x0000000000037919 */ /* 0x000e220000002100 */
[----:B-1----:R-:W-:-:S03]  /*0d10*/  VIADD R24, R28, 0x5 ;  /* 0x000000051c187836 */ /* 0x002fc60000000000 */
[----:B------:R1:W-:Y:S01]  /*0d20*/  STL [R1+0x204], R29 ;  /* 0x0002041d01007387 */ /* 0x0003e20000100800 */
[----:B--2---:R-:W-:-:S03]  /*0d30*/  VIADD R0, R28, 0x6 ;  /* 0x000000061c007836 */ /* 0x004fc60000000000 */
[----:B------:R2:W-:Y:S04]  /*0d40*/  STL [R1+0x200], R24 ;  /* 0x0002001801007387 */ /* 0x0005e80000100800 */
[----:B------:R4:W-:Y:S01]  /*0d50*/  STL [R1+0x1fc], R0 ;  /* 0x0001fc0001007387 */ /* 0x0009e20000100800 */
[C---:B-1----:R-:W-:Y:S02]  /*0d60*/  VIADD R29, R28.reuse, 0x7 ;  /* 0x000000071c1d7836 */ /* 0x042fe40000000000 */
[----:B--2---:R-:W-:-:S03]  /*0d70*/  VIADD R24, R28, 0x8 ;  /* 0x000000081c187836 */ /* 0x004fc60000000000 */
[----:B------:R1:W-:Y:S01]  /*0d80*/  STL [R1+0x1f8], R29 ;  /* 0x0001f81d01007387 */ /* 0x0003e20000100800 */
[----:B----4-:R-:W-:-:S03]  /*0d90*/  VIADD R0, R28, 0x9 ;  /* 0x000000091c007836 */ /* 0x010fc60000000000 */
[----:B------:R2:W-:Y:S04]  /*0da0*/  STL [R1+0x1f4], R24 ;  /* 0x0001f41801007387 */ /* 0x0005e80000100800 */
[----:B------:R4:W-:Y:S01]  /*0db0*/  STL [R1+0x1f0], R0 ;  /* 0x0001f00001007387 */ /* 0x0009e20000100800 */
[C---:B-1----:R-:W-:Y:S01]  /*0dc0*/  VIADD R29, R28.reuse, 0xa ;  /* 0x0000000a1c1d7836 */ /* 0x042fe20000000000 */
[----:B0-----:R-:W-:Y:S01]  /*0dd0*/  LOP3.LUT R25, R3, 0x3f, RZ, 0xc0, !PT ;  /* 0x0000003f03197812 */ /* 0x001fe200078ec0ff */
[----:B--2---:R-:W-:-:S03]  /*0de0*/  VIADD R24, R28, 0xb ;  /* 0x0000000b1c187836 */ /* 0x004fc60000000000 */
[----:B------:R0:W-:Y:S01]  /*0df0*/  STL [R1+0x1ec], R29 ;  /* 0x0001ec1d01007387 */ /* 0x0001e20000100800 */
[----:B----4-:R-:W-:-:S03]  /*0e00*/  VIADD R0, R28, 0xc ;  /* 0x0000000c1c007836 */ /* 0x010fc60000000000 */
[----:B------:R1:W-:Y:S04]  /*0e10*/  STL [R1+0x1e8], R24 ;  /* 0x0001e81801007387 */ /* 0x0003e80000100800 */
[----:B------:R2:W-:Y:S01]  /*0e20*/  STL [R1+0x1e4], R0 ;  /* 0x0001e40001007387 */ /* 0x0005e20000100800 */
[C---:B0-----:R-:W-:Y:S02]  /*0e30*/  VIADD R29, R28.reuse, 0xd ;  /* 0x0000000d1c1d7836 */ /* 0x041fe40000000000 */
[----:B-1----:R-:W-:-:S03]  /*0e40*/  VIADD R24, R28, 0xe ;  /* 0x0000000e1c187836 */ /* 0x002fc60000000000 */
[----:B------:R0:W-:Y:S01]  /*0e50*/  STL [R1+0x1e0], R29 ;  /* 0x0001e01d01007387 */ /* 0x0001e20000100800 */
[----:B--2---:R-:W-:-:S03]  /*0e60*/  VIADD R0, R28, 0xf ;  /* 0x0000000f1c007836 */ /* 0x004fc60000000000 */
        /* <DEDUP_REMOVED lines=23> */
[----:B--2---:R-:W-:-:S03]  /*0fe0*/  IMAD.SHL.U32 R0, R2, 0x200, RZ ;  /* 0x0000020002007824 */ /* 0x004fc600078e00ff */
[----:B------:R1:W-:Y:S01]  /*0ff0*/  STL [R1+0x1ac], R24 ;  /* 0x0001ac1801007387 */ /* 0x0003e20000100800 */
[----:B------:R-:W-:-:S04]  /*1000*/  IMAD.MOV.U32 R2, RZ, RZ, R28 ;  /* 0x000000ffff027224 */ /* 0x000fc800078e001c */
[C---:B------:R-:W-:Y:S02]  /*1010*/  VIADD R28, R2.reuse, 0x1d ;  /* 0x0000001d021c7836 */ /* 0x040fe40000000000 */
[C---:B0-----:R-:W-:Y:S02]  /*1020*/  VIADD R29, R2.reuse, 0x1c ;  /* 0x0000001c021d7836 */ /* 0x041fe40000000000 */
[----:B-1----:R-:W-:-:S05]  /*1030*/  VIADD R24, R2, 0x1b ;  /* 0x0000001b02187836 */ /* 0x002fca0000000000 */
[----:B------:R0:W-:Y:S02]  /*1040*/  STL [R1+0x1a8], R24 ;  /* 0x0001a81801007387 */ /* 0x0001e40000100800 */
[----:B0-----:R-:W-:Y:S01]  /*1050*/  LOP3.LUT R24, R0, 0x3f, R3, 0xf8, !PT ;  /* 0x0000003f00187812 */ /* 0x001fe200078ef803 */
[----:B------:R-:W-:Y:S01]  /*1060*/  VIADD R3, R2, 0x1e ;  /* 0x0000001e02037836 */ /* 0x000fe20000000000 */
[----:B------:R-:W-:Y:S01]  /*1070*/  LOP3.LUT R0, R0, 0x40, R25, 0xfe, !PT ;  /* 0x0000004000007812 */ /* 0x000fe200078efe19 */
[----:B------:R-:W-:Y:S01]  /*1080*/  VIADD R2, R2, 0x1f ;  /* 0x0000001f02027836 */ /* 0x000fe20000000000 */
[----:B------:R0:W5:Y:S04]  /*1090*/  LDL.LU R25, [R1+0x35fc] ;  /* 0x0035fc0001197983 */ /* 0x0001680000300800 */
[----:B------:R-:W-:Y:S04]  /*10a0*/  STL [R1+0x35d4], R24 ;  /* 0x0035d41801007387 */ /* 0x000fe80000100800 */
[----:B------:R1:W-:Y:S02]  /*10b0*/  STL [R1+0x35d8], R0 ;  /* 0x0035d80001007387 */ /* 0x0003e40000100800 */
[----:B-1----:R-:W-:-:S05]  /*10c0*/  LOP3.LUT R0, R24, 0x80, RZ, 0xfc, !PT ;  /* 0x0000008018007812 */ /* 0x002fca00078efcff */
        /* <DEDUP_REMOVED lines=9> */
[----:B-1----:R-:W-:Y:S02]  /*1160*/  LOP3.LUT R0, R24, 0x1c0, RZ, 0xfc, !PT ;  /* 0x000001c018007812 */ /* 0x002fe400078efcff */
[----:B------:R0:W5:Y:S04]  /*1170*/  LDL.LU R24, [R1+0x35f8] ;  /* 0x0035f80001187983 */ /* 0x0001680000300800 */
[----:B------:R0:W-:Y:S01]  /*1180*/  STL [R1+0x35e4], R0 ;  /* 0x0035e40001007387 */ /* 0x0001e20000100800 */
[----:B---3--:R-:W-:Y:S05]  /*1190*/  BRA.U !UP0, `(.L_x_0) ;  /* 0x000007f5085c7547 */ /* 0x008fea000b800000 */
[----:B------:R-:W2:Y:S04]  /*11a0*/  LDL R7, [R1+0x1a4] ;  /* 0x0001a40001077983 */ /* 0x000ea80000100800 */
[----:B-----5:R-:W3:Y:S04]  /*11b0*/  LDL R24, [R1+0x35d8] ;  /* 0x0035d80001187983 */ /* 0x020ee80000100800 */
[----:B------:R-:W4:Y:S01]  /*11c0*/  LDL R18, [R1+0x35dc] ;  /* 0x0035dc0001127983 */ /* 0x000f220000100800 */
[----:B------:R-:W-:Y:S01]  /*11d0*/  ISETP.GE.AND P6, PT, R2, RZ, PT ;  /* 0x000000ff0200720c */ /* 0x000fe20003fc6270 */
[----:B------:R-:W1:Y:S02]  /*11e0*/  LDCU UR6, c[0x0][0x3ac] ;  /* 0x00007580ff0677ac */ /* 0x000e640008000800 */
[----:B------:R-:W2:Y:S01]  /*11f0*/  LDL.LU R19, [R1+0x1a0] ;  /* 0x0001a00001137983 */ /* 0x000ea20000300800 */
[----:B------:R-:W0:Y:S03]  /*1200*/  LDCU.128 UR8, c[0x0][0x380] ;  /* 0x00007000ff0877ac */ /* 0x000e260008000c00 */
[----:B------:R-:W2:Y:S01]  /*1210*/  LDL.LU R23, [R1+0x1a8] ;  /* 0x0001a80001177983 */ /* 0x000ea20000300800 */
[----:B------:R-:W0:Y:S03]  /*1220*/  LDCU UR7, c[0x0][0x3b0] ;  /* 0x00007600ff0777ac */ /* 0x000e260008000800 */
[----:B--2---:R2:W-:Y:S04]  /*1230*/  STL [R1+0x36dc], R23 ;  /* 0x0036dc1701007387 */ /* 0x0045e80000100800 */
[----:B------:R-:W4:Y:S04]  /*1240*/  LDL R25, [R1+0x35e0] ;  /* 0x0035e00001197983 */ /* 0x000f280000100800 */
[----:B------:R-:W4:Y:S04]  /*1250*/  LDL R26, [R1+0x35f0] ;  /* 0x0035f000011a7983 */ /* 0x000f280000100800 */
[----:B--2---:R-:W2:Y:S01]  /*1260*/  LDL R23, [R1+0x35d4] ;  /* 0x0035d40001177983 */ /* 0x004ea20000100800 */
[----:B0-----:R-:W-:-:S02]  /*1270*/  IABS R0, R19 ;  /* 0x0000001300007213 */ /* 0x001fc40000000000 */
[----:B------:R-:W-:Y:S01]  /*1280*/  IABS R22, R7 ;  /* 0x0000000700167213 */ /* 0x000fe20000000000 */
[----:B------:R-:W2:Y:S01]  /*1290*/  LDL R27, [R1+0x35ec] ;  /* 0x0035ec00011b7983 */ /* 0x000ea20000100800 */
[----:B------:R-:W0:Y:S03]  /*12a0*/  I2F.RP R4, R0 ;  /* 0x0000000000047306 */ /* 0x000e260000209400 */
[----:B------:R-:W2:Y:S04]  /*12b0*/  LDL R20, [R1+0x35e8] ;  /* 0x0035e80001147983 */ /* 0x000ea80000100800 */
[----:B------:R-:W2:Y:S01]  /*12c0*/  LDL R21, [R1+0x35e4] ;  /* 0x0035e40001157983 */ /* 0x000ea20000100800 */
[----:B------:R-:W1:Y:S08]  /*12d0*/  I2F.RP R6, R22 ;  /* 0x0000001600067306 */ /* 0x000e700000209400 */
[----:B0-----:R-:W0:Y:S08]  /*12e0*/  MUFU.RCP R4, R4 ;  /* 0x0000000400047308 */ /* 0x001e300000001000 */
[----:B-1----:R-:W1:Y:S01]  /*12f0*/  MUFU.RCP R6, R6 ;  /* 0x0000000600067308 */ /* 0x002e620000001000 */
[----:B0-----:R-:W-:-:S07]  /*1300*/  VIADD R4, R4, 0xffffffe ;  /* 0x0ffffffe04047836 */ /* 0x001fce0000000000 */
[----:B------:R-:W0:Y:S01]  /*1310*/  F2I.FTZ.U32.TRUNC.NTZ R5, R4 ;  /* 0x0000000400057305 */ /* 0x000e22000021f000 */
[----:B-1----:R-:W-:-:S07]  /*1320*/  VIADD R6, R6, 0xffffffe ;  /* 0x0ffffffe06067836 */ /* 0x002fce0000000000 */
[----:B------:R1:W3:Y:S01]  /*1330*/  F2I.FTZ.U32.TRUNC.NTZ R7, R6 ;  /* 0x0000000600077305 */ /* 0x0002e2000021f000 */
[----:B0-----:R-:W-:-:S04]  /*1340*/  IMAD.MOV R4, RZ, RZ, -R5 ;  /* 0x000000ffff047224 */ /* 0x001fc800078e0a05 */
[----:B-1----:R-:W-:Y:S02]  /*1350*/  IMAD R6, R4, R0, RZ ;  /* 0x0000000004067224 */ /* 0x002fe400078e02ff */
[----:B------:R-:W-:-:S04]  /*1360*/  IMAD.MOV.U32 R4, RZ, RZ, RZ ;  /* 0x000000ffff047224 */ /* 0x000fc800078e00ff */
[----:B------:R-:W-:Y:S01]  /*1370*/  IMAD.HI.U32 R5, R5, R6, R4 ;  /* 0x0000000605057227 */ /* 0x000fe200078e0004 */
[----:B---3--:R-:W-:Y:S02]  /*1380*/  IABS R8, R24 ;  /* 0x0000001800087213 */ /* 0x008fe40000000000 */
[----:B----4-:R-:W-:Y:S01]  /*1390*/  IABS R9, R18 ;  /* 0x0000001200097213 */ /* 0x010fe20000000000 */
[----:B------:R-:W-:Y:S02]  /*13a0*/  IMAD.MOV R4, RZ, RZ, -R7 ;  /* 0x000000ffff047224 */ /* 0x000fe400078e0a07 */
[----:B------:R-:W-:Y:S02]  /*13b0*/  IMAD.MOV.U32 R6, RZ, RZ, RZ ;  /* 0x000000ffff067224 */ /* 0x000fe400078e00ff */
[----:B------:R-:W-:Y:S02]  /*13c0*/  IMAD R4, R4, R22, RZ ;  /* 0x0000001604047224 */ /* 0x000fe400078e02ff */
[----:B------:R-:W-:-:S04]  /*13d0*/  IMAD.HI.U32 R11, R5, R8, RZ ;  /* 0x00000008050b7227 */ /* 0x000fc800078e00ff */
[----:B------:R-:W-:-:S04]  /*13e0*/  IMAD.HI.U32 R10, R5, R9, RZ ;  /* 0x00000009050a7227 */ /* 0x000fc800078e00ff */
[----:B------:R-:W-:-:S04]  /*13f0*/  IMAD.HI.U32 R4, R7, R4, R6 ;  /* 0x0000000407047227 */ /* 0x000fc800078e0006 */
[----:B------:R-:W-:Y:S02]  /*1400*/  IMAD.MOV R11, RZ, RZ, -R11 ;  /* 0x000000ffff0b7224 */ /* 0x000fe400078e0a0b */
[----:B------:R-:W-:Y:S02]  /*1410*/  IMAD.MOV R10, RZ, RZ, -R10 ;  /* 0x000000ffff0a7224 */ /* 0x000fe400078e0a0a */
[C---:B------:R-:W-:Y:S02]  /*1420*/  IMAD R8, R0.reuse, R11, R8 ;  /* 0x0000000b00087224 */ /* 0x040fe400078e0208 */
[----:B------:R-:W-:-:S03]  /*1430*/  IMAD R9, R0, R10, R9 ;  /* 0x0000000a00097224 */ /* 0x000fc600078e0209 */
[C---:B------:R-:W-:Y:S02]  /*1440*/  ISETP.GT.U32.AND P2, PT, R0.reuse, R8, PT ;  /* 0x000000080000720c */ /* 0x040fe40003f44070 */
[----:B------:R-:W-:-:S11]  /*1450*/  ISETP.GT.U32.AND P4, PT, R0, R9, PT ;  /* 0x000000090000720c */ /* 0x000fd60003f84070 */
[--C-:B------:R-:W-:Y:S02]  /*1460*/  @!P2 IMAD.IADD R8, R8, 0x1, -R0.reuse ;  /* 0x000000010808a824 */ /* 0x100fe400078e0a00 */
[----:B------:R-:W-:Y:S01]  /*1470*/  @!P4 IMAD.IADD R9, R9, 0x1, -R0 ;  /* 0x000000010909c824 */ /* 0x000fe200078e0a00 */
[----:B--2---:R-:W-:-:S05]  /*1480*/  IABS R12, R23 ;  /* 0x00000017000c7213 */ /* 0x004fca0000000000 */
[----:B------:R-:W-:-:S04]  /*1490*/  IMAD.HI.U32 R13, R5, R12, RZ ;  /* 0x0000000c050d7227 */ /* 0x000fc800078e00ff */
[----:B------:R-:W-:-:S04]  /*14a0*/  IMAD.MOV R13, RZ, RZ, -R13 ;  /* 0x000000ffff0d7224 */ /* 0x000fc800078e0a0d */
[----:B------:R-:W-:Y:S01]  /*14b0*/  IMAD R6, R0, R13, R12 ;  /* 0x0000000d00067224 */ /* 0x000fe200078e020c */
[----:B------:R-:W-:Y:S02]  /*14c0*/  IABS R12, R25 ;  /* 0x00000019000c7213 */ /* 0x000fe40000000000 */
[----:B------:R-:W-:-:S03]  /*14d0*/  IABS R10, R26 ;  /* 0x0000001a000a7213 */ /* 0x000fc60000000000 */
[C---:B------:R-:W-:Y:S01]  /*14e0*/  IMAD.HI.U32 R16, R5.reuse, R12, RZ ;  /* 0x0000000c05107227 */ /* 0x040fe200078e00ff */
[----:B------:R-:W-:Y:S02]  /*14f0*/  IABS R7, R27 ;  /* 0x0000001b00077213 */ /* 0x000fe40000000000 */
[----:B------:R-:W-:Y:S01]  /*1500*/  IABS R11, R20 ;  /* 0x00000014000b7213 */ /* 0x000fe20000000000 */
[----:B------:R-:W-:-:S04]  /*1510*/  IMAD.HI.U32 R17, R5, R10, RZ ;  /* 0x0000000a05117227 */ /* 0x000fc800078e00ff */
[----:B------:R-:W-:Y:S01]  /*1520*/  IMAD.MOV R16, RZ, RZ, -R16 ;  /* 0x000000ffff107224 */ /* 0x000fe200078e0a10 */
[----:B------:R-:W-:Y:S01]  /*1530*/  IABS R14, R21 ;  /* 0x00000015000e7213 */ /* 0x000fe20000000000 */
[----:B------:R-:W-:-:S04]  /*1540*/  IMAD.HI.U32 R13, R5, R7, RZ ;  /* 0x00000007050d7227 */ /* 0x000fc800078e00ff */
[----:B------:R-:W-:Y:S02]  /*1550*/  IMAD.MOV R17, RZ, RZ, -R17 ;  /* 0x000000ffff117224 */ /* 0x000fe400078e0a11 */
[----:B------:R-:W-:Y:S02]  /*1560*/  IMAD R12, R0, R16, R12 ;  /* 0x00000010000c7224 */ /* 0x000fe400078e020c */
[----:B------:R-:W-:-:S03]  /*1570*/  IMAD.HI.U32 R15, R5, R11, RZ ;  /* 0x0000000b050f7227 */ /* 0x000fc600078e00ff */
[C---:B------:R-:W-:Y:S01]  /*1580*/  ISETP.GT.U32.AND P1, PT, R0.reuse, R12, PT ;  /* 0x0000000c0000720c */ /* 0x040fe20003f24070 */
[----:B------:R-:W-:Y:S02]  /*1590*/  IMAD.MOV R13, RZ, RZ, -R13 ;  /* 0x000000ffff0d7224 */ /* 0x000fe400078e0a0d */
[C---:B------:R-:W-:Y:S02]  /*15a0*/  IMAD R10, R0.reuse, R17, R10 ;  /* 0x00000011000a7224 */ /* 0x040fe400078e020a */
[----:B------:R-:W-:Y:S02]  /*15b0*/  IMAD.MOV R15, RZ, RZ, -R15 ;  /* 0x000000ffff0f7224 */ /* 0x000fe400078e0a0f */
[----:B------:R-:W-:Y:S01]  /*15c0*/  IMAD.HI.U32 R5, R5, R14, RZ ;  /* 0x0000000e05057227 */ /* 0x000fe200078e00ff */
[----:B------:R-:W-:-:S03]  /*15d0*/  ISETP.GT.U32.AND P2, PT, R0, R10, PT ;  /* 0x0000000a0000720c */ /* 0x000fc60003f44070 */
[C---:B------:R-:W-:Y:S02]  /*15e0*/  IMAD R7, R0.reuse, R13, R7 ;  /* 0x0000000d00077224 */ /* 0x040fe400078e0207 */
[C---:B------:R-:W-:Y:S02]  /*15f0*/  IMAD R11, R0.reuse, R15, R11 ;  /* 0x0000000f000b7224 */ /* 0x040fe400078e020b */
[----:B------:R-:W-:Y:S01]  /*1600*/  IMAD.MOV R15, RZ, RZ, -R5 ;  /* 0x000000ffff0f7224 */ /* 0x000fe200078e0a05 */
[C---:B------:R-:W-:Y:S02]  /*1610*/  ISETP.GT.U32.AND P5, PT, R0.reuse, R7, PT ;  /* 0x000000070000720c */ /* 0x040fe40003fa4070 */
[C---:B------:R-:W-:Y:S01]  /*1620*/  ISETP.GT.U32.AND P4, PT, R0.reuse, R11, PT ;  /* 0x0000000b0000720c */ /* 0x040fe20003f84070 */
[----:B------:R-:W-:Y:S02]  /*1630*/  IMAD R14, R0, R15, R14 ;  /* 0x0000000f000e7224 */ /* 0x000fe400078e020e */
[----:B------:R-:W-:-:S03]  /*1640*/  @!P1 IMAD.IADD R12, R12, 0x1, -R0 ;  /* 0x000000010c0c9824 */ /* 0x000fc600078e0a00 */
[----:B------:R-:W-:Y:S01]  /*1650*/  ISETP.GT.U32.AND P1, PT, R0, R14, PT ;  /* 0x0000000e0000720c */ /* 0x000fe20003f24070 */
[----:B------:R-:W-:-:S04]  /*1660*/  @!P2 IMAD.IADD R10, R10, 0x1, -R0 ;  /* 0x000000010a0aa824 */ /* 0x000fc800078e0a00 */
[--C-:B------:R-:W-:Y:S01]  /*1670*/  @!P5 IMAD.IADD R7, R7, 0x1, -R0.reuse ;  /* 0x000000010707d824 */ /* 0x100fe200078e0a00 */
[----:B------:R-:W-:Y:S01]  /*1680*/  ISETP.GT.U32.AND P5, PT, R0, R10, PT ;  /* 0x0000000a0000720c */ /* 0x000fe20003fa4070 */
[----:B------:R-:W-:-:S06]  /*1690*/  @!P4 IMAD.IADD R11, R11, 0x1, -R0 ;  /* 0x000000010b0bc824 */ /* 0x000fcc00078e0a00 */
[----:B------:R-:W-:Y:S01]  /*16a0*/  @!P1 IMAD.IADD R14, R14, 0x1, -R0 ;  /* 0x000000010e0e9824 */ /* 0x000fe200078e0a00 */
[----:B------:R-:W-:-:S05]  /*16b0*/  ISETP.GT.U32.AND P1, PT, R0, R11, PT ;  /* 0x0000000b0000720c */ /* 0x000fca0003f24070 */
[--C-:B------:R-:W-:Y:S01]  /*16c0*/  @!P5 IMAD.IADD R10, R10, 0x1, -R0.reuse ;  /* 0x000000010a0ad824 */ /* 0x100fe200078e0a00 */
[----:B------:R-:W-:Y:S02]  /*16d0*/  ISETP.GE.AND P5, PT, R23, RZ, PT ;  /* 0x000000ff1700720c */ /* 0x000fe40003fa6270 */
[----:B------:R-:W2:Y:S05]  /*16e0*/  LDL.LU R23, [R1+0x36dc] ;  /* 0x0036dc0001177983 */ /* 0x000eaa0000300800 */
[----:B------:R-:W-:Y:S01]  /*16f0*/  @!P1 IMAD.IADD R11, R11, 0x1, -R0 ;  /* 0x000000010b0b9824 */ /* 0x000fe200078e0a00 */
[----:B------:R-:W-:Y:S02]  /*1700*/  ISETP.GE.AND P1, PT, R18, RZ, PT ;  /* 0x000000ff1200720c */ /* 0x000fe40003f26270 */
[----:B------:R-:W3:Y:S01]  /*1710*/  LDL.LU R18, [R1+0x1ac] ;  /* 0x0001ac0001127983 */ /* 0x000ee20000300800 */
[----:B------:R-:W-:-:S13]  /*1720*/  ISETP.GT.U32.AND P0, PT, R0, R6, PT ;  /* 0x000000060000720c */ /* 0x000fda0003f04070 */
[----:B------:R-:W-:-:S05]  /*1730*/  @!P0 IMAD.IADD R6, R6, 0x1, -R0 ;  /* 0x0000000106068824 */ /* 0x000fca00078e0a00 */
[----:B------:R-:W-:Y:S02]  /*1740*/  ISETP.GT.U32.AND P3, PT, R0, R6, PT ;  /* 0x000000060000720c */ /* 0x000fe40003f64070 */
[----:B------:R-:W-:-:S05]  /*1750*/  IABS R13, R2 ;  /* 0x00000002000d7213 */ /* 0x000fca0000000000 */
[----:B------:R-:W-:-:S06]  /*1760*/  IMAD.HI.U32 R16, R4, R13, RZ ;  /* 0x0000000d04107227 */ /* 0x000fcc00078e00ff */
[----:B------:R-:W-:Y:S01]  /*1770*/  @!P3 IMAD.IADD R6, R6, 0x1, -R0 ;  /* 0x000000010606b824 */ /* 0x000fe200078e0a00 */
[C---:B------:R-:W-:Y:S01]  /*1780*/  ISETP.GT.U32.AND P3, PT, R0.reuse, R9, PT ;  /* 0x000000090000720c */ /* 0x040fe20003f64070 */
[----:B------:R-:W-:Y:S01]  /*1790*/  IMAD.MOV R16, RZ, RZ, -R16 ;  /* 0x000000ffff107224 */ /* 0x000fe200078e0a10 */
[----:B------:R-:W-:-:S03]  /*17a0*/  ISETP.GT.U32.AND P4, PT, R0, R7, PT ;  /* 0x000000070000720c */ /* 0x000fc60003f84070 */
[----:B------:R-:W-:Y:S01]  /*17b0*/  IMAD R13, R22, R16, R13 ;  /* 0x00000010160d7224 */ /* 0x000fe200078e020d */
[----:B------:R-:W-:-:S07]  /*17c0*/  ISETP.GT.U32.AND P0, PT, R0, R8, PT ;  /* 0x000000080000720c */ /* 0x000fce0003f04070 */
[----:B------:R-:W-:-:S04]  /*17d0*/  @!P3 IMAD.IADD R9, R9, 0x1, -R0 ;  /* 0x000000010909b824 */ /* 0x000fc800078e0a00 */
[----:B------:R-:W-:Y:S01]  /*17e0*/  @!P1 IMAD.MOV R9, RZ, RZ, -R9 ;  /* 0x000000ffff099224 */ /* 0x000fe200078e0a09 */
[----:B------:R-:W-:Y:S02]  /*17f0*/  ISETP.GT.U32.AND P1, PT, R22, R13, PT ;  /* 0x0000000d1600720c */ /* 0x000fe40003f24070 */
[----:B------:R-:W-:Y:S01]  /*1800*/  ISETP.GT.U32.AND P3, PT, R0, R14, PT ;  /* 0x0000000e0000720c */ /* 0x000fe20003f64070 */
[--C-:B------:R-:W-:Y:S01]  /*1810*/  @!P4 IMAD.IADD R7, R7, 0x1, -R0.reuse ;  /* 0x000000010707c824 */ /* 0x100fe200078e0a00 */
[----:B------:R-:W-:Y:S01]  /*1820*/  ISETP.GE.AND P4, PT, R24, RZ, PT ;  /* 0x000000ff1800720c */ /* 0x000fe20003f86270 */
[----:B------:R-:W-:Y:S01]  /*1830*/  @!P0 IMAD.IADD R8, R8, 0x1, -R0 ;  /* 0x0000000108088824 */ /* 0x000fe200078e0a00 */
[----:B------:R-:W-:Y:S02]  /*1840*/  ISETP.GT.U32.AND P0, PT, R0, R12, PT ;  /* 0x0000000c0000720c */ /* 0x000fe40003f04070 */
[----:B------:R-:W-:-:S05]  /*1850*/  LOP3.LUT R16, RZ, R19, RZ, 0x33, !PT ;  /* 0x00000013ff107212 */ /* 0x000fca00078e33ff */
[----:B------:R-:W-:Y:S01]  /*1860*/  @!P1 IMAD.IADD R13, R13, 0x1, -R22 ;  /* 0x000000010d0d9824 */ /* 0x000fe200078e0a16 */
[----:B------:R-:W-:Y:S01]  /*1870*/  ISETP.NE.AND P1, PT, R19, RZ, PT ;  /* 0x000000ff1300720c */ /* 0x000fe20003f25270 */
[----:B------:R-:W-:Y:S01]  /*1880*/  @!P3 IMAD.IADD R14, R14, 0x1, -R0 ;  /* 0x000000010e0eb824 */ /* 0x000fe200078e0a00 */
[----:B------:R-:W4:Y:S01]  /*1890*/  LDL.LU R19, [R1+0x1b0] ;  /* 0x0001b00001137983 */ /* 0x000f220000300800 */
[----:B------:R-:W-:Y:S01]  /*18a0*/  ISETP.GE.AND P3, PT, R25, RZ, PT ;  /* 0x000000ff1900720c */ /* 0x000fe20003f66270 */
[----:B------:R-:W-:Y:S01]  /*18b0*/  @!P5 IMAD.MOV R6, RZ, RZ, -R6 ;  /* 0x000000ffff06d224 */ /* 0x000fe200078e0a06 */
[----:B------:R-:W-:Y:S01]  /*18c0*/  ISETP.GE.AND P5, PT, R26, RZ, PT ;  /* 0x000000ff1a00720c */ /* 0x000fe20003fa6270 */
[----:B------:R-:W-:Y:S01]  /*18d0*/  @!P4 IMAD.MOV R8, RZ, RZ, -R8 ;  /* 0x000000ffff08c224 */ /* 0x000fe200078e0a08 */
[----:B------:R-:W-:Y:S01]  /*18e0*/  ISETP.GE.AND P4, PT, R27, RZ, PT ;  /* 0x000000ff1b00720c */ /* 0x000fe20003f86270 */
[----:B------:R-:W-:Y:S01]  /*18f0*/  @!P0 IMAD.IADD R12, R12, 0x1, -R0 ;  /* 0x000000010c0c8824 */ /* 0x000fe200078e0a00 */
[----:B------:R-:W-:-:S07]  /*1900*/  IABS R2, R3 ;  /* 0x0000000300027213 */ /* 0x000fce0000000000 */
[----:B------:R-:W-:Y:S01]  /*1910*/  @!P3 IMAD.MOV R12, RZ, RZ, -R12 ;  /* 0x000000ffff0cb224 */ /* 0x000fe200078e0a0c */
[----:B------:R-:W-:Y:S02]  /*1920*/  ISETP.GE.AND P3, PT, R20, RZ, PT ;  /* 0x000000ff1400720c */ /* 0x000fe40003f66270 */
[C---:B------:R-:W-:Y:S01]  /*1930*/  SEL R20, R16.reuse, R6, !P1 ;  /* 0x0000000610147207 */ /* 0x040fe20004800000 */
[----:B------:R-:W-:Y:S01]  /*1940*/  @!P5 IMAD.MOV R10, RZ, RZ, -R10 ;  /* 0x000000ffff0ad224 */ /* 0x000fe200078e0a0a */
[C---:B------:R-:W-:Y:S01]  /*1950*/  SEL R6, R16.reuse, R8, !P1 ;  /* 0x0000000810067207 */ /* 0x040fe20004800000 */
[----:B------:R-:W-:Y:S01]  /*1960*/  @!P4 IMAD.MOV R7, RZ, RZ, -R7 ;  /* 0x000000ffff07c224 */ /* 0x000fe200078e0a07 */
[C---:B------:R-:W-:Y:S01]  /*1970*/  SEL R8, R16.reuse, R9, !P1 ;  /* 0x0000000910087207 */ /* 0x040fe20004800000 */
[----:B------:R0:W-:Y:S01]  /*1980*/  STL [R1+0x230], R20 ;  /* 0x0002301401007387 */ /* 0x0001e20000100800 */
[----:B------:R-:W-:Y:S01]  /*1990*/  SEL R9, R16, R12, !P1 ;  /* 0x0000000c10097207 */ /* 0x000fe20004800000 */
[----:B------:R-:W-:-:S02]  /*19a0*/  IMAD.HI.U32 R15, R4, R2, RZ ;  /* 0x00000002040f7227 */ /* 0x000fc400078e00ff */
[----:B0-----:R-:W4:Y:S04]  /*19b0*/  LDL.LU R20, [R1+0x1b4] ;  /* 0x0001b40001147983 */ /* 0x001f280000300800 */
[----:B------:R0:W-:Y:S04]  /*19c0*/  STL [R1+0x22c], R6 ;  /* 0x00022c0601007387 */ /* 0x0001e80000100800 */
[----:B------:R1:W-:Y:S01]  /*19d0*/  STL [R1+0x228], R8 ;  /* 0x0002280801007387 */ /* 0x0003e20000100800 */
[----:B------:R-:W-:Y:S01]  /*19e0*/  IMAD.MOV R15, RZ, RZ, -R15 ;  /* 0x000000ffff0f7224 */ /* 0x000fe200078e0a0f */
[----:B0-----:R-:W-:-:S02]  /*19f0*/  SEL R6, R16, R10, !P1 ;  /* 0x0000000a10067207 */ /* 0x001fc40004800000 */
[----:B------:R-:W-:Y:S01]  /*1a00*/  STL [R1+0x224], R9 ;  /* 0x0002240901007387 */ /* 0x000fe20000100800 */
[----:B-1----:R-:W-:-:S03]  /*1a10*/  SEL R8, R16, R7, !P1 ;  /* 0x0000000710087207 */ /* 0x002fc60004800000 */
[----:B------:R0:W-:Y:S01]  /*1a20*/  STL [R1+0x220], R6 ;  /* 0x0002200601007387 */ /* 0x0001e20000100800 */
[----:B------:R-:W-:-:S03]  /*1a30*/  ISETP.GE.AND P4, PT, R21, RZ, PT ;  /* 0x000000ff1500720c */ /* 0x000fc60003f86270 */
[----:B------:R1:W-:Y:S01]  /*1a40*/  STL [R1+0x21c], R8 ;  /* 0x00021c0801007387 */ /* 0x0003e20000100800 */
[----:B------:R-:W-:-:S03]  /*1a50*/  IMAD R2, R22, R15, R2 ;  /* 0x0000000f16027224 */ /* 0x000fc600078e0202 */
[----:B------:R-:W4:Y:S02]  /*1a60*/  LDL.LU R21, [R1+0x1b8] ;  /* 0x0001b80001157983 */ /* 0x000f240000300800 */
[----:B------:R-:W-:Y:S02]  /*1a70*/  ISETP.GT.U32.AND P5, PT, R22, R2, PT ;  /* 0x000000021600720c */ /* 0x000fe40003fa4070 */
[----:B------:R-:W-:Y:S02]  /*1a80*/  IABS R5, R28 ;  /* 0x0000001c00057213 */ /* 0x000fe40000000000 */
[----:B------:R-:W-:-:S03]  /*1a90*/  ISETP.GE.AND P2, PT, R3, RZ, PT ;  /* 0x000000ff0300720c */ /* 0x000fc60003f46270 */
[----:B------:R-:W-:-:S06]  /*1aa0*/  IMAD.HI.U32 R3, R4, R5, RZ ;  /* 0x0000000504037227 */ /* 0x000fcc00078e00ff */
[----:B------:R-:W-:Y:S01]  /*1ab0*/  @!P5 IMAD.IADD R2, R2, 0x1, -R22 ;  /* 0x000000010202d824 */ /* 0x000fe200078e0a16 */
[C---:B------:R-:W-:Y:S01]  /*1ac0*/  ISETP.GT.U32.AND P5, PT, R22.reuse, R13, PT ;  /* 0x0000000d1600720c */ /* 0x040fe20003fa4070 */
[----:B------:R-:W-:Y:S02]  /*1ad0*/  IMAD.MOV R3, RZ, RZ, -R3 ;  /* 0x000000ffff037224 */ /* 0x000fe400078e0a03 */
[----:B------:R-:W-:Y:S01]  /*1ae0*/  @!P4 IMAD.MOV R14, RZ, RZ, -R14 ;  /* 0x000000ffff0ec224 */ /* 0x000fe200078e0a0e */
[C---:B------:R-:W-:Y:S01]  /*1af0*/  ISETP.GT.U32.AND P4, PT, R22.reuse, R2, PT ;  /* 0x000000021600720c */ /* 0x040fe20003f84070 */
[----:B------:R-:W-:Y:S01]  /*1b00*/  IMAD R5, R22, R3, R5 ;  /* 0x0000000316057224 */ /* 0x000fe200078e0205 */
[----:B------:R-:W-:Y:S01]  /*1b10*/  IABS R3, R29 ;  /* 0x0000001d00037213 */ /* 0x000fe20000000000 */
[----:B------:R-:W-:-:S04]  /*1b20*/  @!P3 IMAD.MOV R11, RZ, RZ, -R11 ;  /* 0x000000ffff0bb224 */ /* 0x000fc800078e0a0b */
[----:B------:R-:W-:Y:S02]  /*1b30*/  IMAD.MOV.U32 R0, RZ, RZ, R3 ;  /* 0x000000ffff007224 */ /* 0x000fe400078e0003 */
[----:B------:R-:W-:Y:S01]  /*1b40*/  @!P5 IMAD.IADD R13, R13, 0x1, -R22 ;  /* 0x000000010d0dd824 */ /* 0x000fe200078e0a16 */
[----:B------:R-:W-:Y:S01]  /*1b50*/  SEL R7, R16, R11, !P1 ;  /* 0x0000000b10077207 */ /* 0x000fe20004800000 */
[----:B------:R-:W-:Y:S01]  /*1b60*/  IMAD.HI.U32 R3, R4, R0, RZ ;  /* 0x0000000004037227 */ /* 0x000fe200078e00ff */
[----:B0-----:R-:W-:-:S03]  /*1b70*/  SEL R6, R16, R14, !P1 ;  /* 0x0000000e10067207 */ /* 0x001fc60004800000 */
[----:B-1----:R-:W-:Y:S02]  /*1b80*/  IMAD.MOV.U32 R8, RZ, RZ, R13 ;  /* 0x000000ffff087224 */ /* 0x002fe400078e000d */
[----:B------:R-:W-:Y:S01]  /*1b90*/  @!P4 IMAD.IADD R2, R2, 0x1, -R22 ;  /* 0x000000010202c824 */ /* 0x000fe200078e0a16 */
[----:B------:R0:W-:Y:S01]  /*1ba0*/  STL [R1+0x218], R7 ;  /* 0x0002180701007387 */ /* 0x0001e20000100800 */
[----:B------:R-:W-:Y:S02]  /*1bb0*/  IMAD.MOV R3, RZ, RZ, -R3 ;  /* 0x000000ffff037224 */ /* 0x000fe400078e0a03 */
[----:B------:R-:W-:Y:S01]  /*1bc0*/  @!P6 IMAD.MOV R8, RZ, RZ, -R8 ;  /* 0x000000ffff08e224 */ /* 0x000fe200078e0a08 */
[----:B------:R1:W-:Y:S01]  /*1bd0*/  STL [R1+0x214], R6 ;  /* 0x0002140601007387 */ /* 0x0003e20000100800 */
[----:B------:R-:W-:Y:S02]  /*1be0*/  IMAD R0, R22, R3, R0 ;  /* 0x0000000316007224 */ /* 0x000fe400078e0200 */
[----:B0-----:R-:W-:Y:S01]  /*1bf0*/  IMAD.MOV.U32 R7, RZ, RZ, R2 ;  /* 0x000000ffff077224 */ /* 0x001fe200078e0002 */
[----:B------:R-:W-:Y:S03]  /*1c00*/  STL [R1+0x1c], R8 ;  /* 0x00001c0801007387 */ /* 0x000fe60000100800 */
[----:B------:R-:W-:Y:S01]  /*1c10*/  @!P2 IMAD.MOV R7, RZ, RZ, -R7 ;  /* 0x000000ffff07a224 */ /* 0x000fe200078e0a07 */
[----:B--2---:R-:W-:-:S02]  /*1c20*/  IABS R15, R23 ;  /* 0x00000017000f7213 */ /* 0x004fc40000000000 */
[----:B------:R-:W-:Y:S02]  /*1c30*/  ISETP.GE.AND P6, PT, R23, RZ, PT ;  /* 0x000000ff1700720c */ /* 0x000fe40003fc6270 */
[----:B------:R-:W2:Y:S01]  /*1c40*/  LDL.LU R23, [R1+0x1bc] ;  /* 0x0001bc0001177983 */ /* 0x000ea20000300800 */
[----:B------:R-:W-:Y:S01]  /*1c50*/  IMAD.MOV.U32 R3, RZ, RZ, R15 ;  /* 0x000000ffff037224 */ /* 0x000fe200078e000f */
[----:B---3--:R-:W-:Y:S02]  /*1c60*/  IABS R15, R18 ;  /* 0x00000012000f7213 */ /* 0x008fe40000000000 */
[----:B------:R-:W-:Y:S02]  /*1c70*/  ISETP.GE.AND P2, PT, R18, RZ, PT ;  /* 0x000000ff1200720c */ /* 0x000fe40003f46270 */
[----:B------:R-:W3:Y:S01]  /*1c80*/  LDL.LU R18, [R1+0x1c0] ;  /* 0x0001c00001127983 */ /* 0x000ee20000300800 */
[----:B------:R-:W-:Y:S01]  /*1c90*/  ISETP.GT.U32.AND P3, PT, R22, R5, PT ;  /* 0x000000051600720c */ /* 0x000fe20003f64070 */
[----:B------:R-:W-:-:S04]  /*1ca0*/  IMAD.HI.U32 R17, R4, R3, RZ ;  /* 0x0000000304117227 */ /* 0x000fc800078e00ff */
[----:B------:R-:W-:-:S08]  /*1cb0*/  IMAD.MOV R17, RZ, RZ, -R17 ;  /* 0x000000ffff117224 */ /* 0x000fd000078e0a11 */
[----:B------:R-:W-:-:S05]  /*1cc0*/  @!P3 IMAD.IADD R5, R5, 0x1, -R22 ;  /* 0x000000010505b824 */ /* 0x000fca00078e0a16 */
[C---:B------:R-:W-:Y:S01]  /*1cd0*/  ISETP.GT.U32.AND P4, PT, R22.reuse, R5, PT ;  /* 0x000000051600720c */ /* 0x040fe20003f84070 */
[----:B------:R-:W-:Y:S01]  /*1ce0*/  IMAD R3, R22, R17, R3 ;  /* 0x0000001116037224 */ /* 0x000fe200078e0203 */
[----:B------:R-:W-:Y:S02]  /*1cf0*/  ISETP.GE.AND P0, PT, R28, RZ, PT ;  /* 0x000000ff1c00720c */ /* 0x000fe40003f06270 */
[C---:B------:R-:W-:Y:S02]  /*1d00*/  ISETP.GT.U32.AND P5, PT, R22.reuse, R0, PT ;  /* 0x000000001600720c */ /* 0x040fe40003fa4070 */
[----:B------:R-:W-:-:S07]  /*1d10*/  ISETP.GT.U32.AND P3, PT, R22, R3, PT ;  /* 0x000000031600720c */ /* 0x000fce0003f64070 */
[----:B------:R-:W-:-:S04]  /*1d20*/  @!P4 IMAD.IADD R5, R5, 0x1, -R22 ;  /* 0x000000010505c824 */ /* 0x000fc800078e0a16 */
[----:B------:R-:W-:Y:S01]  /*1d30*/  IMAD.MOV.U32 R10, RZ, RZ, R5 ;  /* 0x000000ffff0a7224 */ /* 0x000fe200078e0005 */
[----:B------:R-:W-:Y:S01]  /*1d40*/  STL [R1+0x18], R7 ;  /* 0x0000180701007387 */ /* 0x000fe20000100800 */
[----:B------:R-:W-:Y:S02]  /*1d50*/  @!P5 IMAD.IADD R0, R0, 0x1, -R22 ;  /* 0x000000010000d824 */ /* 0x000fe400078e0a16 */
[----:B------:R-:W-:Y:S02]  /*1d60*/  @!P0 IMAD.MOV R10, RZ, RZ, -R10 ;  /* 0x000000ffff0a8224 */ /* 0x000fe400078e0a0a */
[----:B------:R-:W-:Y:S01]  /*1d70*/  @!P3 IMAD.IADD R3, R3, 0x1, -R22 ;  /* 0x000000010303b824 */ /* 0x000fe200078e0a16 */
[----:B------:R-:W-:-:S04]  /*1d80*/  ISETP.GT.U32.AND P5, PT, R22, R0, PT ;  /* 0x000000001600720c */ /* 0x000fc80003fa4070 */
[----:B------:R-:W-:Y:S02]  /*1d90*/  ISETP.GT.U32.AND P3, PT, R22, R3, PT ;  /* 0x000000031600720c */ /* 0x000fe40003f64070 */
[----:B------:R-:W-:Y:S02]  /*1da0*/  ISETP.GE.AND P1, PT, R29, RZ, PT ;  /* 0x000000ff1d00720c */ /* 0x000fe40003f26270 */
[----:B----4-:R-:W-:Y:S02]  /*1db0*/  IABS R2, R19 ;  /* 0x0000001300027213 */ /* 0x010fe40000000000 */
[----:B------:R-:W-:Y:S02]  /*1dc0*/  ISETP.GE.AND P0, PT, R19, RZ, PT ;  /* 0x000000ff1300720c */ /* 0x000fe40003f06270 */
[----:B------:R-:W4:Y:S04]  /*1dd0*/  LDL.LU R19, [R1+0x1c4] ;  /* 0x0001c40001137983 */ /* 0x000f280000300800 */
[----:B------:R-:W4:Y:S01]  /*1de0*/  LDL.LU R25, [R1+0x1c8] ;  /* 0x0001c80001197983 */ /* 0x000f220000300800 */
[----:B------:R-:W-:-:S03]  /*1df0*/  @!P5 IMAD.IADD R0, R0, 0x1, -R22 ;  /* 0x000000010000d824 */ /* 0x000fc600078e0a16 */
[----:B------:R0:W-:Y:S01]  /*1e00*/  STL [R1+0x14], R10 ;  /* 0x0000140a01007387 */ /* 0x0001e20000100800 */
[----:B------:R-:W-:-:S03]  /*1e10*/  @!P3 IMAD.IADD R3, R3, 0x1, -R22 ;  /* 0x000000010303b824 */ /* 0x000fc600078e0a16 */
[----:B------:R-:W4:Y:S01]  /*1e20*/  LDL.LU R26, [R1+0x1cc] ;  /* 0x0001cc00011a7983 */ /* 0x000f220000300800 */
[----:B------:R-:W-:Y:S02]  /*1e30*/  IMAD.MOV.U32 R11, RZ, RZ, R0 ;  /* 0x000000ffff0b7224 */ /* 0x000fe400078e0000 */
[----:B-1----:R-:W-:-:S04]  /*1e40*/  IMAD.HI.U32 R6, R4, R15, RZ ;  /* 0x0000000f04067227 */ /* 0x002fc800078e00ff */
[----:B0-----:R-:W-:Y:S02]  /*1e50*/  IMAD.MOV.U32 R10, RZ, RZ, R3 ;  /* 0x000000ffff0a7224 */ /* 0x001fe400078e0003 */
[----:B------:R-:W-:Y:S02]  /*1e60*/  @!P1 IMAD.MOV R11, RZ, RZ, -R11 ;  /* 0x000000ffff0b9224 */ /* 0x000fe400078e0a0b */
[----:B------:R-:W-:Y:S02]  /*1e70*/  @!P6 IMAD.MOV R10, RZ, RZ, -R10 ;  /* 0x000000ffff0ae224 */ /* 0x000fe400078e0a0a */
[----:B------:R-:W-:Y:S01]  /*1e80*/  IMAD.MOV R6, RZ, RZ, -R6 ;  /* 0x000000ffff067224 */ /* 0x000fe200078e0a06 */
[----:B------:R-:W-:Y:S01]  /*1e90*/  STL [R1+0x10], R11 ;  /* 0x0000100b01007387 */ /* 0x000fe20000100800 */
[----:B------:R-:W-:Y:S02]  /*1ea0*/  ISETP.GE.AND P5, PT, R20, RZ, PT ;  /* 0x000000ff1400720c */ /* 0x000fe40003fa6270 */
[----:B------:R-:W-:Y:S01]  /*1eb0*/  IMAD R7, R22, R6, R15 ;  /* 0x0000000616077224 */ /* 0x000fe200078e020f */
[----:B------:R4:W-:Y:S01]  /*1ec0*/  STL [R1+0xc], R10 ;  /* 0x00000c0a01007387 */ /* 0x0009e20000100800 */
[----:B------:R-:W-:-:S03]  /*1ed0*/  IABS R6, R20 ;  /* 0x0000001400067213 */ /* 0x000fc60000000000 */
[----:B------:R-:W4:Y:S01]  /*1ee0*/  LDL.LU R27, [R1+0x1d0] ;  /* 0x0001d000011b7983 */ /* 0x000f220000300800 */
[----:B------:R-:W-:Y:S02]  /*1ef0*/  ISETP.GT.U32.AND P4, PT, R22, R7, PT ;  /* 0x000000071600720c */ /* 0x000fe40003f84070 */
[----:B------:R-:W-:Y:S02]  /*1f00*/  IABS R8, R21 ;  /* 0x0000001500087213 */ /* 0x000fe40000000000 */
[----:B------:R-:W-:Y:S02]  /*1f10*/  ISETP.GE.AND P1, PT, R21, RZ, PT ;  /* 0x000000ff1500720c */ /* 0x000fe40003f26270 */
[----:B------:R-:W4:Y:S04]  /*1f20*/  LDL.LU R21, [R1+0x1d4] ;  /* 0x0001d40001157983 */ /* 0x000f280000300800 */
[----:B------:R-:W4:Y:S03]  /*1f30*/  LDL.LU R20, [R1+0x1d8] ;  /* 0x0001d80001147983 */ /* 0x000f260000300800 */
[----:B------:R-:W-:-:S05]  /*1f40*/  @!P4 IMAD.IADD R7, R7, 0x1, -R22 ;  /* 0x000000010707c824 */ /* 0x000fca00078e0a16 */
[----:B------:R-:W-:Y:S01]  /*1f50*/  ISETP.GT.U32.AND P4, PT, R22, R7, PT ;  /* 0x000000071600720c */ /* 0x000fe20003f84070 */
[----:B------:R-:W-:Y:S02]  /*1f60*/  IMAD.MOV.U32 R5, RZ, RZ, R6 ;  /* 0x000000ffff057224 */ /* 0x000fe400078e0006 */
[----:B------:R-:W-:-:S04]  /*1f70*/  IMAD.MOV.U32 R6, RZ, RZ, R8 ;  /* 0x000000ffff067224 */ /* 0x000fc800078e0008 */
[----:B------:R-:W-:-:S06]  /*1f80*/  IMAD.HI.U32 R8, R4, R6, RZ ;  /* 0x0000000604087227 */ /* 0x000fcc00078e00ff */
[----:B------:R-:W-:Y:S02]  /*1f90*/  @!P4 IMAD.IADD R7, R7, 0x1, -R22 ;  /* 0x000000010707c824 */ /* 0x000fe400078e0a16 */
[----:B------:R-:W-:Y:S02]  /*1fa0*/  IMAD.MOV R8, RZ, RZ, -R8 ;  /* 0x000000ffff087224 */ /* 0x000fe400078e0a08 */
[----:B------:R-:W-:Y:S02]  /*1fb0*/  IMAD.MOV.U32 R12, RZ, RZ, R7 ;  /* 0x000000ffff0c7224 */ /* 0x000fe400078e0007 */
[----:B------:R-:W-:Y:S02]  /*1fc0*/  IMAD R6, R22, R8, R6 ;  /* 0x0000000816067224 */ /* 0x000fe400078e0206 */
[----:B------:R-:W-:Y:S01]  /*1fd0*/  @!P2 IMAD.MOV R12, RZ, RZ, -R12 ;  /* 0x000000ffff0ca224 */ /* 0x000fe200078e0a0c */
[----:B--2---:R-:W-:Y:S02]  /*1fe0*/  ISETP.GE.AND P6, PT, R23, RZ, PT ;  /* 0x000000ff1700720c */ /* 0x004fe40003fc6270 */
[----:B------:R-:W-:-:S02]  /*1ff0*/  IABS R3, R23 ;  /* 0x0000001700037213 */ /* 0x000fc40000000000 */
[----:B---3--:R-:W-:Y:S02]  /*2000*/  ISETP.GE.AND P4, PT, R18, RZ, PT ;  /* 0x000000ff1200720c */ /* 0x008fe40003f86270 */
[----:B------:R-:W-:Y:S02]  /*2010*/  IABS R8, R18 ;  /* 0x0000001200087213 */ /* 0x000fe40000000000 */
[----:B------:R-:W2:Y:S04]  /*2020*/  LDL.LU R18, [R1+0x1dc] ;  /* 0x0001dc0001127983 */ /* 0x000ea80000300800 */
[----:B------:R0:W-:Y:S04]  /*2030*/  STL [R1+0x8], R12 ;  /* 0x0000080c01007387 */ /* 0x0001e80000100800 */
[----:B------:R-:W3:Y:S01]  /*2040*/  LDL.LU R23, [R1+0x1e0] ;  /* 0x0001e00001177983 */ /* 0x000ee20000300800 */
[----:B------:R-:W-:-:S04]  /*2050*/  IMAD.HI.U32 R9, R4, R2, RZ ;  /* 0x0000000204097227 */ /* 0x000fc800078e00ff */
[----:B------:R-:W-:-:S04]  /*2060*/  IMAD.MOV R9, RZ, RZ, -R9 ;  /* 0x000000ffff097224 */ /* 0x000fc800078e0a09 */
[----:B------:R-:W-:-:S05]  /*2070*/  IMAD R2, R22, R9, R2 ;  /* 0x0000000916027224 */ /* 0x000fca00078e0202 */
[----:B------:R-:W-:Y:S01]  /*2080*/  ISETP.GT.U32.AND P3, PT, R22, R2, PT ;  /* 0x000000021600720c */ /* 0x000fe20003f64070 */
[----:B------:R-:W-:-:S12]  /*2090*/  IMAD.HI.U32 R9, R4, R5, RZ ;  /* 0x0000000504097227 */ /* 0x000fd800078e00ff */
[----:B------:R-:W-:-:S05]  /*20a0*/  @!P3 IMAD.IADD R2, R2, 0x1, -R22 ;  /* 0x000000010202b824 */ /* 0x000fca00078e0a16 */
[----:B------:R-:W-:Y:S01]  /*20b0*/  ISETP.GT.U32.AND P3, PT, R22, R2, PT ;  /* 0x000000021600720c */ /* 0x000fe20003f64070 */
[----:B------:R-:W-:-:S04]  /*20c0*/  IMAD.MOV R0, RZ, RZ, -R9 ;  /* 0x000000ffff007224 */ /* 0x000fc800078e0a09 */
[----:B------:R-:W-:Y:S02]  /*20d0*/  IMAD R0, R22, R0, R5 ;  /* 0x0000000016007224 */ /* 0x000fe400078e0205 */
[----:B------:R-:W-:-:S03]  /*20e0*/  IMAD.HI.U32 R7, R4, R3, RZ ;  /* 0x0000000304077227 */ /* 0x000fc600078e00ff */
[----:B------:R-:W-:-:S03]  /*20f0*/  ISETP.GT.U32.AND P2, PT, R22, R0, PT ;  /* 0x000000001600720c */ /* 0x000fc60003f44070 */
[----:B------:R-:W-:Y:S01]  /*2100*/  @!P3 IMAD.IADD R2, R2, 0x1, -R22 ;  /* 0x000000010202b824 */ /* 0x000fe200078e0a16 */
[----:B------:R-:W-:Y:S01]  /*2110*/  ISETP.GT.U32.AND P3, PT, R22, R6, PT ;  /* 0x000000061600720c */ /* 0x000fe20003f64070 */
[----:B------:R-:W-:Y:S02]  /*2120*/  IMAD.MOV R7, RZ, RZ, -R7 ;  /* 0x000000ffff077224 */ /* 0x000fe400078e0a07 */
[----:B------:R-:W-:-:S04]  /*2130*/  IMAD.HI.U32 R5, R4, R8, RZ ;  /* 0x0000000804057227 */ /* 0x000fc800078e00ff */
[----:B------:R-:W-:Y:S02]  /*2140*/  IMAD R7, R22, R7, R3 ;  /* 0x0000000716077224 */ /* 0x000fe400078e0203 */
[----:B------:R-:W-:Y:S02]  /*2150*/  @!P2 IMAD.IADD R0, R0, 0x1, -R22 ;  /* 0x000000010000a824 */ /* 0x000fe400078e0a16 */
[----:B------:R-:W-:Y:S01]  /*2160*/  IMAD.MOV.U32 R15, RZ, RZ, R2 ;  /* 0x000000ffff0f7224 */ /* 0x000fe200078e0002 */
[----:B------:R-:W-:Y:S01]  /*2170*/  ISETP.GT.U32.AND P2, PT, R22, R7, PT ;  /* 0x000000071600720c */ /* 0x000fe20003f44070 */
[----:B------:R-:W-:Y:S01]  /*2180*/  @!P3 IMAD.IADD R6, R6, 0x1, -R22 ;  /* 0x000000010606b824 */ /* 0x000fe200078e0a16 */
[----:B----4-:R-:W-:Y:S01]  /*2190*/  IABS R10, R25 ;  /* 0x00000019000a7213 */ /* 0x010fe20000000000 */
[----:B------:R-:W-:Y:S02]  /*21a0*/  IMAD.MOV R5, RZ, RZ, -R5 ;  /* 0x000000ffff057224 */ /* 0x000fe400078e0a05 */
[----:B------:R-:W-:Y:S01]  /*21b0*/  @!P0 IMAD.MOV R15, RZ, RZ, -R15 ;  /* 0x000000ffff0f8224 */ /* 0x000fe200078e0a0f */
[C---:B------:R-:W-:Y:S01]  /*21c0*/  ISETP.GT.U32.AND P0, PT, R22.reuse, R6, PT ;  /* 0x000000061600720c */ /* 0x040fe20003f04070 */
[C---:B------:R-:W-:Y:S01]  /*21d0*/  IMAD R8, R22.reuse, R5, R8 ;  /* 0x0000000516087224 */ /* 0x040fe200078e0208 */
[----:B------:R-:W-:Y:S01]  /*21e0*/  ISETP.GT.U32.AND P3, PT, R22, R0, PT ;  /* 0x000000001600720c */ /* 0x000fe20003f64070 */
[----:B------:R-:W-:Y:S01]  /*21f0*/  IMAD.HI.U32 R5, R4, R10, RZ ;  /* 0x0000000a04057227 */ /* 0x000fe200078e00ff */
[----:B------:R-:W-:-:S03]  /*2200*/  IABS R9, R19 ;  /* 0x0000001300097213 */ /* 0x000fc60000000000 */
[----:B------:R-:W-:Y:S01]  /*2210*/  IMAD.MOV R5, RZ, RZ, -R5 ;  /* 0x000000ffff057224 */ /* 0x000fe200078e0a05 */
[----:B------:R-:W-:Y:S01]  /*2220*/  IABS R11, R26 ;  /* 0x0000001a000b7213 */ /* 0x000fe20000000000 */
[----:B------:R-:W-:Y:S02]  /*2230*/  @!P2 IMAD.IADD R7, R7, 0x1, -R22 ;  /* 0x000000010707a824 */ /* 0x000fe400078e0a16 */
[----:B------:R-:W-:Y:S02]  /*2240*/  IMAD R10, R22, R5, R10 ;  /* 0x00000005160a7224 */ /* 0x000fe400078e020a */
[----:B0-----:R-:W-:Y:S01]  /*2250*/  IMAD.HI.U32 R12, R4, R9, RZ ;  /* 0x00000009040c7227 */ /* 0x001fe200078e00ff */
[----:B------:R-:W-:-:S03]  /*2260*/  ISETP.GT.U32.AND P2, PT, R22, R7, PT ;  /* 0x000000071600720c */ /* 0x000fc60003f44070 */
[----:B------:R-:W-:Y:S01]  /*2270*/  @!P0 IMAD.IADD R6, R6, 0x1, -R22 ;  /* 0x0000000106068824 */ /* 0x000fe200078e0a16 */
[----:B------:R-:W-:Y:S01]  /*2280*/  ISETP.GT.U32.AND P0, PT, R22, R10, PT ;  /* 0x0000000a1600720c */ /* 0x000fe20003f04070 */
[----:B------:R-:W-:Y:S02]  /*2290*/  IMAD.MOV R12, RZ, RZ, -R12 ;  /* 0x000000ffff0c7224 */ /* 0x000fe400078e0a0c */
[----:B------:R-:W-:Y:S02]  /*22a0*/  @!P3 IMAD.IADD R0, R0, 0x1, -R22 ;  /* 0x000000010000b824 */ /* 0x000fe400078e0a16 */
[----:B------:R-:W-:-:S04]  /*22b0*/  IMAD.HI.U32 R3, R4, R11, RZ ;  /* 0x0000000b04037227 */ /* 0x000fc800078e00ff */
[C---:B------:R-:W-:Y:S02]  /*22c0*/  IMAD R9, R22.reuse, R12, R9 ;  /* 0x0000000c16097224 */ /* 0x040fe400078e0209 */
[----:B------:R-:W-:Y:S02]  /*22d0*/  IMAD.MOV.U32 R5, RZ, RZ, R0 ;  /* 0x000000ffff057224 */ /* 0x000fe400078e0000 */
[----:B------:R-:W-:Y:S01]  /*22e0*/  IMAD.MOV R3, RZ, RZ, -R3 ;  /* 0x000000ffff037224 */ /* 0x000fe200078e0a03 */
[C---:B------:R-:W-:Y:S01]  /*22f0*/  ISETP.GT.U32.AND P3, PT, R22.reuse, R8, PT ;  /* 0x000000081600720c */ /* 0x040fe20003f64070 */
[----:B------:R-:W-:Y:S01]  /*2300*/  @!P5 IMAD.MOV R5, RZ, RZ, -R5 ;  /* 0x000000ffff05d224 */ /* 0x000fe200078e0a05 */
[C---:B------:R-:W-:Y:S01]  /*2310*/  ISETP.GT.U32.AND P5, PT, R22.reuse, R9, PT ;  /* 0x000000091600720c */ /* 0x040fe20003fa4070 */
[----:B------:R-:W-:Y:S02]  /*2320*/  IMAD R11, R22, R3, R11 ;  /* 0x00000003160b7224 */ /* 0x000fe400078e020b */
[----:B------:R-:W-:-:S02]  /*2330*/  @!P2 IMAD.IADD R7, R7, 0x1, -R22 ;  /* 0x000000010707a824 */ /* 0x000fc400078e0a16 */
[----:B------:R-:W-:Y:S01]  /*2340*/  @!P0 IMAD.IADD R10, R10, 0x1, -R22 ;  /* 0x000000010a0a8824 */ /* 0x000fe200078e0a16 */
[----:B------:R-:W-:Y:S01]  /*2350*/  ISETP.GT.U32.AND P2, PT, R22, R11, PT ;  /* 0x0000000b1600720c */ /* 0x000fe20003f44070 */
[----:B------:R-:W-:-:S03]  /*2360*/  @!P1 IMAD.MOV R6, RZ, RZ, -R6 ;  /* 0x000000ffff069224 */ /* 0x000fc600078e0a06 */
[----:B------:R-:W-:Y:S01]  /*2370*/  ISETP.GT.U32.AND P1, PT, R22, R10, PT ;  /* 0x0000000a1600720c */ /* 0x000fe20003f24070 */
[----:B------:R-:W-:Y:S01]  /*2380*/  STL [R1+0x4], R15 ;  /* 0x0000040f01007387 */ /* 0x000fe20000100800 */
[--C-:B------:R-:W-:Y:S01]  /*2390*/  @!P3 IMAD.IADD R8, R8, 0x1, -R22.reuse ;  /* 0x000000010808b824 */ /* 0x100fe200078e0a16 */
[----:B------:R-:W-:Y:S01]  /*23a0*/  IABS R14, R20 ;  /* 0x00000014000e7213 */ /* 0x000fe20000000000 */
[----:B------:R-:W-:-:S04]  /*23b0*/  @!P5 IMAD.IADD R9, R9, 0x1, -R22 ;  /* 0x000000010909d824 */ /* 0x000fc800078e0a16 */
[----:B------:R-:W-:Y:S01]  /*23c0*/  IMAD.HI.U32 R0, R4, R14, RZ ;  /* 0x0000000e04007227 */ /* 0x000fe200078e00ff */
[----:B------:R-:W-:Y:S01]  /*23d0*/  IABS R13, R21 ;  /* 0x00000015000d7213 */ /* 0x000fe20000000000 */
[----:B------:R-:W-:Y:S01]  /*23e0*/  STL [R1], R5 ;  /* 0x0000000501007387 */ /* 0x000fe20000100800 */
[----:B------:R-:W-:Y:S01]  /*23f0*/  ISETP.GE.AND P3, PT, R19, RZ, PT ;  /* 0x000000ff1300720c */ /* 0x000fe20003f66270 */
[----:B------:R-:W-:Y:S02]  /*2400*/  IMAD.MOV R0, RZ, RZ, -R0 ;  /* 0x000000ffff007224 */ /* 0x000fe400078e0a00 */
[----:B------:R-:W4:Y:S01]  /*2410*/  LDL.LU R19, [R1+0x1e4] ;  /* 0x0001e40001137983 */ /* 0x000f220000300800 */
[C---:B------:R-:W-:Y:S01]  /*2420*/  ISETP.GT.U32.AND P5, PT, R22.reuse, R8, PT ;  /* 0x000000081600720c */ /* 0x040fe20003fa4070 */
[C---:B------:R-:W-:Y:S01]  /*2430*/  IMAD R14, R22.reuse, R0, R14 ;  /* 0x00000000160e7224 */ /* 0x040fe200078e020e */
[----:B------:R-:W-:Y:S01]  /*2440*/  ISETP.GT.U32.AND P0, PT, R22, R9, PT ;  /* 0x000000091600720c */ /* 0x000fe20003f04070 */
[----:B------:R-:W-:-:S02]  /*2450*/  @!P2 IMAD.IADD R11, R11, 0x1, -R22 ;  /* 0x000000010b0ba824 */ /* 0x000fc400078e0a16 */
[----:B------:R-:W-:-:S03]  /*2460*/  IMAD.HI.U32 R2, R4, R13, RZ ;  /* 0x0000000d04027227 */ /* 0x000fc600078e00ff */
[----:B------:R-:W-:Y:S01]  /*2470*/  ISETP.GT.U32.AND P2, PT, R22, R11, PT ;  /* 0x0000000b1600720c */ /* 0x000fe20003f44070 */
[----:B------:R-:W-:Y:S01]  /*2480*/  @!P1 IMAD.IADD R10, R10, 0x1, -R22 ;  /* 0x000000010a0a9824 */ /* 0x000fe200078e0a16 */
[C---:B------:R-:W-:Y:S01]  /*2490*/  ISETP.GT.U32.AND P1, PT, R22.reuse, R14, PT ;  /* 0x0000000e1600720c */ /* 0x040fe20003f24070 */
[----:B------:R-:W-:Y:S01]  /*24a0*/  IMAD.MOV R2, RZ, RZ, -R2 ;  /* 0x000000ffff027224 */ /* 0x000fe200078e0a02 */
[----:B------:R-:W-:Y:S01]  /*24b0*/  IABS R12, R27 ;  /* 0x0000001b000c7213 */ /* 0x000fe20000000000 */
[----:B------:R-:W-:Y:S02]  /*24c0*/  @!P6 IMAD.MOV R7, RZ, RZ, -R7 ;  /* 0x000000ffff07e224 */ /* 0x000fe400078e0a07 */
[----:B------:R-:W-:Y:S01]  /*24d0*/  IMAD R13, R22, R2, R13 ;  /* 0x00000002160d7224 */ /* 0x000fe200078e020d */
[----:B------:R-:W-:Y:S01]  /*24e0*/  STL [R1+0x36c4], R6 ;  /* 0x0036c40601007387 */ /* 0x000fe20000100800 */
[--C-:B------:R-:W-:Y:S02]  /*24f0*/  @!P5 IMAD.IADD R8, R8, 0x1, -R22.reuse ;  /* 0x000000010808d824 */ /* 0x100fe400078e0a16 */
[----:B------:R-:W-:Y:S01]  /*2500*/  @!P0 IMAD.IADD R9, R9, 0x1, -R22 ;  /* 0x0000000109098824 */ /* 0x000fe200078e0a16 */
[----:B------:R-:W-:Y:S01]  /*2510*/  STL [R1+0x36c8], R7 ;  /* 0x0036c80701007387 */ /* 0x000fe20000100800 */
[----:B------:R-:W-:Y:S01]  /*2520*/  ISETP.GT.U32.AND P5, PT, R22, R13, PT ;  /* 0x0000000d1600720c */ /* 0x000fe20003fa4070 */
[----:B------:R-:W-:Y:S01]  /*2530*/  IMAD.HI.U32 R3, R4, R12, RZ ;  /* 0x0000000c04037227 */ /* 0x000fe200078e00ff */
[----:B------:R-:W-:-:S02]  /*2540*/  ISETP.GE.AND P0, PT, R25, RZ, PT ;  /* 0x000000ff1900720c */ /* 0x000fc40003f06270 */
[----:B------:R-:W4:Y:S01]  /*2550*/  LDL.LU R25, [R1+0x1e8] ;  /* 0x0001e80001197983 */ /* 0x000f220000300800 */
[--C-:B------:R-:W-:Y:S01]  /*2560*/  @!P2 IMAD.IADD R11, R11, 0x1, -R22.reuse ;  /* 0x000000010b0ba824 */ /* 0x100fe200078e0a16 */
[----:B------:R-:W-:Y:S01]  /*2570*/  ISETP.GE.AND P2, PT, R26, RZ, PT ;  /* 0x000000ff1a00720c */ /* 0x000fe20003f46270 */
[----:B------:R-:W-:Y:S01]  /*2580*/  @!P1 IMAD.IADD R14, R14, 0x1, -R22 ;  /* 0x000000010e0e9824 */ /* 0x000fe200078e0a16 */
[----:B------:R-:W4:Y:S01]  /*2590*/  LDL.LU R26, [R1+0x1ec] ;  /* 0x0001ec00011a7983 */ /* 0x000f220000300800 */
[----:B------:R-:W-:Y:S02]  /*25a0*/  IMAD.MOV R3, RZ, RZ, -R3 ;  /* 0x000000ffff037224 */ /* 0x000fe400078e0a03 */
[----:B------:R-:W-:Y:S01]  /*25b0*/  @!P4 IMAD.MOV R8, RZ, RZ, -R8 ;  /* 0x000000ffff08c224 */ /* 0x000fe200078e0a08 */
[C---:B------:R-:W-:Y:S01]  /*25c0*/  ISETP.GT.U32.AND P4, PT, R22.reuse, R14, PT ;  /* 0x0000000e1600720c */ /* 0x040fe20003f84070 */
[----:B------:R-:W-:Y:S02]  /*25d0*/  IMAD R12, R22, R3, R12 ;  /* 0x00000003160c7224 */ /* 0x000fe400078e020c */
[----:B------:R-:W-:Y:S01]  /*25e0*/  @!P5 IMAD.IADD R13, R13, 0x1, -R22 ;  /* 0x000000010d0dd824 */ /* 0x000fe200078e0a16 */
[----:B------:R-:W-:-:S02]  /*25f0*/  ISETP.GE.AND P5, PT, R21, RZ, PT ;  /* 0x000000ff1500720c */ /* 0x000fc40003fa6270 */
[----:B------:R-:W-:Y:S01]  /*2600*/  ISETP.GT.U32.AND P6, PT, R22, R12, PT ;  /* 0x0000000c1600720c */ /* 0x000fe20003fc4070 */
[----:B------:R-:W4:Y:S01]  /*2610*/  LDL.LU R21, [R1+0x1f0] ;  /* 0x0001f00001157983 */ /* 0x000f220000300800 */
[----:B------:R-:W-:Y:S02]  /*2620*/  @!P3 IMAD.MOV R9, RZ, RZ, -R9 ;  /* 0x000000ffff09b224 */ /* 0x000fe400078e0a09 */
[----:B------:R-:W-:Y:S02]  /*2630*/  @!P0 IMAD.MOV R10, RZ, RZ, -R10 ;  /* 0x000000ffff0a8224 */ /* 0x000fe400078e0a0a */
[----:B------:R-:W-:Y:S01]  /*2640*/  @!P2 IMAD.MOV R11, RZ, RZ, -R11 ;  /* 0x000000ffff0ba224 */ /* 0x000fe200078e0a0b */
[----:B------:R-:W-:Y:S01]  /*2650*/  STL [R1+0x36cc], R8 ;  /* 0x0036cc0801007387 */ /* 0x000fe20000100800 */
[----:B------:R-:W-:-:S03]  /*2660*/  @!P4 IMAD.IADD R14, R14, 0x1, -R22 ;  /* 0x000000010e0ec824 */ /* 0x000fc600078e0a16 */
[----:B------:R-:W-:Y:S04]  /*2670*/  STL [R1+0x36d0], R9 ;  /* 0x0036d00901007387 */ /* 0x000fe80000100800 */
[----:B------:R-:W-:Y:S04]  /*2680*/  STL [R1+0x36d4], R10 ;  /* 0x0036d40a01007387 */ /* 0x000fe80000100800 */
[----:B------:R0:W-:Y:S01]  /*2690*/  STL [R1+0x36d8], R11 ;  /* 0x0036d80b01007387 */ /* 0x0001e20000100800 */
[----:B------:R-:W-:Y:S01]  /*26a0*/  @!P6 IMAD.IADD R12, R12, 0x1, -R22 ;  /* 0x000000010c0ce824 */ /* 0x000fe200078e0a16 */
[----:B------:R-:W-:-:S02]  /*26b0*/  ISETP.GE.AND P6, PT, R27, RZ, PT ;  /* 0x000000ff1b00720c */ /* 0x000fc40003fc6270 */
[----:B---3--:R-:W-:Y:S02]  /*26c0*/  IABS R16, R23 ;  /* 0x0000001700107213 */ /* 0x008fe40000000000 */
[----:B------:R-:W-:Y:S02]  /*26d0*/  ISETP.GE.AND P4, PT, R23, RZ, PT ;  /* 0x000000ff1700720c */ /* 0x000fe40003f86270 */
[----:B------:R-:W3:Y:S04]  /*26e0*/  LDL.LU R23, [R1+0x1f4] ;  /* 0x0001f40001177983 */ /* 0x000ee80000300800 */
[----:B------:R-:W3:Y:S04]  /*26f0*/  LDL.LU R27, [R1+0x1f8] ;  /* 0x0001f800011b7983 */ /* 0x000ee80000300800 */
[----:B0-----:R-:W3:Y:S04]  /*2700*/  LDL.LU R11, [R1+0x1fc] ;  /* 0x0001fc00010b7983 */ /* 0x001ee80000300800 */
[----:B------:R-:W3:Y:S04]  /*2710*/  LDL.LU R9, [R1+0x200] ;  /* 0x0002000001097983 */ /* 0x000ee80000300800 */
[----:B------:R-:W3:Y:S04]  /*2720*/  LDL.LU R7, [R1+0x204] ;  /* 0x0002040001077983 */ /* 0x000ee80000300800 */
[----:B------:R-:W3:Y:S04]  /*2730*/  LDL.LU R28, [R1+0x208] ;  /* 0x00020800011c7983 */ /* 0x000ee80000300800 */
[----:B------:R-:W3:Y:S04]  /*2740*/  LDL.LU R6, [R1+0x20c] ;  /* 0x00020c0001067983 */ /* 0x000ee80000300800 */
[----:B------:R-:W3:Y:S04]  /*2750*/  LDL.LU R8, [R1+0x210] ;  /* 0x0002100001087983 */ /* 0x000ee80000300800 */
[----:B------:R-:W3:Y:S01]  /*2760*/  LDL R10, [R1+0x140c] ;  /* 0x00140c00010a7983 */ /* 0x000ee20000100800 */
[----:B--2---:R-:W-:Y:S01]  /*2770*/  IABS R0, R18 ;  /* 0x0000001200007213 */ /* 0x004fe20000000000 */
[----:B------:R-:W-:Y:S01]  /*2780*/  IMAD.HI.U32 R2, R4, R16, RZ ;  /* 0x0000001004027227 */ /* 0x000fe200078e00ff */
[----:B------:R-:W-:-:S03]  /*2790*/  ISETP.GT.U32.AND P1, PT, R22, R12, PT ;  /* 0x0000000c1600720c */ /* 0x000fc60003f24070 */
[----:B------:R-:W-:-:S04]  /*27a0*/  IMAD.HI.U32 R3, R4, R0, RZ ;  /* 0x0000000004037227 */ /* 0x000fc800078e00ff */
[----:B------:R-:W-:Y:S02]  /*27b0*/  IMAD.MOV R3, RZ, RZ, -R3 ;  /* 0x000000ffff037224 */ /* 0x000fe400078e0a03 */
[----:B------:R-:W-:Y:S02]  /*27c0*/  IMAD.MOV R2, RZ, RZ, -R2 ;  /* 0x000000ffff027224 */ /* 0x000fe400078e0a02 */
[C---:B------:R-:W-:Y:S02]  /*27d0*/  IMAD R15, R22.reuse, R3, R0 ;  /* 0x00000003160f7224 */ /* 0x040fe400078e0200 */
[----:B------:R-:W-:-:S03]  /*27e0*/  IMAD R16, R22, R2, R16 ;  /* 0x0000000216107224 */ /* 0x000fc600078e0210 */
[----:B------:R-:W-:Y:S01]  /*27f0*/  ISETP.GT.U32.AND P0, PT, R22, R15, PT ;  /* 0x0000000f1600720c */ /* 0x000fe20003f04070 */
[----:B------:R-:W-:Y:S01]  /*2800*/  @!P1 IMAD.IADD R12, R12, 0x1, -R22 ;  /* 0x000000010c0c9824 */ /* 0x000fe200078e0a16 */
[C---:B------:R-:W-:Y:S02]  /*2810*/  ISETP.GT.U32.AND P3, PT, R22.reuse, R13, PT ;  /* 0x0000000d1600720c */ /* 0x040fe40003f64070 */
[----:B------:R-:W-:Y:S01]  /*2820*/  ISETP.GT.U32.AND P1, PT, R22, R16, PT ;  /* 0x000000101600720c */ /* 0x000fe20003f24070 */
[----:B------:R-:W-:-:S08]  /*2830*/  @!P6 IMAD.MOV R12, RZ, RZ, -R12 ;  /* 0x000000ffff0ce224 */ /* 0x000fd000078e0a0c */
[--C-:B------:R-:W-:Y:S02]  /*2840*/  @!P0 IMAD.IADD R15, R15, 0x1, -R22.reuse ;  /* 0x000000010f0f8824 */ /* 0x100fe400078e0a16 */
[--C-:B------:R-:W-:Y:S01]  /*2850*/  @!P3 IMAD.IADD R13, R13, 0x1, -R22.reuse ;  /* 0x000000010d0db824 */ /* 0x100fe200078e0a16 */
[----:B------:R-:W-:Y:S01]  /*2860*/  ISETP.GE.AND P3, PT, R18, RZ, PT ;  /* 0x000000ff1200720c */ /* 0x000fe20003f66270 */
[----:B------:R-:W-:Y:S01]  /*2870*/  @!P1 IMAD.IADD R16, R16, 0x1, -R22 ;  /* 0x0000000110109824 */ /* 0x000fe200078e0a16 */
[----:B------:R-:W-:Y:S01]  /*2880*/  ISETP.GT.U32.AND P1, PT, R22, R15, PT ;  /* 0x0000000f1600720c */ /* 0x000fe20003f24070 */
[----:B------:R-:W-:-:S03]  /*2890*/  @!P5 IMAD.MOV R13, RZ, RZ, -R13 ;  /* 0x000000ffff0dd224 */ /* 0x000fc600078e0a0d */
[----:B------:R-:W-:Y:S02]  /*28a0*/  ISETP.GT.U32.AND P5, PT, R22, R16, PT ;  /* 0x000000101600720c */ /* 0x000fe40003fa4070 */
[----:B------:R-:W-:-:S07]  /*28b0*/  ISETP.GE.AND P2, PT, R20, RZ, PT ;  /* 0x000000ff1400720c */ /* 0x000fce0003f46270 */
[----:B------:R-:W-:-:S04]  /*28c0*/  @!P1 IMAD.IADD R15, R15, 0x1, -R22 ;  /* 0x000000010f0f9824 */ /* 0x000fc800078e0a16 */
[----:B------:R-:W-:Y:S01]  /*28d0*/  @!P3 IMAD.MOV R15, RZ, RZ, -R15 ;  /* 0x000000ffff0fb224 */ /* 0x000fe200078e0a0f */
[----:B----4-:R-:W-:-:S05]  /*28e0*/  IABS R0, R19 ;  /* 0x0000001300007213 */ /* 0x010fca0000000000 */
[----:B------:R-:W-:-:S04]  /*28f0*/  IMAD.HI.U32 R2, R4, R0, RZ ;  /* 0x0000000004027227 */ /* 0x000fc800078e00ff */
[----:B------:R-:W-:-:S04]  /*2900*/  IMAD.MOV R2, RZ, RZ, -R2 ;  /* 0x000000ffff027224 */ /* 0x000fc800078e0a02 */
[----:B------:R-:W-:-:S05]  /*2910*/  IMAD R17, R22, R2, R0 ;  /* 0x0000000216117224 */ /* 0x000fca00078e0200 */
[----:B------:R-:W-:Y:S02]  /*2920*/  ISETP.GT.U32.AND P6, PT, R22, R17, PT ;  /* 0x000000111600720c */ /* 0x000fe40003fc4070 */
[----:B------:R-:W-:Y:S02]  /*2930*/  IABS R18, R25 ;  /* 0x0000001900127213 */ /* 0x000fe40000000000 */
[----:B------:R-:W-:-:S03]  /*2940*/  ISETP.GE.AND P0, PT, R19, RZ, PT ;  /* 0x000000ff1300720c */ /* 0x000fc60003f06270 */
[----:B------:R-:W-:Y:S01]  /*2950*/  IMAD.HI.U32 R0, R4, R18, RZ ;  /* 0x0000001204007227 */ /* 0x000fe200078e00ff */
[----:B------:R-:W-:-:S03]  /*2960*/  IABS R19, R26 ;  /* 0x0000001a00137213 */ /* 0x000fc60000000000 */
[----:B------:R-:W-:Y:S02]  /*2970*/  IMAD.MOV R0, RZ, RZ, -R0 ;  /* 0x000000ffff007224 */ /* 0x000fe400078e0a00 */
[----:B------:R-:W-:Y:S02]  /*2980*/  @!P6 IMAD.IADD R17, R17, 0x1, -R22 ;  /* 0x000000011111e824 */ /* 0x000fe400078e0a16 */
[----:B------:R-:W-:Y:S01]  /*2990*/  IMAD R18, R22, R0, R18 ;  /* 0x0000000016127224 */ /* 0x000fe200078e0212 */
[----:B------:R-:W-:Y:S01]  /*29a0*/  IABS R20, R21 ;  /* 0x0000001500147213 */ /* 0x000fe20000000000 */
[----:B------:R-:W-:Y:S01]  /*29b0*/  IMAD.HI.U32 R0, R4, R19, RZ ;  /* 0x0000001304007227 */ /* 0x000fe200078e00ff */
[----:B------:R-:W-:-:S03]  /*29c0*/  ISETP.GT.U32.AND P3, PT, R22, R17, PT ;  /* 0x000000111600720c */ /* 0x000fc60003f64070 */
[----:B------:R-:W-:Y:S02]  /*29d0*/  IMAD.MOV R2, RZ, RZ, -R0 ;  /* 0x000000ffff027224 */ /* 0x000fe400078e0a00 */
[----:B------:R-:W-:Y:S01]  /*29e0*/  IMAD.HI.U32 R0, R4, R20, RZ ;  /* 0x0000001404007227 */ /* 0x000fe200078e00ff */
[----:B------:R-:W-:-:S03]  /*29f0*/  ISETP.GE.AND P6, PT, R21, RZ, PT ;  /* 0x000000ff1500720c */ /* 0x000fc60003fc6270 */
[----:B------:R-:W-:Y:S02]  /*2a00*/  @!P5 IMAD.IADD R16, R16, 0x1, -R22 ;  /* 0x000000011010d824 */ /* 0x000fe400078e0a16 */
[C---:B------:R-:W-:Y:S02]  /*2a10*/  IMAD R19, R22.reuse, R2, R19 ;  /* 0x0000000216137224 */ /* 0x040fe400078e0213 */
[----:B------:R-:W-:Y:S02]  /*2a20*/  IMAD.MOV R0, RZ, RZ, -R0 ;  /* 0x000000ffff007224 */ /* 0x000fe400078e0a00 */
[----:B------:R-:W-:Y:S01]  /*2a30*/  @!P4 IMAD.MOV R16, RZ, RZ, -R16 ;  /* 0x000000ffff10c224 */ /* 0x000fe200078e0a10 */
[C---:B------:R-:W-:Y:S01]  /*2a40*/  ISETP.GT.U32.AND P4, PT, R22.reuse, R19, PT ;  /* 0x000000131600720c */ /* 0x040fe20003f84070 */
[C---:B------:R-:W-:Y:S01]  /*2a50*/  IMAD R20, R22.reuse, R0, R20 ;  /* 0x0000000016147224 */ /* 0x040fe200078e0214 */
[----:B------:R-:W-:Y:S01]  /*2a60*/  ISETP.GT.U32.AND P1, PT, R22, R18, PT ;  /* 0x000000121600720c */ /* 0x000fe20003f24070 */
[----:B------:R-:W-:-:S03]  /*2a70*/  @!P3 IMAD.IADD R17, R17, 0x1, -R22 ;  /* 0x000000011111b824 */ /* 0x000fc600078e0a16 */
[----:B------:R-:W-:-:S07]  /*2a80*/  ISETP.GT.U32.AND P3, PT, R22, R20, PT ;  /* 0x000000141600720c */ /* 0x000fce0003f64070 */
[--C-:B------:R-:W-:Y:S02]  /*2a90*/  @!P4 IMAD.IADD R19, R19, 0x1, -R22.reuse ;  /* 0x000000011313c824 */ /* 0x100fe400078e0a16 */
[----:B------:R-:W-:-:S04]  /*2aa0*/  @!P1 IMAD.IADD R18, R18, 0x1, -R22 ;  /* 0x0000000112129824 */ /* 0x000fc800078e0a16 */
[----:B------:R-:W-:Y:S01]  /*2ab0*/  @!P3 IMAD.IADD R20, R20, 0x1, -R22 ;  /* 0x000000011414b824 */ /* 0x000fe200078e0a16 */
[C---:B------:R-:W-:Y:S01]  /*2ac0*/  ISETP.GT.U32.AND P1, PT, R22.reuse, R18, PT ;  /* 0x000000121600720c */ /* 0x040fe20003f24070 */
[----:B------:R-:W-:Y:S01]  /*2ad0*/  @!P2 IMAD.MOV R14, RZ, RZ, -R14 ;  /* 0x000000ffff0ea224 */ /* 0x000fe200078e0a0e */
[----:B------:R-:W-:Y:S01]  /*2ae0*/  ISETP.GE.AND P2, PT, R25, RZ, PT ;  /* 0x000000ff1900720c */ /* 0x000fe20003f46270 */
[----:B------:R-:W-:Y:S01]  /*2af0*/  @!P0 IMAD.MOV R17, RZ, RZ, -R17 ;  /* 0x000000ffff118224 */ /* 0x000fe200078e0a11 */
[----:B------:R-:W-:-:S09]  /*2b00*/  ISETP.GT.U32.AND P0, PT, R22, R20, PT ;  /* 0x000000141600720c */ /* 0x000fd20003f04070 */
[----:B------:R-:W-:-:S04]  /*2b10*/  @!P1 IMAD.IADD R18, R18, 0x1, -R22 ;  /* 0x0000000112129824 */ /* 0x000fc800078e0a16 */
[----:B------:R-:W-:Y:S02]  /*2b20*/  @!P2 IMAD.MOV R18, RZ, RZ, -R18 ;  /* 0x000000ffff12a224 */ /* 0x000fe400078e0a12 */
[----:B------:R-:W-:Y:S01]  /*2b30*/  @!P0 IMAD.IADD R20, R20, 0x1, -R22 ;  /* 0x0000000114148824 */ /* 0x000fe200078e0a16 */
[----:B------:R-:W-:Y:S02]  /*2b40*/  ISETP.GE.AND P5, PT, R26, RZ, PT ;  /* 0x000000ff1a00720c */ /* 0x000fe40003fa6270 */
[----:B---3--:R-:W-:Y:S02]  /*2b50*/  IABS R21, R23 ;  /* 0x0000001700157213 */ /* 0x008fe40000000000 */
[----:B------:R-:W-:-:S03]  /*2b60*/  IABS R24, R27 ;  /* 0x0000001b00187213 */ /* 0x000fc60000000000 */
[----:B------:R-:W-:-:S04]  /*2b70*/  IMAD.HI.U32 R2, R4, R21, RZ ;  /* 0x0000001504027227 */ /* 0x000fc800078e00ff */
[----:B------:R-:W-:Y:S02]  /*2b80*/  IMAD.MOV R2, RZ, RZ, -R2 ;  /* 0x000000ffff027224 */ /* 0x000fe400078e0a02 */
[----:B------:R-:W-:-:S04]  /*2b90*/  IMAD.HI.U32 R0, R4, R24, RZ ;  /* 0x0000001804007227 */ /* 0x000fc800078e00ff */
[----:B------:R-:W-:Y:S02]  /*2ba0*/  IMAD R21, R22, R2, R21 ;  /* 0x0000000216157224 */ /* 0x000fe400078e0215 */
[----:B------:R-:W-:-:S03]  /*2bb0*/  IMAD.MOV R0, RZ, RZ, -R0 ;  /* 0x000000ffff007224 */ /* 0x000fc600078e0a00 */
[C---:B------:R-:W-:Y:S01]  /*2bc0*/  ISETP.GT.U32.AND P4, PT, R22.reuse, R21, PT ;  /* 0x000000151600720c */ /* 0x040fe20003f84070 */
[----:B------:R-:W-:-:S05]  /*2bd0*/  IMAD R24, R22, R0, R24 ;  /* 0x0000000016187224 */ /* 0x000fca00078e0218 */
[----:B------:R-:W-:Y:S02]  /*2be0*/  ISETP.GT.U32.AND P3, PT, R22, R24, PT ;  /* 0x000000181600720c */ /* 0x000fe40003f64070 */
[----:B------:R-:W-:-:S05]  /*2bf0*/  IABS R25, R11 ;  /* 0x0000000b00197213 */ /* 0x000fca0000000000 */
[----:B------:R-:W-:Y:S01]  /*2c00*/  @!P4 IMAD.IADD R21, R21, 0x1, -R22 ;  /* 0x000000011515c824 */ /* 0x000fe200078e0a16 */
[----:B------:R-:W-:Y:S01]  /*2c10*/  ISETP.GT.U32.AND P4, PT, R22, R19, PT ;  /* 0x000000131600720c */ /* 0x000fe20003f84070 */
[----:B------:R-:W-:Y:S01]  /*2c20*/  IMAD.HI.U32 R3, R4, R25, RZ ;  /* 0x0000001904037227 */ /* 0x000fe200078e00ff */
[----:B------:R-:W-:-:S03]  /*2c30*/  IABS R29, R9 ;  /* 0x00000009001d7213 */ /* 0x000fc60000000000 */
[----:B------:R-:W-:Y:S01]  /*2c40*/  @!P3 IMAD.IADD R24, R24, 0x1, -R22 ;  /* 0x000000011818b824 */ /* 0x000fe200078e0a16 */
[----:B------:R-:W-:Y:S01]  /*2c50*/  ISETP.GT.U32.AND P3, PT, R22, R21, PT ;  /* 0x000000151600720c */ /* 0x000fe20003f64070 */
[----:B------:R-:W-:Y:S01]  /*2c60*/  IMAD.MOV R3, RZ, RZ, -R3 ;  /* 0x000000ffff037224 */ /* 0x000fe200078e0a03 */
[----:B------:R-:W-:Y:S01]  /*2c70*/  ISETP.GE.AND P1, PT, R23, RZ, PT ;  /* 0x000000ff1700720c */ /* 0x000fe20003f26270 */
[----:B------:R-:W-:Y:S01]  /*2c80*/  IMAD.HI.U32 R23, R4, R29, RZ ;  /* 0x0000001d04177227 */ /* 0x000fe200078e00ff */
[----:B------:R-:W-:-:S03]  /*2c90*/  IABS R0, R7 ;  /* 0x0000000700007213 */ /* 0x000fc60000000000 */
[C---:B------:R-:W-:Y:S01]  /*2ca0*/  IMAD R25, R22.reuse, R3, R25 ;  /* 0x0000000316197224 */ /* 0x040fe200078e0219 */
[----:B------:R-:W-:Y:S01]  /*2cb0*/  ISETP.GT.U32.AND P2, PT, R22, R24, PT ;  /* 0x000000181600720c */ /* 0x000fe20003f44070 */
[----:B------:R-:W-:-:S04]  /*2cc0*/  IMAD.HI.U32 R3, R4, R0, RZ ;  /* 0x0000000004037227 */ /* 0x000fc800078e00ff */
[----:B------:R-:W-:Y:S02]  /*2cd0*/  IMAD.MOV R23, RZ, RZ, -R23 ;  /* 0x000000ffff177224 */ /* 0x000fe400078e0a17 */
[--C-:B------:R-:W-:Y:S01]  /*2ce0*/  @!P4 IMAD.IADD R19, R19, 0x1, -R22.reuse ;  /* 0x000000011313c824 */ /* 0x100fe200078e0a16 */
[C---:B------:R-:W-:Y:S01]  /*2cf0*/  ISETP.GT.U32.AND P4, PT, R22.reuse, R25, PT ;  /* 0x000000191600720c */ /* 0x040fe20003f84070 */
[C---:B------:R-:W-:Y:S02]  /*2d00*/  IMAD R29, R22.reuse, R23, R29 ;  /* 0x00000017161d7224 */ /* 0x040fe400078e021d */
[----:B------:R-:W-:Y:S02]  /*2d10*/  IMAD.MOV R3, RZ, RZ, -R3 ;  /* 0x000000ffff037224 */ /* 0x000fe400078e0a03 */
[----:B------:R-:W-:Y:S01]  /*2d20*/  @!P3 IMAD.IADD R21, R21, 0x1, -R22 ;  /* 0x000000011515b824 */ /* 0x000fe200078e0a16 */
[----:B------:R-:W-:Y:S01]  /*2d30*/  ISETP.GE.AND P3, PT, R27, RZ, PT ;  /* 0x000000ff1b00720c */ /* 0x000fe20003f66270 */
[----:B------:R-:W-:Y:S01]  /*2d40*/  IMAD R0, R22, R3, R0 ;  /* 0x0000000316007224 */ /* 0x000fe200078e0200 */
[----:B------:R-:W-:-:S02]  /*2d50*/  IABS R2, R28 ;  /* 0x0000001c00027213 */ /* 0x000fc40000000000 */
[----:B------:R-:W-:Y:S01]  /*2d60*/  ISETP.GT.U32.AND P0, PT, R22, R29, PT ;  /* 0x0000001d1600720c */ /* 0x000fe20003f04070 */
[----:B------:R-:W-:Y:S01]  /*2d70*/  @!P2 IMAD.IADD R24, R24, 0x1, -R22 ;  /* 0x000000011818a824 */ /* 0x000fe200078e0a16 */
[----:B------:R-:W-:Y:S01]  /*2d80*/  ISETP.GT.U32.AND P2, PT, R22, R0, PT ;  /* 0x000000001600720c */ /* 0x000fe20003f44070 */
[----:B------:R-:W-:Y:S01]  /*2d90*/  IMAD.HI.U32 R23, R4, R2, RZ ;  /* 0x0000000204177227 */ /* 0x000fe200078e00ff */
[----:B------:R-:W-:-:S03]  /*2da0*/  IABS R5, R6 ;  /* 0x0000000600057213 */ /* 0x000fc60000000000 */
[----:B------:R-:W-:Y:S02]  /*2db0*/  @!P4 IMAD.IADD R25, R25, 0x1, -R22 ;  /* 0x000000011919c824 */ /* 0x000fe400078e0a16 */
[----:B------:R-:W-:Y:S02]  /*2dc0*/  IMAD.MOV R23, RZ, RZ, -R23 ;  /* 0x000000ffff177224 */ /* 0x000fe400078e0a17 */
[----:B------:R-:W-:Y:S01]  /*2dd0*/  @!P3 IMAD.MOV R24, RZ, RZ, -R24 ;  /* 0x000000ffff18b224 */ /* 0x000fe200078e0a18 */
[----:B------:R-:W-:Y:S01]  /*2de0*/  ISETP.GT.U32.AND P4, PT, R22, R25, PT ;  /* 0x000000191600720c */ /* 0x000fe20003f84070 */
[----:B------:R-:W-:Y:S01]  /*2df0*/  IMAD.HI.U32 R3, R4, R5, RZ ;  /* 0x0000000504037227 */ /* 0x000fe200078e00ff */
[----:B------:R-:W-:Y:S02]  /*2e00*/  ISETP.GE.AND P3, PT, R7, RZ, PT ;  /* 0x000000ff0700720c */ /* 0x000fe40003f66270 */
[----:B------:R-:W0:Y:S01]  /*2e10*/  S2R R7, SR_TID.X ;  /* 0x0000000000077919 */ /* 0x000e220000002100 */
[----:B------:R-:W-:Y:S01]  /*2e20*/  IMAD R2, R22, R23, R2 ;  /* 0x0000001716027224 */ /* 0x000fe200078e0202 */
[----:B------:R-:W-:Y:S01]  /*2e30*/  IABS R23, R8 ;  /* 0x0000000800177213 */ /* 0x000fe20000000000 */
[----:B------:R-:W-:Y:S01]  /*2e40*/  @!P0 IMAD.IADD R29, R29, 0x1, -R22 ;  /* 0x000000011d1d8824 */ /* 0x000fe200078e0a16 */
[----:B------:R-:W-:Y:S01]  /*2e50*/  IABS R26, R10 ;  /* 0x0000000a001a7213 */ /* 0x000fe20000000000 */
[----:B------:R-:W-:-:S02]  /*2e60*/  IMAD.MOV R3, RZ, RZ, -R3 ;  /* 0x000000ffff037224 */ /* 0x000fc400078e0a03 */
[----:B------:R-:W-:Y:S01]  /*2e70*/  @!P2 IMAD.IADD R0, R0, 0x1, -R22 ;  /* 0x000000010000a824 */ /* 0x000fe200078e0a16 */
[----:B------:R-:W-:Y:S01]  /*2e80*/  ISETP.GT.U32.AND P2, PT, R22, R29, PT ;  /* 0x0000001d1600720c */ /* 0x000fe20003f44070 */
[----:B------:R-:W-:Y:S01]  /*2e90*/  IMAD.HI.U32 R27, R4, R23, RZ ;  /* 0x00000017041b7227 */ /* 0x000fe200078e00ff */
[----:B------:R-:W-:-:S03]  /*2ea0*/  ISETP.GT.U32.AND P0, PT, R22, R2, PT ;  /* 0x000000021600720c */ /* 0x000fc60003f04070 */
[C---:B------:R-:W-:Y:S02]  /*2eb0*/  IMAD R3, R22.reuse, R3, R5 ;  /* 0x0000000316037224 */ /* 0x040fe400078e0205 */
[----:B------:R-:W-:Y:S02]  /*2ec0*/  IMAD.MOV.U32 R5, RZ, RZ, R26 ;  /* 0x000000ffff057224 */ /* 0x000fe400078e001a */
[----:B------:R-:W-:Y:S02]  /*2ed0*/  IMAD.MOV R27, RZ, RZ, -R27 ;  /* 0x000000ffff1b7224 */ /* 0x000fe400078e0a1b */
[----:B------:R-:W-:Y:S01]  /*2ee0*/  @!P4 IMAD.IADD R25, R25, 0x1, -R22 ;  /* 0x000000011919c824 */ /* 0x000fe200078e0a16 */
[C---:B------:R-:W-:Y:S01]  /*2ef0*/  ISETP.GT.U32.AND P4, PT, R22.reuse, R3, PT ;  /* 0x000000031600720c */ /* 0x040fe20003f84070 */
[----:B------:R-:W-:Y:S01]  /*2f00*/  @!P5 IMAD.MOV R19, RZ, RZ, -R19 ;  /* 0x000000ffff13d224 */ /* 0x000fe200078e0a13 */
[----:B------:R-:W-:Y:S01]  /*2f10*/  ISETP.GT.U32.AND P5, PT, R22, R0, PT ;  /* 0x000000001600720c */ /* 0x000fe20003fa4070 */
[----:B------:R-:W-:-:S04]  /*2f20*/  IMAD.HI.U32 R26, R4, R5, RZ ;  /* 0x00000005041a7227 */ /* 0x000fc800078e00ff */
[C---:B------:R-:W-:Y:S02]  /*2f30*/  IMAD R4, R22.reuse, R27, R23 ;  /* 0x0000001b16047224 */ /* 0x040fe400078e0217 */
[----:B------:R-:W-:Y:S02]  /*2f40*/  IMAD.MOV R26, RZ, RZ, -R26 ;  /* 0x000000ffff1a7224 */ /* 0x000fe400078e0a1a */
[--C-:B------:R-:W-:Y:S01]  /*2f50*/  @!P2 IMAD.IADD R29, R29, 0x1, -R22.reuse ;  /* 0x000000011d1da824 */ /* 0x100fe200078e0a16 */
[----:B------:R-:W-:Y:S01]  /*2f60*/  ISETP.GT.U32.AND P2, PT, R22, R4, PT ;  /* 0x000000041600720c */ /* 0x000fe20003f44070 */
[----:B------:R-:W-:Y:S02]  /*2f70*/  @!P0 IMAD.IADD R2, R2, 0x1, -R22 ;  /* 0x0000000102028824 */ /* 0x000fe400078e0a16 */
[C---:B------:R-:W-:Y:S02]  /*2f80*/  IMAD R5, R22.reuse, R26, R5 ;  /* 0x0000001a16057224 */ /* 0x040fe400078e0205 */
[----:B------:R-:W-:Y:S01]  /*2f90*/  @!P6 IMAD.MOV R20, RZ, RZ, -R20 ;  /* 0x000000ffff14e224 */ /* 0x000fe200078e0a14 */
[----:B------:R-:W-:Y:S01]  /*2fa0*/  ISETP.GT.U32.AND P6, PT, R22, R2, PT ;  /* 0x000000021600720c */ /* 0x000fe20003fc4070 */
[----:B------:R-:W-:-:S02]  /*2fb0*/  @!P4 IMAD.IADD R3, R3, 0x1, -R22 ;  /* 0x000000010303c824 */ /* 0x000fc400078e0a16 */
[--C-:B------:R-:W-:Y:S01]  /*2fc0*/  @!P5 IMAD.IADD R0, R0, 0x1, -R22.reuse ;  /* 0x000000010000d824 */ /* 0x100fe200078e0a16 */
[C---:B------:R-:W-:Y:S02]  /*2fd0*/  ISETP.GT.U32.AND P5, PT, R22.reuse, R5, PT ;  /* 0x000000051600720c */ /* 0x040fe40003fa4070 */
[----:B------:R-:W-:Y:S01]  /*2fe0*/  ISETP.GT.U32.AND P4, PT, R22, R3, PT ;  /* 0x000000031600720c */ /* 0x000fe20003f84070 */
[--C-:B------:R-:W-:Y:S02]  /*2ff0*/  @!P2 IMAD.IADD R4, R4, 0x1, -R22.reuse ;  /* 0x000000010404a824 */ /* 0x100fe400078e0a16 */
[C---:B0-----:R-:W-:Y:S01]  /*3000*/  IMAD.SHL.U32 R27, R7.reuse, 0x2, RZ ;  /* 0x00000002071b7824 */ /* 0x041fe200078e00ff */
[----:B------:R-:W-:Y:S02]  /*3010*/  LOP3.LUT R26, R7, 0x7, RZ, 0xc0, !PT ;  /* 0x00000007071a7812 */ /* 0x000fe400078ec0ff */
[----:B------:R-:W-:Y:S01]  /*3020*/  ISETP.GT.U32.AND P2, PT, R22, R4, PT ;  /* 0x000000041600720c */ /* 0x000fe20003f44070 */
[----:B------:R-:W-:Y:S01]  /*3030*/  @!P6 IMAD.IADD R2, R2, 0x1, -R22 ;  /* 0x000000010202e824 */ /* 0x000fe200078e0a16 */
[----:B------:R-:W-:-:S02]  /*3040*/  LOP3.LUT R23, R27, 0x10, RZ, 0xc0, !PT ;  /* 0x000000101b177812 */ /* 0x000fc400078ec0ff */
[----:B------:R-:W-:Y:S01]  /*3050*/  ISETP.GE.AND P6, PT, R28, RZ, PT ;  /* 0x000000ff1c00720c */ /* 0x000fe20003fc6270 */
[--C-:B------:R-:W-:Y:S01]  /*3060*/  @!P5 IMAD.IADD R5, R5, 0x1, -R22.reuse ;  /* 0x000000010505d824 */ /* 0x100fe200078e0a16 */
[----:B------:R-:W-:Y:S01]  /*3070*/  LOP3.LUT R23, R23, 0x20, R7, 0xf8, !PT ;  /* 0x0000002017177812 */ /* 0x000fe200078ef807 */
[----:B------:R-:W-:Y:S02]  /*3080*/  IMAD R28, R26, 0x410, RZ ;  /* 0x000004101a1c7824 */ /* 0x000fe400078e02ff */
[--C-:B------:R-:W-:Y:S01]  /*3090*/  @!P4 IMAD.IADD R3, R3, 0x1, -R22.reuse ;  /* 0x000000010303c824 */ /* 0x100fe200078e0a16 */
[----:B------:R-:W-:Y:S01]  /*30a0*/  ISETP.GE.AND P4, PT, R6, RZ, PT ;  /* 0x000000ff0600720c */ /* 0x000fe20003f86270 */
[----:B------:R-:W-:Y:S01]  /*30b0*/  @!P1 IMAD.MOV R21, RZ, RZ, -R21 ;  /* 0x000000ffff159224 */ /* 0x000fe200078e0a15 */
[----:B------:R-:W-:Y:S02]  /*30c0*/  ISETP.GE.AND P0, PT, R11, RZ, PT ;  /* 0x000000ff0b00720c */ /* 0x000fe40003f06270 */
[----:B------:R-:W-:Y:S01]  /*30d0*/  ISETP.GT.U32.AND P5, PT, R22, R5, PT ;  /* 0x000000051600720c */ /* 0x000fe20003fa4070 */
[----:B------:R-:W-:Y:S01]  /*30e0*/  IMAD R26, R26, 0x110, RZ ;  /* 0x000001101a1a7824 */ /* 0x000fe200078e02ff */
[C---:B------:R-:W-:Y:S01]  /*30f0*/  LOP3.LUT R6, R7.reuse, 0x3f, RZ, 0xc0, !PT ;  /* 0x0000003f07067812 */ /* 0x040fe200078ec0ff */
[----:B------:R-:W-:Y:S01]  /*3100*/  @!P2 IMAD.IADD R4, R4, 0x1, -R22 ;  /* 0x000000010404a824 */ /* 0x000fe200078e0a16 */
[----:B------:R-:W-:Y:S01]  /*3110*/  LOP3.LUT R23, R28, R23, RZ, 0x3c, !PT ;  /* 0x000000171c177212 */ /* 0x000fe200078e3cff */
[----:B------:R-:W-:Y:S01]  /*3120*/  IMAD.SHL.U32 R28, R7, 0x200, RZ ;  /* 0x00000200071c7824 */ /* 0x000fe200078e00ff */
[----:B------:R-:W-:Y:S01]  /*3130*/  ISETP.GE.AND P1, PT, R9, RZ, PT ;  /* 0x000000ff0900720c */ /* 0x000fe20003f26270 */
[----:B------:R-:W2:Y:S01]  /*3140*/  LDL.LU R11, [R1+0x36d8] ;  /* 0x0036d800010b7983 */ /* 0x000ea20000300800 */
[----:B------:R-:W-:-:S02]  /*3150*/  LOP3.LUT R7, R6, 0x40, RZ, 0xfc, !PT ;  /* 0x0000004006077812 */ /* 0x000fc400078efcff */
[----:B------:R-:W-:Y:S02]  /*3160*/  ISETP.GE.AND P2, PT, R8, RZ, PT ;  /* 0x000000ff0800720c */ /* 0x000fe40003f46270 */
[----:B------:R-:W-:Y:S02]  /*3170*/  LOP3.LUT R28, R23, 0x2000, R28, 0xf8, !PT ;  /* 0x00002000171c7812 */ /* 0x000fe400078ef81c */
[----:B------:R-:W-:Y:S01]  /*3180*/  LOP3.LUT R8, R26, 0x30, R27, 0x78, !PT ;  /* 0x000000301a087812 */ /* 0x000fe200078e781b */
[----:B------:R-:W-:Y:S02]  /*3190*/  IMAD R23, R7, UR6, RZ ;  /* 0x0000000607177c24 */ /* 0x000fe4000f8e02ff */
[----:B------:R-:W-:Y:S01]  /*31a0*/  STL [R1+0x3670], R28 ;  /* 0x0036701c01007387 */ /* 0x000fe20000100800 */
[----:B------:R-:W-:Y:S02]  /*31b0*/  @!P5 IMAD.IADD R5, R5, 0x1, -R22 ;  /* 0x000000010505d824 */ /* 0x000fe400078e0a16 */
[----:B------:R-:W-:Y:S01]  /*31c0*/  @!P0 IMAD.MOV R25, RZ, RZ, -R25 ;  /* 0x000000ffff198224 */ /* 0x000fe200078e0a19 */
[----:B------:R0:W-:Y:S01]  /*31d0*/  STL [R1+0xb28], R8 ;  /* 0x000b280801007387 */ /* 0x0001e20000100800 */
[----:B------:R-:W-:Y:S01]  /*31e0*/  LEA R22, P0, R23, UR10, 0x1 ;  /* 0x0000000a17167c11 */ /* 0x000fe2000f8008ff */
[----:B------:R-:W-:-:S02]  /*31f0*/  IMAD R27, R6, UR6, RZ ;  /* 0x00000006061b7c24 */ /* 0x000fc4000f8e02ff */
[----:B------:R-:W3:Y:S01]  /*3200*/  LDL.LU R9, [R1+0x1c] ;  /* 0x00001c0001097983 */ /* 0x000ee20000300800 */
[----:B------:R-:W-:Y:S01]  /*3210*/  @!P1 IMAD.MOV R29, RZ, RZ, -R29 ;  /* 0x000000ffff1d9224 */ /* 0x000fe200078e0a1d */
[----:B------:R-:W-:Y:S02]  /*3220*/  ISETP.GE.AND P1, PT, R10, RZ, PT ;  /* 0x000000ff0a00720c */ /* 0x000fe40003f26270 */
[----:B0-----:R-:W4:Y:S04]  /*3230*/  LDL.LU R8, [R1+0x18] ;  /* 0x0000180001087983 */ /* 0x001f280000300800 */
[----:B------:R-:W2:Y:S04]  /*3240*/  LDL.LU R7, [R1+0x14] ;  /* 0x0000140001077983 */ /* 0x000ea80000300800 */
[----:B------:R-:W2:Y:S04]  /*3250*/  LDL.LU R6, [R1+0x10] ;  /* 0x0000100001067983 */ /* 0x000ea80000300800 */
[----:B------:R-:W2:Y:S04]  /*3260*/  LDL.LU R10, [R1+0x36d4] ;  /* 0x0036d400010a7983 */ /* 0x000ea80000300800 */
[----:B------:R-:W2:Y:S04]  /*3270*/  LDL.LU R28, [R1+0x8] ;  /* 0x00000800011c7983 */ /* 0x000ea80000300800 */
[----:B------:R0:W-:Y:S04]  /*3280*/  STL [R1+0x36b0], R22 ;  /* 0x0036b01601007387 */ /* 0x0001e80000100800 */
[----:B0-----:R-:W2:Y:S01]  /*3290*/  LDL.LU R22, [R1+0x1a4] ;  /* 0x0001a40001167983 */ /* 0x001ea20000300800 */
[----:B------:R-:W-:-:S02]  /*32a0*/  LEA R26, P5, R27, UR10, 0x1 ;  /* 0x0000000a1b1a7c11 */ /* 0x000fc4000f8a08ff */
[----:B------:R-:W-:Y:S02]  /*32b0*/  LEA.HI.X.SX32 R23, R23, UR11, 0x1, P0 ;  /* 0x0000000b17177c11 */ /* 0x000fe400080f0eff */
[----:B------:R-:W-:-:S03]  /*32c0*/  LEA.HI.X.SX32 R27, R27, UR11, 0x1, P5 ;  /* 0x0000000b1b1b7c11 */ /* 0x000fc6000a8f0eff */
[----:B------:R0:W-:Y:S04]  /*32d0*/  STL [R1+0x36ac], R23 ;  /* 0x0036ac1701007387 */ /* 0x0001e80000100800 */
[----:B0-----:R-:W4:Y:S04]  /*32e0*/  LDL.LU R23, [R1+0xc] ;  /* 0x00000c0001177983 */ /* 0x001f280000300800 */
[----:B------:R0:W-:Y:S01]  /*32f0*/  STL.64 [R1+0x3688], R26 ;  /* 0x0036881a01007387 */ /* 0x0001e20000100a00 */
[----:B--2---:R-:W-:Y:S02]  /*3300*/  ISETP.NE.AND P0, PT, R22, RZ, PT ;  /* 0x000000ff1600720c */ /* 0x004fe40003f05270 */
[----:B------:R-:W-:-:S04]  /*3310*/  LOP3.LUT R22, RZ, R22, RZ, 0x33, !PT ;  /* 0x00000016ff167212 */ /* 0x000fc800078e33ff */
[C---:B---3--:R-:W-:Y:S01]  /*3320*/  SEL R9, R22.reuse, R9, !P0 ;  /* 0x0000000916097207 */ /* 0x048fe20004000000 */
[----:B------:R1:W-:Y:S01]  /*3330*/  STL [R1+0x20], R22 ;  /* 0x0000201601007387 */ /* 0x0003e20000100800 */
[C---:B----4-:R-:W-:Y:S02]  /*3340*/  SEL R8, R22.reuse, R8, !P0 ;  /* 0x0000000816087207 */ /* 0x050fe40004000000 */
[C---:B------:R-:W-:Y:S01]  /*3350*/  SEL R7, R22.reuse, R7, !P0 ;  /* 0x0000000716077207 */ /* 0x040fe20004000000 */
[----:B0-----:R-:W2:Y:S04]  /*3360*/  LDL.LU R27, [R1+0x4] ;  /* 0x00000400011b7983 */ /* 0x001ea80000300800 */
[----:B------:R-:W3:Y:S01]  /*3370*/  LDL.LU R26, [R1] ;  /* 0x00000000011a7983 */ /* 0x000ee20000300800 */
[----:B-1----:R-:W-:-:S03]  /*3380*/  SEL R22, R22, R6, !P0 ;  /* 0x0000000616167207 */ /* 0x002fc60004000000 */
[----:B------:R0:W-:Y:S04]  /*3390*/  STL [R1+0x1c], R9 ;  /* 0x00001c0901007387 */ /* 0x0001e80000100800 */
[----:B0-----:R-:W4:Y:S04]  /*33a0*/  LDL.LU R9, [R1+0x36d0] ;  /* 0x0036d00001097983 */ /* 0x001f280000300800 */
[----:B------:R0:W-:Y:S04]  /*33b0*/  STL [R1+0x18], R8 ;  /* 0x0000180801007387 */ /* 0x0001e80000100800 */
[----:B0-----:R-:W2:Y:S04]  /*33c0*/  LDL.LU R8, [R1+0x36cc] ;  /* 0x0036cc0001087983 */ /* 0x001ea80000300800 */
[----:B------:R0:W-:Y:S04]  /*33d0*/  STL [R1+0x14], R7 ;  /* 0x0000140701007387 */ /* 0x0001e80000100800 */
[----:B0-----:R-:W2:Y:S04]  /*33e0*/  LDL.LU R7, [R1+0x36c8] ;  /* 0x0036c80001077983 */ /* 0x001ea80000300800 */
[----:B------:R-:W2:Y:S04]  /*33f0*/  LDL.LU R6, [R1+0x36c4] ;  /* 0x0036c40001067983 */ /* 0x000ea80000300800 */
[----:B------:R0:W-:Y:S04]  /*3400*/  STL [R1+0x36b4], R22 ;  /* 0x0036b41601007387 */ /* 0x0001e80000100800 */
[----:B0-----:R-:W2:Y:S04]  /*3410*/  LDL.LU R22, [R1+0x14] ;  /* 0x0000140001167983 */ /* 0x001ea80000300800 */
[----:B--2---:R0:W-:Y:S04]  /*3420*/  STL [R1+0x36b8], R22 ;  /* 0x0036b81601007387 */ /* 0x0041e80000100800 */
[----:B0-----:R-:W2:Y:S04]  /*3430*/  LDL.LU R22, [R1+0x18] ;  /* 0x0000180001167983 */ /* 0x001ea80000300800 */
[----:B--2---:R0:W-:Y:S04]  /*3440*/  STL [R1+0x36bc], R22 ;  /* 0x0036bc1601007387 */ /* 0x0041e80000100800 */
[----:B0-----:R-:W2:Y:S01]  /*3450*/  LDL.LU R22, [R1+0x1c] ;  /* 0x00001c0001167983 */ /* 0x001ea20000300800 */
[----:B------:R-:W-:-:S02]  /*3460*/  @!P3 IMAD.MOV R0, RZ, RZ, -R0 ;  /* 0x000000ffff00b224 */ /* 0x000fc400078e0a00 */
[----:B------:R-:W-:Y:S01]  /*3470*/  @!P6 IMAD.MOV R2, RZ, RZ, -R2 ;  /* 0x000000ffff02e224 */ /* 0x000fe200078e0a02 */
[----:B--2---:R0:W-:Y:S04]  /*3480*/  STL [R1+0x36c0], R22 ;  /* 0x0036c01601007387 */ /* 0x0041e80000100800 */
[----:B0-----:R-:W2:Y:S01]  /*3490*/  LDL.LU R22, [R1+0x20] ;  /* 0x0000200001167983 */ /* 0x001ea20000300800 */
[----:B------:R-:W-:Y:S02]  /*34a0*/  @!P4 IMAD.MOV R3, RZ, RZ, -R3 ;  /* 0x000000ffff03c224 */ /* 0x000fe400078e0a03 */
[----:B------:R-:W-:Y:S02]  /*34b0*/  @!P2 IMAD.MOV R4, RZ, RZ, -R4 ;  /* 0x000000ffff04a224 */ /* 0x000fe400078e0a04 */
[----:B------:R-:W-:Y:S01]  /*34c0*/  @!P1 IMAD.MOV R5, RZ, RZ, -R5 ;  /* 0x000000ffff059224 */ /* 0x000fe200078e0a05 */
[----:B--2---:R-:W-:-:S02]  /*34d0*/  SEL R23, R22, R23, !P0 ;  /* 0x0000001716177207 */ /* 0x004fc40004000000 */
[C---:B------:R-:W-:Y:S02]  /*34e0*/  SEL R28, R22.reuse, R28, !P0 ;  /* 0x0000001c161c7207 */ /* 0x040fe40004000000 */
[C---:B------:R-:W-:Y:S02]  /*34f0*/  SEL R27, R22.reuse, R27, !P0 ;  /* 0x0000001b161b7207 */ /* 0x040fe40004000000 */
[C---:B---3--:R-:W-:Y:S02]  /*3500*/  SEL R26, R22.reuse, R26, !P0 ;  /* 0x0000001a161a7207 */ /* 0x048fe40004000000 */
[C---:B------:R-:W-:Y:S02]  /*3510*/  SEL R6, R22.reuse, R6, !P0 ;  /* 0x0000000616067207 */ /* 0x040fe40004000000 */
[C---:B------:R-:W-:Y:S02]  /*3520*/  SEL R7, R22.reuse, R7, !P0 ;  /* 0x0000000716077207 */ /* 0x040fe40004000000 */
[----:B------:R-:W-:-:S02]  /*3530*/  SEL R8, R22, R8, !P0 ;  /* 0x0000000816087207 */ /* 0x000fc40004000000 */
[C---:B----4-:R-:W-:Y:S02]  /*3540*/  SEL R9, R22.reuse, R9, !P0 ;  /* 0x0000000916097207 */ /* 0x050fe40004000000 */
[C---:B------:R-:W-:Y:S02]  /*3550*/  SEL R10, R22.reuse, R10, !P0 ;  /* 0x0000000a160a7207 */ /* 0x040fe40004000000 */
[C---:B------:R-:W-:Y:S02]  /*3560*/  SEL R11, R22.reuse, R11, !P0 ;  /* 0x0000000b160b7207 */ /* 0x040fe40004000000 */
[C---:B------:R-:W-:Y:S02]  /*3570*/  SEL R12, R22.reuse, R12, !P0 ;  /* 0x0000000c160c7207 */ /* 0x040fe40004000000 */
[C---:B------:R-:W-:Y:S02]  /*3580*/  SEL R13, R22.reuse, R13, !P0 ;  /* 0x0000000d160d7207 */ /* 0x040fe40004000000 */
[----:B------:R-:W-:-:S02]  /*3590*/  SEL R14, R22, R14, !P0 ;  /* 0x0000000e160e7207 */ /* 0x000fc40004000000 */
[C---:B------:R-:W-:Y:S02]  /*35a0*/  SEL R15, R22.reuse, R15, !P0 ;  /* 0x0000000f160f7207 */ /* 0x040fe40004000000 */
        /* <DEDUP_REMOVED lines=13> */
[----:B------:R-:W-:Y:S02]  /*3680*/  SEL R5, R22, R5, !P0 ;  /* 0x0000000516057207 */ /* 0x000fe40004000000 */
[----:B------:R-:W2:Y:S02]  /*3690*/  LDL.LU R22, [R1+0x36c0] ;  /* 0x0036c00001167983 */ /* 0x000ea40000300800 */
[----:B--2---:R-:W-:-:S05]  /*36a0*/  IMAD R22, R22, UR7, RZ ;  /* 0x0000000716167c24 */ /* 0x004fca000f8e02ff */
[----:B------:R0:W-:Y:S04]  /*36b0*/  STL [R1+0x1c], R22 ;  /* 0x00001c1601007387 */ /* 0x0001e80000100800 */
[----:B0-----:R-:W2:Y:S02]  /*36c0*/  LDL.LU R22, [R1+0x36bc] ;  /* 0x0036bc0001167983 */ /* 0x001ea40000300800 */
[----:B--2---:R-:W-:-:S05]  /*36d0*/  IMAD R22, R22, UR7, RZ ;  /* 0x0000000716167c24 */ /* 0x004fca000f8e02ff */
[----:B------:R0:W-:Y:S04]  /*36e0*/  STL [R1+0x18], R22 ;  /* 0x0000181601007387 */ /* 0x0001e80000100800 */
[----:B0-----:R-:W2:Y:S02]  /*36f0*/  LDL.LU R22, [R1+0x36b8] ;  /* 0x0036b80001167983 */ /* 0x001ea40000300800 */
[----:B--2---:R-:W-:-:S05]  /*3700*/  IMAD R22, R22, UR7, RZ ;  /* 0x0000000716167c24 */ /* 0x004fca000f8e02ff */
[----:B------:R0:W-:Y:S04]  /*3710*/  STL [R1+0x14], R22 ;  /* 0x0000141601007387 */ /* 0x0001e80000100800 */
[----:B0-----:R-:W2:Y:S01]  /*3720*/  LDL.LU R22, [R1+0x36b4] ;  /* 0x0036b40001167983 */ /* 0x001ea20000300800 */
[----:B------:R-:W-:Y:S02]  /*3730*/  IMAD R23, R23, UR7, RZ ;  /* 0x0000000717177c24 */ /* 0x000fe4000f8e02ff */
[----:B------:R-:W-:Y:S02]  /*3740*/  IMAD R28, R28, UR7, RZ ;  /* 0x000000071c1c7c24 */ /* 0x000fe4000f8e02ff */
[----:B------:R-:W-:Y:S02]  /*3750*/  IMAD R27, R27, UR7, RZ ;  /* 0x000000071b1b7c24 */ /* 0x000fe4000f8e02ff */
[----:B------:R-:W-:-:S02]  /*3760*/  IMAD R6, R6, UR7, RZ ;  /* 0x0000000706067c24 */ /* 0x000fc4000f8e02ff */
[----:B------:R-:W-:Y:S02]  /*3770*/  IMAD R7, R7, UR7, RZ ;  /* 0x0000000707077c24 */ /* 0x000fe4000f8e02ff */
[----:B--2---:R-:W-:-:S05]  /*3780*/  IMAD R22, R22, UR7, RZ ;  /* 0x0000000716167c24 */ /* 0x004fca000f8e02ff */
[----:B------:R0:W-:Y:S04]  /*3790*/  STL [R1+0x10], R22 ;  /* 0x0000101601007387 */ /* 0x0001e80000100800 */
[----:B0-----:R-:W2:Y:S04]  /*37a0*/  LDL.LU R22, [R1+0x36b0] ;  /* 0x0036b00001167983 */ /* 0x001ea80000300800 */
[----:B------:R0:W-:Y:S04]  /*37b0*/  STL [R1+0xc], R23 ;  /* 0x00000c1701007387 */ /* 0x0001e80000100800 */
[----:B0-----:R-:W2:Y:S04]  /*37c0*/  LDL.LU R23, [R1+0x36ac] ;  /* 0x0036ac0001177983 */ /* 0x001ea80000300800 */
[----:B------:R-:W-:Y:S04]  /*37d0*/  STL [R1+0x8], R28 ;  /* 0x0000081c01007387 */ /* 0x000fe80000100800 */
[----:B------:R-:W-:Y:S04]  /*37e0*/  STL [R1+0x4], R27 ;  /* 0x0000041b01007387 */ /* 0x000fe80000100800 */
[----:B------:R0:W-:Y:S04]  /*37f0*/  STL.64 [R1+0x36a0], R6 ;  /* 0x0036a00601007387 */ /* 0x0001e80000100a00 */
[----:B0-----:R-:W3:Y:S04]  /*3800*/  LDL R7, [R1+0x18] ;  /* 0x0000180001077983 */ /* 0x001ee80000100800 */
[----:B------:R-:W2:Y:S01]  /*3810*/  LDL R6, [R1+0x1c] ;  /* 0x00001c0001067983 */ /* 0x000ea20000100800 */
[----:B------:R-:W-:-:S02]  /*3820*/  IMAD R27, R3, UR7, RZ ;  /* 0x00000007031b7c24 */ /* 0x000fc4000f8e02ff */
[----:B------:R-:W-:Y:S02]  /*3830*/  IMAD R28, R26, UR7, RZ ;  /* 0x000000071a1c7c24 */ /* 0x000fe4000f8e02ff */
[----:B------:R-:W-:Y:S01]  /*3840*/  IMAD R26, R4, UR7, RZ ;  /* 0x00000007041a7c24 */ /* 0x000fe2000f8e02ff */
[----:B---3--:R0:W-:Y:S02]  /*3850*/  STL [R1+0x36a8], R7 ;  /* 0x0036a80701007387 */ /* 0x0081e40000100800 */
[----:B0-----:R-:W-:Y:S02]  /*3860*/  IMAD R7, R2, UR7, RZ ;  /* 0x0000000702077c24 */ /* 0x001fe4000f8e02ff */
[----:B------:R-:W3:Y:S04]  /*3870*/  LDL.LU R2, [R1+0x4] ;  /* 0x0000040001027983 */ /* 0x000ee80000300800 */
[----:B------:R0:W-:Y:S04]  /*3880*/  STL [R1+0x198], R7 ;  /* 0x0001980701007387 */ /* 0x0001e80000100800 */
[----:B------:R-:W4:Y:S04]  /*3890*/  LDL.LU R3, [R1+0x8] ;  /* 0x0000080001037983 */ /* 0x000f280000300800 */
[----:B------:R-:W3:Y:S01]  /*38a0*/  LDL.LU R4, [R1+0xc] ;  /* 0x00000c0001047983 */ /* 0x000ee20000300800 */
[----:B0-----:R-:W-:-:S03]  /*38b0*/  IMAD R7, R5, UR7, RZ ;  /* 0x0000000705077c24 */ /* 0x001fc6000f8e02ff */
[----:B------:R-:W-:Y:S04]  /*38c0*/  STL [R1+0x19c], R27 ;  /* 0x00019c1b01007387 */ /* 0x000fe80000100800 */
[----:B------:R-:W3:Y:S04]  /*38d0*/  LDL.LU R5, [R1+0x10] ;  /* 0x0000100001057983 */ /* 0x000ee80000300800 */
[----:B------:R-:W-:Y:S04]  /*38e0*/  STL [R1+0x1a0], R26 ;  /* 0x0001a01a01007387 */ /* 0x000fe80000100800 */
[----:B------:R2:W-:Y:S04]  /*38f0*/  STL [R1+0x1a4], R7 ;  /* 0x0001a40701007387 */ /* 0x0005e80000100800 */
[----:B------:R0:W-:Y:S01]  /*3900*/  STL [R1+0x3690], R26 ;  /* 0x0036901a01007387 */ /* 0x0001e20000100800 */
[----:B--2---:R-:W-:-:S03]  /*3910*/  IMAD.WIDE R6, R6, 0x2, R22 ;  /* 0x0000000206067825 */ /* 0x004fc600078e0216 */
[----:B0-----:R-:W2:Y:S04]  /*3920*/  LDL R26, [R1+0x14] ;  /* 0x00001400011a7983 */ /* 0x001ea80000100800 */
[----:B------:R-:W-:Y:S04]  /*3930*/  STL [R1+0x3694], R27 ;  /* 0x0036941b01007387 */ /* 0x000fe80000100800 */
[----:B------:R0:W-:Y:S04]  /*3940*/  STL.64 [R1+0x190], R6 ;  /* 0x0001900601007387 */ /* 0x0001e80000100a00 */
[----:B0-----:R-:W3:Y:S01]  /*3950*/  LDL.LU R7, [R1+0x36a8] ;  /* 0x0036a80001077983 */ /* 0x001ee20000300800 */
[----:B--2---:R-:W-:-:S04]  /*3960*/  IMAD.WIDE R26, R26, 0x2, R22 ;  /* 0x000000021a1a7825 */ /* 0x004fc800078e0216 */
[----:B---3--:R-:W-:-:S05]  /*3970*/  IMAD.WIDE R6, R7, 0x2, R22 ;  /* 0x0000000207067825 */ /* 0x008fca00078e0216 */
[----:B------:R0:W-:Y:S04]  /*3980*/  STL.64 [R1+0x188], R6 ;  /* 0x0001880601007387 */ /* 0x0001e80000100a00 */
[----:B0-----:R-:W2:Y:S04]  /*3990*/  LDL.LU.64 R6, [R1+0x36a0] ;  /* 0x0036a00001067983 */ /* 0x001ea80000300a00 */
[----:B------:R0:W-:Y:S04]  /*39a0*/  STL.64 [R1+0x180], R26 ;  /* 0x0001801a01007387 */ /* 0x0001e80000100a00 */
[----:B0-----:R-:W3:Y:S04]  /*39b0*/  LDL R26, [R1+0x198] ;  /* 0x00019800011a7983 */ /* 0x001ee80000100800 */
[----:B---3--:R0:W-:Y:S02]  /*39c0*/  STL [R1+0x3698], R26 ;  /* 0x0036981a01007387 */ /* 0x0081e40000100800 */
[----:B0-----:R-:W-:-:S05]  /*39d0*/  IMAD.WIDE R26, R5, 0x2, R22 ;  /* 0x00000002051a7825 */ /* 0x001fca00078e0216 */
[----:B------:R0:W-:Y:S04]  /*39e0*/  STL.64 [R1+0x178], R26 ;  /* 0x0001781a01007387 */ /* 0x0001e80000100a00 */
[----:B------:R1:W-:Y:S01]  /*39f0*/  STL.64 [R1+0x3678], R4 ;  /* 0x0036780401007387 */ /* 0x0003e20000100a00 */
[----:B0-----:R-:W-:-:S03]  /*3a00*/  IMAD.WIDE R26, R4, 0x2, R22 ;  /* 0x00000002041a7825 */ /* 0x001fc600078e0216 */
[----:B-1----:R-:W3:Y:S04]  /*3a10*/  LDL.LU R4, [R1+0x1c] ;  /* 0x00001c0001047983 */ /* 0x002ee80000300800 */
[----:B------:R4:W-:Y:S04]  /*3a20*/  STL.64 [R1+0x170], R26 ;  /* 0x0001701a01007387 */ /* 0x0009e80000100a00 */
[----:B------:R-:W2:Y:S01]  /*3a30*/  LDL.LU R5, [R1+0x18] ;  /* 0x0000180001057983 */ /* 0x000ea20000300800 */
[----:B----4-:R-:W-:-:S04]  /*3a40*/  IMAD.WIDE R26, R3, 0x2, R22 ;  /* 0x00000002031a7825 */ /* 0x010fc800078e0216 */
[----:B------:R-:W-:Y:S02]  /*3a50*/  IMAD R8, R8, UR7, RZ ;  /* 0x0000000708087c24 */ /* 0x000fe4000f8e02ff */
[----:B------:R-:W-:Y:S02]  /*3a60*/  IMAD R9, R9, UR7, RZ ;  /* 0x0000000709097c24 */ /* 0x000fe4000f8e02ff */
[----:B------:R-:W-:Y:S02]  /*3a70*/  IMAD R10, R10, UR7, RZ ;  /* 0x000000070a0a7c24 */ /* 0x000fe4000f8e02ff */
[----:B------:R-:W-:Y:S02]  /*3a80*/  IMAD R11, R11, UR7, RZ ;  /* 0x000000070b0b7c24 */ /* 0x000fe4000f8e02ff */
[----:B------:R-:W-:Y:S02]  /*3a90*/  IMAD R12, R12, UR7, RZ ;  /* 0x000000070c0c7c24 */ /* 0x000fe4000f8e02ff */
[----:B------:R-:W-:-:S02]  /*3aa0*/  IMAD R13, R13, UR7, RZ ;  /* 0x000000070d0d7c24 */ /* 0x000fc4000f8e02ff */
        /* <DEDUP_REMOVED lines=11> */
[----:B------:R-:W-:Y:S01]  /*3b60*/  IMAD R0, R0, UR7, RZ ;  /* 0x0000000700007c24 */ /* 0x000fe2000f8e02ff */
[----:B------:R-:W0:Y:S01]  /*3b70*/  LDCU UR7, c[0x0][0x3a4] ;  /* 0x00007480ff0777ac */ /* 0x000e220008000800 */
[----:B--2---:R1:W-:Y:S04]  /*3b80*/  STL [R1+0x3680], R5 ;  /* 0x0036800501007387 */ /* 0x0043e80000100800 */
[----:B-1----:R-:W2:Y:S04]  /*3b90*/  LDL R5, [R1+0x1a4] ;  /* 0x0001a40001057983 */ /* 0x002ea80000100800 */
[----:B------:R1:W-:Y:S02]  /*3ba0*/  STL.64 [R1+0x168], R26 ;  /* 0x0001681a01007387 */ /* 0x0003e40000100a00 */
[----:B-1----:R-:W-:-:S05]  /*3bb0*/  IMAD.WIDE R26, R2, 0x2, R22 ;  /* 0x00000002021a7825 */ /* 0x002fca00078e0216 */
        /* <DEDUP_REMOVED lines=42> */
[----:B------:R1:W-:Y:S04]  /*3e60*/  STL.64 [R1+0xb8], R26 ;  /* 0x0000b81a01007387 */ /* 0x0003e80000100a00 */
[----:B-1----:R-:W4:Y:S02]  /*3e70*/  LDL.LU R26, [R1+0x3698] ;  /* 0x00369800011a7983 */ /* 0x002f240000300800 */
[----:B----4-:R-:W-:-:S05]  /*3e80*/  IMAD.WIDE R26, R26, 0x2, R22 ;  /* 0x000000021a1a7825 */ /* 0x010fca00078e0216 */
[----:B------:R1:W-:Y:S04]  /*3e90*/  STL.64 [R1+0xb0], R26 ;  /* 0x0000b01a01007387 */ /* 0x0003e80000100a00 */
[----:B-1----:R-:W4:Y:S02]  /*3ea0*/  LDL.LU R27, [R1+0x3694] ;  /* 0x00369400011b7983 */ /* 0x002f240000300800 */
[----:B----4-:R-:W-:-:S05]  /*3eb0*/  IMAD.WIDE R26, R27, 0x2, R22 ;  /* 0x000000021b1a7825 */ /* 0x010fca00078e0216 */
[----:B------:R1:W-:Y:S04]  /*3ec0*/  STL.64 [R1+0xa8], R26 ;  /* 0x0000a81a01007387 */ /* 0x0003e80000100a00 */
[----:B-1----:R-:W4:Y:S02]  /*3ed0*/  LDL.LU R26, [R1+0x3690] ;  /* 0x00369000011a7983 */ /* 0x002f240000300800 */
[----:B----4-:R-:W-:-:S05]  /*3ee0*/  IMAD.WIDE R26, R26, 0x2, R22 ;  /* 0x000000021a1a7825 */ /* 0x010fca00078e0216 */
[----:B------:R1:W-:Y:S04]  /*3ef0*/  STL.64 [R1+0xa0], R26 ;  /* 0x0000a01a01007387 */ /* 0x0003e80000100a00 */
[----:B-1----:R-:W3:Y:S01]  /*3f00*/  LDL.LU.64 R26, [R1+0x3688] ;  /* 0x00368800011a7983 */ /* 0x002ee20000300a00 */
[----:B--2---:R-:W-:-:S05]  /*3f10*/  IMAD.WIDE R22, R5, 0x2, R22 ;  /* 0x0000000205167825 */ /* 0x004fca00078e0216 */
[----:B------:R1:W-:Y:S04]  /*3f20*/  STL.64 [R1+0x3600], R22 ;  /* 0x0036001601007387 */ /* 0x0003e80000100a00 */
[----:B-1----:R-:W2:Y:S01]  /*3f30*/  LDL.LU R23, [R1+0x14] ;  /* 0x0000140001177983 */ /* 0x002ea20000300800 */
[----:B---3--:R-:W-:-:S05]  /*3f40*/  IMAD.WIDE R4, R4, 0x2, R26 ;  /* 0x0000000204047825 */ /* 0x008fca00078e021a */
[----:B------:R1:W-:Y:S04]  /*3f50*/  STL.64 [R1+0x98], R4 ;  /* 0x0000980401007387 */ /* 0x0003e80000100a00 */
[----:B-1----:R-:W3:Y:S02]  /*3f60*/  LDL.LU R5, [R1+0x3680] ;  /* 0x0036800001057983 */ /* 0x002ee40000300800 */
[----:B---3--:R-:W-:-:S05]  /*3f70*/  IMAD.WIDE R4, R5, 0x2, R26 ;  /* 0x0000000205047825 */ /* 0x008fca00078e021a */
[----:B------:R1:W-:Y:S04]  /*3f80*/  STL.64 [R1+0x90], R4 ;  /* 0x0000900401007387 */ /* 0x0003e80000100a00 */
[----:B-1----:R-:W3:Y:S01]  /*3f90*/  LDL.LU.64 R4, [R1+0x3678] ;  /* 0x0036780001047983 */ /* 0x002ee20000300a00 */
[----:B--2---:R-:W-:-:S05]  /*3fa0*/  IMAD.WIDE R22, R23, 0x2, R26 ;  /* 0x0000000217167825 */ /* 0x004fca00078e021a */
[----:B------:R3:W-:Y:S02]  /*3fb0*/  STL.64 [R1+0x88], R22 ;  /* 0x0000881601007387 */ /* 0x0007e40000100a00 */
[----:B---3--:R-:W-:-:S04]  /*3fc0*/  IMAD.WIDE R22, R5, 0x2, R26 ;  /* 0x0000000205167825 */ /* 0x008fc800078e021a */
[--C-:B------:R-:W-:Y:S01]  /*3fd0*/  IMAD.WIDE R4, R4, 0x2, R26.reuse ;  /* 0x0000000204047825 */ /* 0x100fe200078e021a */
[----:B------:R1:W-:Y:S04]  /*3fe0*/  STL.64 [R1+0x80], R22 ;  /* 0x0000801601007387 */ /* 0x0003e80000100a00 */
[----:B------:R2:W-:Y:S01]  /*3ff0*/  STL.64 [R1+0x78], R4 ;  /* 0x0000780401007387 */ /* 0x0005e20000100a00 */
[----:B-1----:R-:W-:-:S04]  /*4000*/  IMAD.WIDE R22, R3, 0x2, R26 ;  /* 0x0000000203167825 */ /* 0x002fc800078e021a */
[--C-:B--2---:R-:W-:Y:S01]  /*4010*/  IMAD.WIDE R4, R2, 0x2, R26.reuse ;  /* 0x0000000202047825 */ /* 0x104fe200078e021a */
[----:B------:R1:W-:Y:S03]  /*4020*/  STL.64 [R1+0x70], R22 ;  /* 0x0000701601007387 */ /* 0x0003e60000100a00 */
[--C-:B------:R-:W-:Y:S02]  /*4030*/  IMAD.WIDE R2, R28, 0x2, R26.reuse ;  /* 0x000000021c027825 */ /* 0x100fe400078e021a */
[----:B------:R-:W2:Y:S04]  /*4040*/  LDL.LU R28, [R1+0x3670] ;  /* 0x00367000011c7983 */ /* 0x000ea80000300800 */
[----:B------:R3:W-:Y:S01]  /*4050*/  STL.64 [R1+0x68], R4 ;  /* 0x0000680401007387 */ /* 0x0007e20000100a00 */
[----:B-1----:R-:W-:-:S03]  /*4060*/  IMAD.WIDE R22, R6, 0x2, R26 ;  /* 0x0000000206167825 */ /* 0x002fc600078e021a */
[----:B------:R1:W-:Y:S04]  /*4070*/  STL.64 [R1+0x60], R2 ;  /* 0x0000600201007387 */ /* 0x0003e80000100a00 */
[----:B------:R4:W-:Y:S01]  /*4080*/  STL.64 [R1+0x58], R22 ;  /* 0x0000581601007387 */ /* 0x0009e20000100a00 */
[----:B---3--:R-:W-:-:S04]  /*4090*/  IMAD.WIDE R4, R7, 0x2, R26 ;  /* 0x0000000207047825 */ /* 0x008fc800078e021a */
[--C-:B-1----:R-:W-:Y:S01]  /*40a0*/  IMAD.WIDE R2, R8, 0x2, R26.reuse ;  /* 0x0000000208027825 */ /* 0x102fe200078e021a */
[----:B------:R1:W-:Y:S03]  /*40b0*/  STL.64 [R1+0x50], R4 ;  /* 0x0000500401007387 */ /* 0x0003e60000100a00 */
[--C-:B------:R-:W-:Y:S01]  /*40c0*/  IMAD.WIDE R6, R9, 0x2, R26.reuse ;  /* 0x0000000209067825 */ /* 0x100fe200078e021a */
[----:B------:R3:W-:Y:S03]  /*40d0*/  STL.64 [R1+0x48], R2 ;  /* 0x0000480201007387 */ /* 0x0007e60000100a00 */
[--C-:B----4-:R-:W-:Y:S01]  /*40e0*/  IMAD.WIDE R22, R12, 0x2, R26.reuse ;  /* 0x000000020c167825 */ /* 0x110fe200078e021a */
[----:B------:R4:W-:Y:S03]  /*40f0*/  STL.64 [R1+0x40], R6 ;  /* 0x0000400601007387 */ /* 0x0009e60000100a00 */
[----:B-1----:R-:W-:-:S04]  /*4100*/  IMAD.WIDE R4, R10, 0x2, R26 ;  /* 0x000000020a047825 */ /* 0x002fc800078e021a */
[--C-:B---3--:R-:W-:Y:S01]  /*4110*/  IMAD.WIDE R2, R11, 0x2, R26.reuse ;  /* 0x000000020b027825 */ /* 0x108fe200078e021a */
[----:B------:R-:W-:Y:S04]  /*4120*/  STL.64 [R1+0x38], R4 ;  /* 0x0000380401007387 */ /* 0x000fe80000100a00 */
[----:B------:R-:W-:Y:S04]  /*4130*/  STL.64 [R1+0x3660], R22 ;  /* 0x0036601601007387 */ /* 0x000fe80000100a00 */
[----:B------:R1:W-:Y:S04]  /*4140*/  STL.64 [R1+0x30], R2 ;  /* 0x0000300201007387 */ /* 0x0003e80000100a00 */
[----:B----4-:R-:W3:Y:S01]  /*4150*/  LDL.LU R6, [R1+0x198] ;  /* 0x0001980001067983 */ /* 0x010ee20000300800 */
[----:B------:R-:W-:-:S04]  /*4160*/  IMAD.WIDE R8, R14, 0x2, R26 ;  /* 0x000000020e087825 */ /* 0x000fc800078e021a */
[----:B-1----:R-:W-:-:S05]  /*4170*/  IMAD.WIDE R2, R13, 0x2, R26 ;  /* 0x000000020d027825 */ /* 0x002fca00078e021a */
[----:B------:R1:W-:Y:S01]  /*4180*/  STL.64 [R1+0x20], R2 ;  /* 0x0000200201007387 */ /* 0x0003e20000100a00 */
[----:B------:R-:W-:-:S03]  /*4190*/  IMAD.WIDE R4, R16, 0x2, R26 ;  /* 0x0000000210047825 */ /* 0x000fc600078e021a */
[----:B------:R4:W-:Y:S04]  /*41a0*/  STL.64 [R1+0x18], R8 ;  /* 0x0000180801007387 */ /* 0x0009e80000100a00 */
[----:B------:R-:W3:Y:S01]  /*41b0*/  LDL.LU R12, [R1+0x19c] ;  /* 0x00019c00010c7983 */ /* 0x000ee20000300800 */
[----:B-1----:R-:W-:-:S05]  /*41c0*/  IMAD.WIDE R2, R15, 0x2, R26 ;  /* 0x000000020f027825 */ /* 0x002fca00078e021a */
[----:B------:R1:W-:Y:S01]  /*41d0*/  STL.64 [R1+0x10], R2 ;  /* 0x0000100201007387 */ /* 0x0003e20000100a00 */
[----:B----4-:R-:W-:-:S03]  /*41e0*/  IMAD.WIDE R8, R19, 0x2, R26 ;  /* 0x0000000213087825 */ /* 0x010fc600078e021a */
[----:B------:R4:W-:Y:S01]  /*41f0*/  STL.64 [R1+0x8], R4 ;  /* 0x0000080401007387 */ /* 0x0009e20000100a00 */
[----:B------:R-:W-:-:S03]  /*4200*/  IMAD.WIDE R10, R20, 0x2, R26 ;  /* 0x00000002140a7825 */ /* 0x000fc600078e021a */
[----:B------:R-:W3:Y:S01]  /*4210*/  LDL.LU.64 R22, [R1+0x88] ;  /* 0x0000880001167983 */ /* 0x000ee20000300a00 */
[----:B-1----:R-:W-:-:S04]  /*4220*/  IMAD.WIDE R2, R17, 0x2, R26 ;  /* 0x0000000211027825 */ /* 0x002fc800078e021a */
[--C-:B----4-:R-:W-:Y:S01]  /*4230*/  IMAD.WIDE R4, R18, 0x2, R26.reuse ;  /* 0x0000000212047825 */ /* 0x110fe200078e021a */
[----:B------:R-:W-:Y:S04]  /*4240*/  STL.64 [R1], R2 ;  /* 0x0000000201007387 */ /* 0x000fe80000100a00 */
[----:B------:R-:W4:Y:S01]  /*4250*/  LDL.LU R18, [R1+0x1a0] ;  /* 0x0001a00001127983 */ /* 0x000f220000300800 */
[----:B------:R-:W-:-:S03]  /*4260*/  IMAD.WIDE R14, R21, 0x2, R26 ;  /* 0x00000002150e7825 */ /* 0x000fc600078e021a */
[----:B------:R1:W-:Y:S01]  /*4270*/  STL.64 [R1+0x3610], R4 ;  /* 0x0036100401007387 */ /* 0x0003e20000100a00 */
[----:B------:R-:W-:-:S04]  /*4280*/  IMAD.WIDE R16, R24, 0x2, R26 ;  /* 0x0000000218107825 */ /* 0x000fc800078e021a */
[--C-:B------:R-:W-:Y:S01]  /*4290*/  IMAD.WIDE R20, R25, 0x2, R26.reuse ;  /* 0x0000000219147825 */ /* 0x100fe200078e021a */
[----:B-1----:R-:W4:Y:S04]  /*42a0*/  LDL.LU.64 R4, [R1+0x90] ;  /* 0x0000900001047983 */ /* 0x002f280000300a00 */
[----:B------:R1:W-:Y:S01]  /*42b0*/  STL.64 [R1+0x3608], R8 ;  /* 0x0036080801007387 */ /* 0x0003e20000100a00 */
[----:B------:R-:W-:-:S04]  /*42c0*/  IMAD.WIDE R24, R29, 0x2, R26 ;  /* 0x000000021d187825 */ /* 0x000fc800078e021a */
[--C-:B------:R-:W-:Y:S01]  /*42d0*/  IMAD.WIDE R2, R0, 0x2, R26.reuse ;  /* 0x0000000200027825 */ /* 0x100fe200078e021a */
[----:B-1----:R-:W4:Y:S04]  /*42e0*/  LDL.LU.64 R8, [R1+0x180] ;  /* 0x0001800001087983 */ /* 0x002f280000300a00 */
[----:B------:R1:W-:Y:S04]  /*42f0*/  STL.64 [R1+0x3618], R10 ;  /* 0x0036180a01007387 */ /* 0x0003e80000100a00 */
[----:B-1----:R-:W4:Y:S04]  /*4300*/  LDL.LU.64 R10, [R1+0x188] ;  /* 0x00018800010a7983 */ /* 0x002f280000300a00 */
[----:B------:R1:W-:Y:S04]  /*4310*/  STL.64 [R1+0x3620], R14 ;  /* 0x0036200e01007387 */ /* 0x0003e80000100a00 */
[----:B-1----:R-:W4:Y:S04]  /*4320*/  LDL.LU.64 R14, [R1+0x98] ;  /* 0x00009800010e7983 */ /* 0x002f280000300a00 */
[----:B------:R1:W-:Y:S04]  /*4330*/  STL.64 [R1+0x3628], R16 ;  /* 0x0036281001007387 */ /* 0x0003e80000100a00 */
[----:B-1----:R-:W4:Y:S04]  /*4340*/  LDL.LU R17, [R1+0x1a4] ;  /* 0x0001a40001117983 */ /* 0x002f280000300800 */
[----:B------:R-:W-:Y:S04]  /*4350*/  STL.64 [R1+0x3630], R20 ;  /* 0x0036301401007387 */ /* 0x000fe80000100a00 */
[----:B------:R-:W-:Y:S04]  /*4360*/  STL.64 [R1+0x3638], R24 ;  /* 0x0036381801007387 */ /* 0x000fe80000100a00 */
[----:B--2---:R-:W-:Y:S04]  /*4370*/  STL [R1+0x35f8], R28 ;  /* 0x0035f81c01007387 */ /* 0x004fe80000100800 */
[----:B------:R1:W-:Y:S04]  /*4380*/  STL.64 [R1+0x3640], R2 ;  /* 0x0036400201007387 */ /* 0x0003e80000100a00 */
[----:B-1----:R-:W2:Y:S04]  /*4390*/  LDL.LU.64 R2, [R1+0x178] ;  /* 0x0001780001027983 */ /* 0x002ea80000300a00 */
[----:B------:R-:W2:Y:S01]  /*43a0*/  LDL.LU.64 R28, [R1+0x80] ;  /* 0x00008000011c7983 */ /* 0x000ea20000300a00 */
[----:B---3--:R-:W-:-:S05]  /*43b0*/  IMAD.WIDE R6, R6, 0x2, R26 ;  /* 0x0000000206067825 */ /* 0x008fca00078e021a */
[----:B------:R1:W-:Y:S04]  /*43c0*/  STL.64 [R1+0x3648], R6 ;  /* 0x0036480601007387 */ /* 0x0003e80000100a00 */
[----:B-1----:R-:W3:Y:S04]  /*43d0*/  LDL.LU.64 R6, [R1+0x190] ;  /* 0x0001900001067983 */ /* 0x002ee80000300a00 */
[----:B------:R-:W2:Y:S01]  /*43e0*/  LDL.LU.64 R24, [R1+0x170] ;  /* 0x0001700001187983 */ /* 0x000ea20000300a00 */
[----:B------:R-:W-:-:S05]  /*43f0*/  IMAD.WIDE R12, R12, 0x2, R26 ;  /* 0x000000020c0c7825 */ /* 0x000fca00078e021a */
[----:B------:R1:W-:Y:S01]  /*4400*/  STL.64 [R1+0x3650], R12 ;  /* 0x0036500c01007387 */ /* 0x0003e20000100a00 */
[----:B----4-:R-:W-:-:S05]  /*4410*/  IMAD.WIDE R18, R18, 0x2, R26 ;  /* 0x0000000212127825 */ /* 0x010fca00078e021a */
[----:B------:R-:W-:Y:S04]  /*4420*/  STL.64 [R1+0x3658], R18 ;  /* 0x0036581201007387 */ /* 0x000fe80000100a00 */
[----:B------:R-:W4:Y:S01]  /*4430*/  LDL.LU.64 R20, [R1+0x78] ;  /* 0x0000780001147983 */ /* 0x000f220000300a00 */
[----:B------:R-:W-:-:S05]  /*4440*/  IMAD.WIDE R26, R17, 0x2, R26 ;  /* 0x00000002111a7825 */ /* 0x000fca00078e021a */
[----:B------:R-:W-:Y:S04]  /*4450*/  STL.64 [R1+0x3668], R26 ;  /* 0x0036681a01007387 */ /* 0x000fe80000100a00 */
[----:B---3--:R-:W-:Y:S01]  /*4460*/  STL [R1+0x35cc], R6 ;  /* 0x0035cc0601007387 */ /* 0x008fe20000100800 */
[----:B------:R-:W-:-:S03]  /*4470*/  IMAD.MOV.U32 R0, RZ, RZ, R7 ;  /* 0x000000ffff007224 */ /* 0x000fc600078e0007 */
[----:B------:R-:W3:Y:S04]  /*4480*/  LDL.LU.64 R16, [R1+0x168] ;  /* 0x0001680001107983 */ /* 0x000ee80000300a00 */
[----:B-1----:R-:W3:Y:S04]  /*4490*/  LDL.LU.64 R12, [R1+0x70] ;  /* 0x00007000010c7983 */ /* 0x002ee80000300a00 */
[----:B------:R1:W-:Y:S04]  /*44a0*/  STL [R1+0x35c4], R0 ;  /* 0x0035c40001007387 */ /* 0x0003e80000100800 */
[----:B------:R0:W-:Y:S01]  /*44b0*/  STL [R1+0x35c8], R14 ;  /* 0x0035c80e01007387 */ /* 0x0001e20000100800 */
[----:B-1----:R-:W-:-:S03]  /*44c0*/  IMAD.MOV.U32 R0, RZ, RZ, R15 ;  /* 0x000000ffff007224 */ /* 0x002fc600078e000f */
[----:B0-----:R-:W3:Y:S04]  /*44d0*/  LDL.LU.64 R14, [R1+0x160] ;  /* 0x00016000010e7983 */ /* 0x001ee80000300a00 */
[----:B------:R0:W-:Y:S04]  /*44e0*/  STL [R1+0x35bc], R0 ;  /* 0x0035bc0001007387 */ /* 0x0001e80000100800 */
[----:B------:R1:W-:Y:S01]  /*44f0*/  STL [R1+0x35c0], R10 ;  /* 0x0035c00a01007387 */ /* 0x0003e20000100800 */
[----:B0-----:R-:W-:-:S03]  /*4500*/  IMAD.MOV.U32 R0, RZ, RZ, R11 ;  /* 0x000000ffff007224 */ /* 0x001fc600078e000b */
[----:B-1----:R-:W3:Y:S04]  /*4510*/  LDL.LU.64 R10, [R1+0x68] ;  /* 0x00006800010a7983 */ /* 0x002ee80000300a00 */
[----:B------:R0:W-:Y:S04]  /*4520*/  STL [R1+0x35b4], R0 ;  /* 0x0035b40001007387 */ /* 0x0001e80000100800 */
[----:B------:R1:W-:Y:S04]  /*4530*/  STL [R1+0x35b8], R4 ;  /* 0x0035b80401007387 */ /* 0x0003e80000100800 */
[----:B------:R-:W3:Y:S01]  /*4540*/  LDL.LU.64 R6, [R1+0x158] ;  /* 0x0001580001067983 */ /* 0x000ee20000300a00 */
[----:B0-----:R-:W-:-:S03]  /*4550*/  IMAD.MOV.U32 R0, RZ, RZ, R5 ;  /* 0x000000ffff007224 */ /* 0x001fc600078e0005 */
[----:B------:R-:W-:Y:S04]  /*4560*/  STL [R1+0x35b0], R8 ;  /* 0x0035b00801007387 */ /* 0x000fe80000100800 */
[----:B------:R0:W-:Y:S04]  /*4570*/  STL [R1+0x35ac], R0 ;  /* 0x0035ac0001007387 */ /* 0x0001e80000100800 */
[----:B-1----:R-:W3:Y:S01]  /*4580*/  LDL.LU.64 R4, [R1+0x60] ;  /* 0x0000600001047983 */ /* 0x002ee20000300a00 */
[----:B0-----:R-:W-:-:S03]  /*4590*/  IMAD.MOV.U32 R0, RZ, RZ, R9 ;  /* 0x000000ffff007224 */ /* 0x001fc600078e0009 */
[----:B------:R-:W-:Y:S04]  /*45a0*/  STL [R1+0x35a8], R22 ;  /* 0x0035a81601007387 */ /* 0x000fe80000100800 */
[----:B------:R0:W-:Y:S04]  /*45b0*/  STL [R1+0x35a4], R0 ;  /* 0x0035a40001007387 */ /* 0x0001e80000100800 */
[----:B------:R-:W3:Y:S01]  /*45c0*/  LDL.LU.64 R8, [R1+0x150] ;  /* 0x0001500001087983 */ /* 0x000ee20000300a00 */
[----:B0-----:R-:W-:-:S03]  /*45d0*/  IMAD.MOV.U32 R0, RZ, RZ, R23 ;  /* 0x000000ffff007224 */ /* 0x001fc600078e0017 */
[----:B--2---:R-:W-:Y:S04]  /*45e0*/  STL [R1+0x35a0], R2 ;  /* 0x0035a00201007387 */ /* 0x004fe80000100800 */
[----:B------:R0:W-:Y:S04]  /*45f0*/  STL [R1+0x359c], R0 ;  /* 0x00359c0001007387 */ /* 0x0001e80000100800 */
[----:B------:R-:W2:Y:S01]  /*4600*/  LDL.LU.64 R22, [R1+0x58] ;  /* 0x0000580001167983 */ /* 0x000ea20000300a00 */
[----:B0-----:R-:W-:-:S03]  /*4610*/  IMAD.MOV.U32 R0, RZ, RZ, R3 ;  /* 0x000000ffff007224 */ /* 0x001fc600078e0003 */
[----:B------:R-:W-:Y:S04]  /*4620*/  STL [R1+0x3598], R28 ;  /* 0x0035981c01007387 */ /* 0x000fe80000100800 */
[----:B------:R0:W-:Y:S04]  /*4630*/  STL [R1+0x3594], R0 ;  /* 0x0035940001007387 */ /* 0x0001e80000100800 */
[----:B------:R-:W2:Y:S01]  /*4640*/  LDL.LU.64 R2, [R1+0x148] ;  /* 0x0001480001027983 */ /* 0x000ea20000300a00 */
[----:B0-----:R-:W-:-:S03]  /*4650*/  IMAD.MOV.U32 R0, RZ, RZ, R29 ;  /* 0x000000ffff007224 */ /* 0x001fc600078e001d */
[----:B------:R-:W-:Y:S04]  /*4660*/  STL [R1+0x3590], R24 ;  /* 0x0035901801007387 */ /* 0x000fe80000100800 */
[----:B------:R0:W-:Y:S04]  /*4670*/  STL [R1+0x358c], R0 ;  /* 0x00358c0001007387 */ /* 0x0001e80000100800 */
[----:B------:R-:W2:Y:S01]  /*4680*/  LDL.LU.64 R28, [R1+0x50] ;  /* 0x00005000011c7983 */ /* 0x000ea20000300a00 */
[----:B0-----:R-:W-:-:S03]  /*4690*/  IMAD.MOV.U32 R0, RZ, RZ, R25 ;  /* 0x000000ffff007224 */ /* 0x001fc600078e0019 */
[----:B------:R-:W2:Y:S04]  /*46a0*/  LDL.LU.64 R24, [R1+0x140] ;  /* 0x0001400001187983 */ /* 0x000ea80000300a00 */
[----:B------:R0:W-:Y:S04]  /*46b0*/  STL [R1+0x3584], R0 ;  /* 0x0035840001007387 */ /* 0x0001e80000100800 */
[----:B----4-:R1:W-:Y:S01]  /*46c0*/  STL [R1+0x3588], R20 ;  /* 0x0035881401007387 */ /* 0x0103e20000100800 */
[----:B0-----:R-:W-:-:S03]  /*46d0*/  IMAD.MOV.U32 R0, RZ, RZ, R21 ;  /* 0x000000ffff007224 */ /* 0x001fc600078e0015 */
[----:B-1----:R-:W4:Y:S04]  /*46e0*/  LDL.LU.64 R20, [R1+0x48] ;  /* 0x0000480001147983 */ /* 0x002f280000300a00 */
[----:B------:R3:W-:Y:S02]  /*46f0*/  STL [R1+0x357c], R0 ;  /* 0x00357c0001007387 */ /* 0x0007e40000100800 */
[----:B---3--:R-:W-:Y:S02]  /*4700*/  IMAD.MOV.U32 R0, RZ, RZ, R17 ;  /* 0x000000ffff007224 */ /* 0x008fe400078e0011 */
[----:B------:R0:W-:Y:S04]  /*4710*/  STL [R1+0x3580], R16 ;  /* 0x0035801001007387 */ /* 0x0001e80000100800 */
[----:B------:R-:W-:Y:S04]  /*4720*/  STL [R1+0x3578], R12 ;  /* 0x0035780c01007387 */ /* 0x000fe80000100800 */
[----:B------:R1:W-:Y:S04]  /*4730*/  STL [R1+0x3574], R0 ;  /* 0x0035740001007387 */ /* 0x0003e80000100800 */
[----:B0-----:R-:W3:Y:S01]  /*4740*/  LDL.LU.64 R16, [R1+0x138] ;  /* 0x0001380001107983 */ /* 0x001ee20000300a00 */
[----:B-1----:R-:W-:-:S03]  /*4750*/  IMAD.MOV.U32 R0, RZ, RZ, R13 ;  /* 0x000000ffff007224 */ /* 0x002fc600078e000d */
[----:B------:R-:W-:Y:S04]  /*4760*/  STL [R1+0x3570], R14 ;  /* 0x0035700e01007387 */ /* 0x000fe80000100800 */
[----:B------:R0:W-:Y:S02]  /*4770*/  STL [R1+0x356c], R0 ;  /* 0x00356c0001007387 */ /* 0x0001e40000100800 */
[----:B0-----:R-:W-:Y:S02]  /*4780*/  IMAD.MOV.U32 R0, RZ, RZ, R15 ;  /* 0x000000ffff007224 */ /* 0x001fe400078e000f */
[----:B------:R-:W3:Y:S04]  /*4790*/  LDL.LU.64 R14, [R1+0x40] ;  /* 0x00004000010e7983 */ /* 0x000ee80000300a00 */
[----:B------:R0:W-:Y:S04]  /*47a0*/  STL [R1+0x3564], R0 ;  /* 0x0035640001007387 */ /* 0x0001e80000100800 */
[----:B------:R1:W-:Y:S01]  /*47b0*/  STL [R1+0x3568], R10 ;  /* 0x0035680a01007387 */ /* 0x0003e20000100800 */
[----:B0-----:R-:W-:-:S03]  /*47c0*/  IMAD.MOV.U32 R0, RZ, RZ, R11 ;  /* 0x000000ffff007224 */ /* 0x001fc600078e000b */
[----:B------:R-:W-:Y:S04]  /*47d0*/  STL [R1+0x3560], R6 ;  /* 0x0035600601007387 */ /* 0x000fe80000100800 */
[----:B------:R0:W-:Y:S04]  /*47e0*/  STL [R1+0x355c], R0 ;  /* 0x00355c0001007387 */ /* 0x0001e80000100800 */
[----:B-1----:R-:W3:Y:S01]  /*47f0*/  LDL.LU.64 R10, [R1+0x130] ;  /* 0x00013000010a7983 */ /* 0x002ee20000300a00 */
[----:B0-----:R-:W-:-:S03]  /*4800*/  IMAD.MOV.U32 R0, RZ, RZ, R7 ;  /* 0x000000ffff007224 */ /* 0x001fc600078e0007 */
[----:B------:R-:W-:Y:S04]  /*4810*/  STL [R1+0x3558], R4 ;  /* 0x0035580401007387 */ /* 0x000fe80000100800 */
[----:B------:R0:W-:Y:S02]  /*4820*/  STL [R1+0x3554], R0 ;  /* 0x0035540001007387 */ /* 0x0001e40000100800 */
[----:B0-----:R-:W-:Y:S02]  /*4830*/  IMAD.MOV.U32 R0, RZ, RZ, R5 ;  /* 0x000000ffff007224 */ /* 0x001fe400078e0005 */
[----:B------:R-:W3:Y:S04]  /*4840*/  LDL.LU.64 R4, [R1+0x38] ;  /* 0x0000380001047983 */ /* 0x000ee80000300a00 */
[----:B------:R0:W-:Y:S04]  /*4850*/  STL [R1+0x354c], R0 ;  /* 0x00354c0001007387 */ /* 0x0001e80000100800 */
[----:B------:R1:W-:Y:S04]  /*4860*/  STL [R1+0x3550], R8 ;  /* 0x0035500801007387 */ /* 0x0003e80000100800 */
[----:B------:R-:W3:Y:S01]  /*4870*/  LDL.LU.64 R26, [R1+0x128] ;  /* 0x00012800011a7983 */ /* 0x000ee20000300a00 */
[----:B0-----:R-:W-:-:S05]  /*4880*/  IMAD.MOV.U32 R0, RZ, RZ, R9 ;  /* 0x000000ffff007224 */ /* 0x001fca00078e0009 */
[----:B------:R0:W-:Y:S04]  /*4890*/  STL [R1+0x3544], R0 ;  /* 0x0035440001007387 */ /* 0x0001e80000100800 */
[----:B--2---:R2:W-:Y:S04]  /*48a0*/  STL [R1+0x3548], R22 ;  /* 0x0035481601007387 */ /* 0x0045e80000100800 */
[----:B-1----:R-:W3:Y:S01]  /*48b0*/  LDL.LU.64 R8, [R1+0x30] ;  /* 0x0000300001087983 */ /* 0x002ee20000300a00 */
[----:B0-----:R-:W-:-:S05]  /*48c0*/  IMAD.MOV.U32 R0, RZ, RZ, R23 ;  /* 0x000000ffff007224 */ /* 0x001fca00078e0017 */
[----:B------:R0:W-:Y:S04]  /*48d0*/  STL [R1+0x353c], R0 ;  /* 0x00353c0001007387 */ /* 0x0001e80000100800 */
[----:B------:R-:W-:Y:S04]  /*48e0*/  STL [R1+0x3540], R2 ;  /* 0x0035400201007387 */ /* 0x000fe80000100800 */
[----:B--2---:R-:W2:Y:S01]  /*48f0*/  LDL.LU.64 R22, [R1+0x120] ;  /* 0x0001200001167983 */ /* 0x004ea20000300a00 */
[----:B0-----:R-:W-:-:S03]  /*4900*/  IMAD.MOV.U32 R0, RZ, RZ, R3 ;  /* 0x000000ffff007224 */ /* 0x001fc600078e0003 */
[----:B------:R-:W-:Y:S04]  /*4910*/  STL [R1+0x3538], R28 ;  /* 0x0035381c01007387 */ /* 0x000fe80000100800 */
[----:B------:R0:W-:Y:S04]  /*4920*/  STL [R1+0x3534], R0 ;  /* 0x0035340001007387 */ /* 0x0001e80000100800 */
[----:B------:R-:W-:Y:S01]  /*4930*/  STL [R1+0x3530], R24 ;  /* 0x0035301801007387 */ /* 0x000fe20000100800 */
[----:B0-----:R-:W-:-:S05]  /*4940*/  IMAD.MOV.U32 R0, RZ, RZ, R29 ;  /* 0x000000ffff007224 */ /* 0x001fca00078e001d */
[----:B------:R0:W-:Y:S04]  /*4950*/  STL [R1+0x352c], R0 ;  /* 0x00352c0001007387 */ /* 0x0001e80000100800 */
[----:B------:R-:W2:Y:S01]  /*4960*/  LDL.LU.64 R18, [R1+0x118] ;  /* 0x0001180001127983 */ /* 0x000ea20000300a00 */
[----:B0-----:R-:W-:-:S03]  /*4970*/  IMAD.MOV.U32 R0, RZ, RZ, R25 ;  /* 0x000000ffff007224 */ /* 0x001fc600078e0019 */
[----:B----4-:R-:W-:Y:S04]  /*4980*/  STL [R1+0x3528], R20 ;  /* 0x0035281401007387 */ /* 0x010fe80000100800 */
[----:B------:R0:W-:Y:S04]  /*4990*/  STL [R1+0x3524], R0 ;  /* 0x0035240001007387 */ /* 0x0001e80000100800 */
[----:B------:R-:W4:Y:S04]  /*49a0*/  LDL.LU.64 R12, [R1+0x20] ;  /* 0x00002000010c7983 */ /* 0x000f280000300a00 */
[----:B------:R-:W4:Y:S01]  /*49b0*/  LDL.LU.64 R6, [R1+0x110] ;  /* 0x0001100001067983 */ /* 0x000f220000300a00 */
[----:B0-----:R-:W-:-:S05]  /*49c0*/  IMAD.MOV.U32 R0, RZ, RZ, R21 ;  /* 0x000000ffff007224 */ /* 0x001fca00078e0015 */
[----:B------:R3:W-:Y:S02]  /*49d0*/  STL [R1+0x351c], R0 ;  /* 0x00351c0001007387 */ /* 0x0007e40000100800 */
[----:B---3--:R-:W-:Y:S02]  /*49e0*/  IMAD.MOV.U32 R0, RZ, RZ, R17 ;  /* 0x000000ffff007224 */ /* 0x008fe400078e0011 */
[----:B------:R-:W-:Y:S04]  /*49f0*/  STL [R1+0x3520], R16 ;  /* 0x0035201001007387 */ /* 0x000fe80000100800 */
[----:B------:R-:W3:Y:S04]  /*4a00*/  LDL.LU.64 R2, [R1+0x18] ;  /* 0x0000180001027983 */ /* 0x000ee80000300a00 */
[----:B------:R-:W3:Y:S04]  /*4a10*/  LDL.LU.64 R24, [R1+0x108] ;  /* 0x0001080001187983 */ /* 0x000ee80000300a00 */
[----:B------:R0:W-:Y:S02]  /*4a20*/  STL [R1+0x3514], R0 ;  /* 0x0035140001007387 */ /* 0x0001e40000100800 */
[----:B0-----:R-:W-:-:S02]  /*4a30*/  IMAD.MOV.U32 R0, RZ, RZ, R15 ;  /* 0x000000ffff007224 */ /* 0x001fc400078e000f */
        /* <DEDUP_REMOVED lines=10> */
[----:B------:R0:W-:Y:S04]  /*4ae0*/  STL [R1+0x3508], R4 ;  /* 0x0035080401007387 */ /* 0x0001e80000100800 */
[----:B------:R-:W3:Y:S04]  /*4af0*/  LDL.LU.64 R10, [R1] ;  /* 0x00000000010a7983 */ /* 0x000ee80000300a00 */
[----:B------:R1:W-:Y:S04]  /*4b00*/  STL [R1+0x34fc], R0 ;  /* 0x0034fc0001007387 */ /* 0x0003e80000100800 */
[----:B------:R1:W-:Y:S04]  /*4b10*/  STL [R1+0x3500], R26 ;  /* 0x0035001a01007387 */ /* 0x0003e80000100800 */
[----:B0-----:R-:W3:Y:S01]  /*4b20*/  LDL.LU.64 R4, [R1+0xf0] ;  /* 0x0000f00001047983 */ /* 0x001ee20000300a00 */
[----:B-1----:R-:W-:-:S03]  /*4b30*/  IMAD.MOV.U32 R0, RZ, RZ, R27 ;  /* 0x000000ffff007224 */ /* 0x002fc600078e001b */
[----:B------:R-:W3:Y:S04]  /*4b40*/  LDL.LU.64 R26, [R1+0x3668] ;  /* 0x00366800011a7983 */ /* 0x000ee80000300a00 */
[----:B------:R-:W-:Y:S04]  /*4b50*/  STL [R1+0x34f8], R8 ;  /* 0x0034f80801007387 */ /* 0x000fe80000100800 */
[----:B------:R0:W-:Y:S02]  /*4b60*/  STL [R1+0x34f4], R0 ;  /* 0x0034f40001007387 */ /* 0x0001e40000100800 */
[----:B0-----:R-:W-:-:S02]  /*4b70*/  IMAD.MOV.U32 R0, RZ, RZ, R9 ;  /* 0x000000ffff007224 */ /* 0x001fc400078e0009 */
[----:B--2---:R-:W-:Y:S04]  /*4b80*/  STL [R1+0x34f0], R22 ;  /* 0x0034f01601007387 */ /* 0x004fe80000100800 */
[----:B------:R0:W-:Y:S04]  /*4b90*/  STL [R1+0x34ec], R0 ;  /* 0x0034ec0001007387 */ /* 0x0001e80000100800 */
[----:B------:R-:W2:Y:S01]  /*4ba0*/  LDL.LU.64 R8, [R1+0xe8] ;  /* 0x0000e80001087983 */ /* 0x000ea20000300a00 */
[----:B0-----:R-:W-:-:S03]  /*4bb0*/  IMAD.MOV.U32 R0, RZ, RZ, R23 ;  /* 0x000000ffff007224 */ /* 0x001fc600078e0017 */
[----:B------:R-:W2:Y:S04]  /*4bc0*/  LDL.LU.64 R22, [R1+0x3660] ;  /* 0x0036600001167983 */ /* 0x000ea80000300a00 */
[----:B--2---:R-:W-:Y:S04]  /*4bd0*/  STL [R1+0x34e8], R22 ;  /* 0x0034e81601007387 */ /* 0x004fe80000100800 */
[----:B------:R0:W-:Y:S04]  /*4be0*/  STL [R1+0x34e4], R0 ;  /* 0x0034e40001007387 */ /* 0x0001e80000100800 */
[----:B------:R-:W-:Y:S01]  /*4bf0*/  STL [R1+0x34e0], R18 ;  /* 0x0034e01201007387 */ /* 0x000fe20000100800 */
[----:B0-----:R-:W-:-:S05]  /*4c00*/  IMAD.MOV.U32 R0, RZ, RZ, R23 ;  /* 0x000000ffff007224 */ /* 0x001fca00078e0017 */
[----:B------:R0:W-:Y:S04]  /*4c10*/  STL [R1+0x34dc], R0 ;  /* 0x0034dc0001007387 */ /* 0x0001e80000100800 */
[----:B------:R-:W2:Y:S01]  /*4c20*/  LDL.LU.64 R22, [R1+0xe0] ;  /* 0x0000e00001167983 */ /* 0x000ea20000300a00 */
[----:B0-----:R-:W-:-:S03]  /*4c30*/  IMAD.MOV.U32 R0, RZ, RZ, R19 ;  /* 0x000000ffff007224 */ /* 0x001fc600078e0013 */
[----:B------:R-:W2:Y:S04]  /*4c40*/  LDL.LU.64 R18, [R1+0x3658] ;  /* 0x0036580001127983 */ /* 0x000ea80000300a00 */
[----:B----4-:R-:W-:Y:S04]  /*4c50*/  STL [R1+0x34d8], R12 ;  /* 0x0034d80c01007387 */ /* 0x010fe80000100800 */
[----:B------:R0:W-:Y:S02]  /*4c60*/  STL [R1+0x34d4], R0 ;  /* 0x0034d40001007387 */ /* 0x0001e40000100800 */
[----:B0-----:R-:W-:-:S02]  /*4c70*/  IMAD.MOV.U32 R0, RZ, RZ, R13 ;  /* 0x000000ffff007224 */ /* 0x001fc400078e000d */
[----:B------:R-:W4:Y:S04]  /*4c80*/  LDL.LU.64 R12, [R1+0x3650] ;  /* 0x00365000010c7983 */ /* 0x000f280000300a00 */
[----:B------:R-:W-:Y:S04]  /*4c90*/  STL [R1+0x34d0], R6 ;  /* 0x0034d00601007387 */ /* 0x000fe80000100800 */
[----:B------:R0:W-:Y:S02]  /*4ca0*/  STL [R1+0x34cc], R0 ;  /* 0x0034cc0001007387 */ /* 0x0001e40000100800 */
[----:B0-----:R-:W-:-:S02]  /*4cb0*/  IMAD.MOV.U32 R0, RZ, RZ, R7 ;  /* 0x000000ffff007224 */ /* 0x001fc400078e0007 */
[----:B------:R-:W2:Y:S04]  /*4cc0*/  LDL.LU.64 R6, [R1+0x3648] ;  /* 0x0036480001067983 */ /* 0x000ea80000300a00 */
[----:B---3--:R-:W-:Y:S04]  /*4cd0*/  STL [R1+0x34c8], R2 ;  /* 0x0034c80201007387 */ /* 0x008fe80000100800 */
[----:B------:R0:W-:Y:S02]  /*4ce0*/  STL [R1+0x34c4], R0 ;  /* 0x0034c40001007387 */ /* 0x0001e40000100800 */
[----:B0-----:R-:W-:-:S02]  /*4cf0*/  IMAD.MOV.U32 R0, RZ, RZ, R3 ;  /* 0x000000ffff007224 */ /* 0x001fc400078e0003 */
[----:B------:R-:W3:Y:S04]  /*4d00*/  LDL.LU.64 R2, [R1+0x3640] ;  /* 0x0036400001027983 */ /* 0x000ee80000300a00 */
[----:B------:R-:W-:Y:S04]  /*4d10*/  STL [R1+0x34c0], R24 ;  /* 0x0034c01801007387 */ /* 0x000fe80000100800 */
[----:B------:R0:W-:Y:S02]  /*4d20*/  STL [R1+0x34bc], R0 ;  /* 0x0034bc0001007387 */ /* 0x0001e40000100800 */
[----:B0-----:R-:W-:-:S02]  /*4d30*/  IMAD.MOV.U32 R0, RZ, RZ, R25 ;  /* 0x000000ffff007224 */ /* 0x001fc400078e0019 */
[----:B------:R-:W2:Y:S04]  /*4d40*/  LDL.LU.64 R24, [R1+0x3638] ;  /* 0x0036380001187983 */ /* 0x000ea80000300a00 */
        /* <DEDUP_REMOVED lines=9> */
[----:B------:R0:W-:Y:S04]  /*4de0*/  STL [R1+0x34a4], R0 ;  /* 0x0034a40001007387 */ /* 0x0001e80000100800 */
[----:B------:R-:W-:Y:S01]  /*4df0*/  STL [R1+0x34a0], R14 ;  /* 0x0034a00e01007387 */ /* 0x000fe20000100800 */
[----:B0-----:R-:W-:-:S05]  /*4e00*/  IMAD.MOV.U32 R0, RZ, RZ, R29 ;  /* 0x000000ffff007224 */ /* 0x001fca00078e001d */
[----:B------:R0:W-:Y:S04]  /*4e10*/  STL [R1+0x349c], R0 ;  /* 0x00349c0001007387 */ /* 0x0001e80000100800 */
[----:B------:R-:W2:Y:S01]  /*4e20*/  LDL.LU.64 R28, [R1+0xc0] ;  /* 0x0000c000011c7983 */ /* 0x000ea20000300a00 */
[----:B0-----:R-:W-:-:S03]  /*4e30*/  IMAD.MOV.U32 R0, RZ, RZ, R15 ;  /* 0x000000ffff007224 */ /* 0x001fc600078e000f */
        /* <DEDUP_REMOVED lines=9> */
[----:B--2---:R-:W-:Y:S04]  /*4ed0*/  STL [R1+0x3488], R4 ;  /* 0x0034880401007387 */ /* 0x004fe80000100800 */
[----:B------:R0:W-:Y:S04]  /*4ee0*/  STL [R1+0x3484], R0 ;  /* 0x0034840001007387 */ /* 0x0001e80000100800 */
[----:B------:R1:W-:Y:S01]  /*4ef0*/  STL [R1+0x347c], R5 ;  /* 0x00347c0501007387 */ /* 0x0003e20000100800 */
[----:B0-----:R-:W-:-:S03]  /*4f00*/  IMAD.MOV.U32 R0, RZ, RZ, R9 ;  /* 0x000000ffff007224 */ /* 0x001fc600078e0009 */
[----:B-1----:R-:W2:Y:S04]  /*4f10*/  LDL.LU.64 R4, [R1+0xc8] ;  /* 0x0000c80001047983 */ /* 0x002ea80000300a00 */
[----:B------:R0:W-:Y:S04]  /*4f20*/  STL [R1+0x3480], R8 ;  /* 0x0034800801007387 */ /* 0x0001e80000100800 */
[----:B0-----:R-:W2:Y:S04]  /*4f30*/  LDL.LU.64 R8, [R1+0x3608] ;  /* 0x0036080001087983 */ /* 0x001ea80000300a00 */
[----:B--2---:R-:W-:Y:S04]  /*4f40*/  STL [R1+0x3478], R8 ;  /* 0x0034780801007387 */ /* 0x004fe80000100800 */
[----:B------:R0:W-:Y:S04]  /*4f50*/  STL [R1+0x3474], R0 ;  /* 0x0034740001007387 */ /* 0x0001e80000100800 */
[----:B------:R1:W-:Y:S01]  /*4f60*/  STL [R1+0x346c], R9 ;  /* 0x00346c0901007387 */ /* 0x0003e20000100800 */
[----:B0-----:R-:W-:-:S03]  /*4f70*/  IMAD.MOV.U32 R0, RZ, RZ, R23 ;  /* 0x000000ffff007224 */ /* 0x001fc600078e0017 */
[----:B-1----:R-:W2:Y:S04]  /*4f80*/  LDL.LU.64 R8, [R1+0xd0] ;  /* 0x0000d00001087983 */ /* 0x002ea80000300a00 */
[----:B------:R0:W-:Y:S04]  /*4f90*/  STL [R1+0x3470], R22 ;  /* 0x0034701601007387 */ /* 0x0001e80000100800 */
[----:B0-----:R-:W2:Y:S04]  /*4fa0*/  LDL.LU.64 R22, [R1+0xb8] ;  /* 0x0000b80001167983 */ /* 0x001ea80000300a00 */
[----:B------:R-:W-:Y:S04]  /*4fb0*/  STL [R1+0x3464], R0 ;  /* 0x0034640001007387 */ /* 0x000fe80000100800 */
[----:B------:R-:W-:Y:S04]  /*4fc0*/  STL [R1+0x3468], R10 ;  /* 0x0034680a01007387 */ /* 0x000fe80000100800 */
[----:B------:R0:W-:Y:S04]  /*4fd0*/  STL [R1+0x345c], R11 ;  /* 0x00345c0b01007387 */ /* 0x0001e80000100800 */
[----:B0-----:R-:W2:Y:S02]  /*4fe0*/  LDL.LU.64 R10, [R1+0xd8] ;  /* 0x0000d800010a7983 */ /* 0x001ea40000300a00 */
[----:B--2---:R-:W-:-:S02]  /*4ff0*/  IMAD.MOV.U32 R0, RZ, RZ, R11 ;  /* 0x000000ffff007224 */ /* 0x004fc400078e000b */
[----:B------:R-:W-:Y:S04]  /*5000*/  STL [R1+0x3460], R10 ;  /* 0x0034600a01007387 */ /* 0x000fe80000100800 */
[----:B------:R-:W-:Y:S04]  /*5010*/  STL [R1+0x3458], R14 ;  /* 0x0034580e01007387 */ /* 0x000fe80000100800 */
[----:B------:R0:W-:Y:S04]  /*5020*/  STL [R1+0x3454], R0 ;  /* 0x0034540001007387 */ /* 0x0001e80000100800 */
[----:B------:R-:W-:Y:S01]  /*5030*/  STL [R1+0x344c], R15 ;  /* 0x00344c0f01007387 */ /* 0x000fe20000100800 */
[----:B------:R-:W1:Y:S01]  /*5040*/  LDC R11, c[0x0][0x3a8] ;  /* 0x0000ea00ff0b7b82 */ /* 0x000e620000000800 */
[----:B0-----:R-:W-:-:S02]  /*5050*/  IMAD.MOV.U32 R0, RZ, RZ, R9 ;  /* 0x000000ffff007224 */ /* 0x001fc400078e0009 */
[----:B------:R-:W-:Y:S04]  /*5060*/  STL [R1+0x3450], R8 ;  /* 0x0034500801007387 */ /* 0x000fe80000100800 */
[----:B------:R-:W-:Y:S04]  /*5070*/  STL [R1+0x3448], R16 ;  /* 0x0034481001007387 */ /* 0x000fe80000100800 */
[----:B------:R0:W-:Y:S04]  /*5080*/  STL [R1+0x3444], R0 ;  /* 0x0034440001007387 */ /* 0x0001e80000100800 */
[----:B------:R2:W-:Y:S01]  /*5090*/  STL [R1+0x343c], R17 ;  /* 0x00343c1101007387 */ /* 0x0005e20000100800 */
[----:B0-----:R-:W-:-:S03]  /*50a0*/  IMAD.MOV.U32 R0, RZ, RZ, R5 ;  /* 0x000000ffff007224 */ /* 0x001fc600078e0005 */
[----:B--2---:R-:W2:Y:S04]  /*50b0*/  LDL.LU.64 R16, [R1+0xa0] ;  /* 0x0000a00001107983 */ /* 0x004ea80000300a00 */
[----:B------:R-:W-:Y:S04]  /*50c0*/  STL [R1+0x3440], R4 ;  /* 0x0034400401007387 */ /* 0x000fe80000100800 */
[----:B------:R-:W-:Y:S04]  /*50d0*/  STL [R1+0x3438], R20 ;  /* 0x0034381401007387 */ /* 0x000fe80000100800 */
[----:B------:R0:W-:Y:S04]  /*50e0*/  STL [R1+0x3434], R0 ;  /* 0x0034340001007387 */ /* 0x0001e80000100800 */
[----:B------:R1:W-:Y:S01]  /*50f0*/  STL [R1+0x342c], R21 ;  /* 0x00342c1501007387 */ /* 0x0003e20000100800 */
[----:B0-----:R-:W-:-:S03]  /*5100*/  IMAD.MOV.U32 R0, RZ, RZ, R29 ;  /* 0x000000ffff007224 */ /* 0x001fc600078e001d */
[----:B-1----:R-:W2:Y:S04]  /*5110*/  LDL.LU.64 R20, [R1+0xa8] ;  /* 0x0000a80001147983 */ /* 0x002ea80000300a00 */
[----:B------:R-:W-:Y:S04]  /*5120*/  STL [R1+0x3430], R28 ;  /* 0x0034301c01007387 */ /* 0x000fe80000100800 */
[----:B------:R0:W-:Y:S04]  /*5130*/  STL [R1+0x3424], R0 ;  /* 0x0034240001007387 */ /* 0x0001e80000100800 */
[----:B------:R-:W-:Y:S04]  /*5140*/  STL [R1+0x3428], R24 ;  /* 0x0034281801007387 */ /* 0x000fe80000100800 */
[----:B------:R-:W2:Y:S04]  /*5150*/  LDL.LU R8, [R1+0x230] ;  /* 0x0002300001087983 */ /* 0x000ea80000300800 */
[----:B------:R-:W4:Y:S04]  /*5160*/  LDL.LU R15, [R1+0x22c] ;  /* 0x00022c00010f7983 */ /* 0x000f280000300800 */
[----:B------:R-:W4:Y:S04]  /*5170*/  LDL.LU R10, [R1+0x228] ;  /* 0x00022800010a7983 */ /* 0x000f280000300800 */
[----:B------:R-:W4:Y:S04]  /*5180*/  LDL.LU R4, [R1+0x224] ;  /* 0x0002240001047983 */ /* 0x000f280000300800 */
[----:B0-----:R-:W4:Y:S04]  /*5190*/  LDL.LU R0, [R1+0x220] ;  /* 0x0002200001007983 */ /* 0x001f280000300800 */
[----:B------:R-:W4:Y:S04]  /*51a0*/  LDL.LU R5, [R1+0x21c] ;  /* 0x00021c0001057983 */ /* 0x000f280000300800 */
[----:B------:R-:W4:Y:S04]  /*51b0*/  LDL.LU R28, [R1+0x218] ;  /* 0x00021800011c7983 */ /* 0x000f280000300800 */
[----:B------:R-:W4:Y:S04]  /*51c0*/  LDL.LU R29, [R1+0x214] ;  /* 0x00021400011d7983 */ /* 0x000f280000300800 */
[----:B------:R0:W-:Y:S04]  /*51d0*/  STL [R1+0x341c], R25 ;  /* 0x00341c1901007387 */ /* 0x0001e80000100800 */
[----:B0-----:R-:W4:Y:S01]  /*51e0*/  LDL.LU.64 R24, [R1+0xb0] ;  /* 0x0000b00001187983 */ /* 0x001f220000300a00 */
[----:B------:R-:W-:-:S03]  /*51f0*/  IMAD.MOV.U32 R9, RZ, RZ, R23 ;  /* 0x000000ffff097224 */ /* 0x000fc600078e0017 */
[----:B------:R0:W-:Y:S04]  /*5200*/  STL [R1+0x3420], R22 ;  /* 0x0034201601007387 */ /* 0x0001e80000100800 */
[----:B0-----:R-:W4:Y:S04]  /*5210*/  LDL.LU.64 R22, [R1+0x3600] ;  /* 0x0036000001167983 */ /* 0x001f280000300a00 */
[----:B---3--:R-:W-:Y:S04]  /*5220*/  STL [R1+0x3418], R2 ;  /* 0x0034180201007387 */ /* 0x008fe80000100800 */
[----:B------:R0:W-:Y:S04]  /*5230*/  STL [R1+0x3414], R9 ;  /* 0x0034140901007387 */ /* 0x0001e80000100800 */
[----:B------:R4:W-:Y:S01]  /*5240*/  STL [R1+0x340c], R3 ;  /* 0x00340c0301007387 */ /* 0x0009e20000100800 */
[----:B0-----:R-:W-:-:S02]  /*5250*/  IMAD R9, R11, 0x7f, RZ ;  /* 0x0000007f0b097824 */ /* 0x001fc400078e02ff */
[----:B--2---:R-:W-:Y:S02]  /*5260*/  IMAD R8, R8, UR7, RZ ;  /* 0x0000000708087c24 */ /* 0x004fe4000f8e02ff */
[----:B----4-:R-:W-:Y:S02]  /*5270*/  IMAD R3, R10, UR7, RZ ;  /* 0x000000070a037c24 */ /* 0x010fe4000f8e02ff */
[----:B------:R-:W-:Y:S02]  /*5280*/  IMAD R4, R4, UR7, RZ ;  /* 0x0000000704047c24 */ /* 0x000fe4000f8e02ff */
[----:B------:R-:W-:Y:S02]  /*5290*/  IMAD R0, R0, UR7, RZ ;  /* 0x0000000700007c24 */ /* 0x000fe4000f8e02ff */
[----:B------:R-:W-:Y:S01]  /*52a0*/  IMAD.MOV.U32 R2, RZ, RZ, R25 ;  /* 0x000000ffff027224 */ /* 0x000fe200078e0019 */
[----:B------:R-:W-:Y:S04]  /*52b0*/  STL [R1+0x3410], R24 ;  /* 0x0034101801007387 */ /* 0x000fe80000100800 */
[----:B------:R-:W-:Y:S04]  /*52c0*/  STL [R1+0x3408], R6 ;  /* 0x0034080601007387 */ /* 0x000fe80000100800 */
[----:B------:R0:W-:Y:S04]  /*52d0*/  STL [R1+0x3404], R2 ;  /* 0x0034040201007387 */ /* 0x0001e80000100800 */
[----:B------:R1:W-:Y:S01]  /*52e0*/  STL [R1+0x33fc], R7 ;  /* 0x0033fc0701007387 */ /* 0x0003e20000100800 */
[----:B0-----:R-:W-:-:S03]  /*52f0*/  IMAD.MOV.U32 R2, RZ, RZ, R21 ;  /* 0x000000ffff027224 */ /* 0x001fc600078e0015 */
[----:B------:R-:W-:Y:S04]  /*5300*/  STL [R1+0x3400], R20 ;  /* 0x0034001401007387 */ /* 0x000fe80000100800 */
[----:B------:R0:W-:Y:S04]  /*5310*/  STL [R1+0x33f8], R12 ;  /* 0x0033f80c01007387 */ /* 0x0001e80000100800 */
[----:B------:R2:W-:Y:S01]  /*5320*/  STL [R1+0x33f4], R2 ;  /* 0x0033f40201007387 */ /* 0x0005e20000100800 */
[----:B-1----:R-:W-:-:S03]  /*5330*/  IMAD R7, R29, UR7, RZ ;  /* 0x000000071d077c24 */ /* 0x002fc6000f8e02ff */
[----:B------:R1:W-:Y:S01]  /*5340*/  STL [R1+0x33ec], R13 ;  /* 0x0033ec0d01007387 */ /* 0x0003e20000100800 */
[----:B------:R-:W-:Y:S01]  /*5350*/  IMAD R6, R5, UR7, RZ ;  /* 0x0000000705067c24 */ /* 0x000fe2000f8e02ff */
[----:B------:R-:W-:Y:S01]  /*5360*/  LEA R24, P1, R4, UR8, 0x1 ;  /* 0x0000000804187c11 */ /* 0x000fe2000f8208ff */
[----:B------:R-:W-:Y:S01]  /*5370*/  IMAD R10, R11, 0x67, RZ ;  /* 0x000000670b0a7824 */ /* 0x000fe200078e02ff */
[----:B0-----:R-:W0:Y:S01]  /*5380*/  LDC R12, c[0x0][0x3a8] ;  /* 0x0000ea00ff0c7b82 */ /* 0x001e220000000800 */
[----:B--2---:R-:W-:Y:S01]  /*5390*/  IMAD.MOV.U32 R2, RZ, RZ, R17 ;  /* 0x000000ffff027224 */ /* 0x004fe200078e0011 */
[----:B------:R2:W-:Y:S01]  /*53a0*/  STL [R1+0x33f0], R16 ;  /* 0x0033f01001007387 */ /* 0x0005e20000100800 */
[----:B------:R-:W-:-:S03]  /*53b0*/  IMAD R5, R28, UR7, RZ ;  /* 0x000000071c057c24 */ /* 0x000fc6000f8e02ff */
[----:B------:R-:W-:Y:S02]  /*53c0*/  STL [R1+0x33e8], R18 ;  /* 0x0033e81201007387 */ /* 0x000fe40000100800 */
[----:B-1----:R-:W1:Y:S02]  /*53d0*/  LDC R13, c[0x0][0x3a8] ;  /* 0x0000ea00ff0d7b82 */ /* 0x002e640000000800 */
[----:B------:R3:W-:Y:S01]  /*53e0*/  STL [R1+0x33e4], R2 ;  /* 0x0033e40201007387 */ /* 0x0007e20000100800 */
[----:B------:R-:W-:Y:S02]  /*53f0*/  LEA R14, P3, R5, UR8, 0x1 ;  /* 0x00000008050e7c11 */ /* 0x000fe4000f8608ff */
[----:B--2---:R-:W-:Y:S01]  /*5400*/  LEA R16, P5, R7, UR8, 0x1 ;  /* 0x0000000807107c11 */ /* 0x004fe2000f8a08ff */
[----:B------:R2:W-:Y:S01]  /*5410*/  STL [R1+0x33dc], R19 ;  /* 0x0033dc1301007387 */ /* 0x0005e20000100800 */
[----:B---3--:R-:W-:Y:S01]  /*5420*/  IMAD R2, R15, UR7, RZ ;  /* 0x000000070f027c24 */ /* 0x008fe2000f8e02ff */
[----:B------:R-:W-:-:S02]  /*5430*/  LEA R18, P6, R8, UR8, 0x1 ;  /* 0x0000000808127c11 */ /* 0x000fc4000f8c08ff */
[----:B------:R3:W-:Y:S02]  /*5440*/  STL [R1+0x33e0], R22 ;  /* 0x0033e01601007387 */ /* 0x0007e40000100800 */
[----:B------:R-:W-:Y:S02]  /*5450*/  LEA R20, P4, R2, UR8, 0x1 ;  /* 0x0000000802147c11 */ /* 0x000fe4000f8808ff */
[----:B--2---:R-:W-:Y:S01]  /*5460*/  LEA.HI.X.SX32 R19, R8, UR9, 0x1, P6 ;  /* 0x0000000908137c11 */ /* 0x004fe2000b0f0eff */
[----:B------:R2:W-:Y:S01]  /*5470*/  STL [R1+0x33d4], R23 ;  /* 0x0033d41701007387 */ /* 0x0005e20000100800 */
[----:B------:R-:W-:Y:S02]  /*5480*/  LEA.HI.X.SX32 R17, R7, UR9, 0x1, P5 ;  /* 0x0000000907117c11 */ /* 0x000fe4000a8f0eff */
[----:B------:R-:W-:Y:S02]  /*5490*/  LEA.HI.X.SX32 R21, R2, UR9, 0x1, P4 ;  /* 0x0000000902157c11 */ /* 0x000fe4000a0f0eff */
[----:B---3--:R-:W-:Y:S01]  /*54a0*/  LEA R22, P2, R3, UR8, 0x1 ;  /* 0x0000000803167c11 */ /* 0x008fe2000f8408ff */
[----:B------:R3:W-:Y:S01]  /*54b0*/  STL [R1+0x33d8], R26 ;  /* 0x0033d81a01007387 */ /* 0x0007e20000100800 */
[----:B------:R-:W-:-:S02]  /*54c0*/  LEA.HI.X.SX32 R15, R5, UR9, 0x1, P3 ;  /* 0x00000009050f7c11 */ /* 0x000fc400098f0eff */
[----:B------:R-:W-:Y:S01]  /*54d0*/  LEA R28, P6, R6, UR8, 0x1 ;  /* 0x00000008061c7c11 */ /* 0x000fe2000f8c08ff */
[----:B------:R4:W-:Y:S01]  /*54e0*/  STL [R1+0x33bc], R27 ;  /* 0x0033bc1b01007387 */ /* 0x0009e20000100800 */
[----:B--2---:R-:W-:Y:S02]  /*54f0*/  LEA.HI.X.SX32 R23, R3, UR9, 0x1, P2 ;  /* 0x0000000903177c11 */ /* 0x004fe400090f0eff */
[----:B------:R-:W-:Y:S01]  /*5500*/  LEA.HI.X.SX32 R25, R4, UR9, 0x1, P1 ;  /* 0x0000000904197c11 */ /* 0x000fe200088f0eff */
[----:B------:R-:W-:Y:S01]  /*5510*/  STL.64 [R1+0x6a8], R18 ;  /* 0x0006a81201007387 */ /* 0x000fe20000100a00 */
[----:B------:R-:W-:Y:S01]  /*5520*/  IMAD.WIDE R4, R9, 0x2, R16 ;  /* 0x0000000209047825 */ /* 0x000fe200078e0210 */
[----:B---3--:R-:W-:Y:S02]  /*5530*/  LEA R26, P0, R0, UR8, 0x1 ;  /* 0x00000008001a7c11 */ /* 0x008fe4000f8008ff */
[----:B------:R-:W-:Y:S01]  /*5540*/  STL.64 [R1+0x670], R16 ;  /* 0x0006701001007387 */ /* 0x000fe20000100a00 */
[----:B------:R-:W-:-:S02]  /*5550*/  LEA.HI.X.SX32 R29, R6, UR9, 0x1, P6 ;  /* 0x00000009061d7c11 */ /* 0x000fc4000b0f0eff */
[----:B----4-:R-:W-:Y:S01]  /*5560*/  LEA.HI.X.SX32 R27, R0, UR9, 0x1, P0 ;  /* 0x00000009001b7c11 */ /* 0x010fe200080f0eff */
[----:B------:R-:W-:Y:S01]  /*5570*/  STL.64 [R1+0x6a0], R20 ;  /* 0x0006a01401007387 */ /* 0x000fe20000100a00 */
[----:B------:R-:W-:-:S03]  /*5580*/  IMAD.WIDE R2, R9, 0x2, R14 ;  /* 0x0000000209027825 */ /* 0x000fc600078e020e */
[----:B------:R-:W-:Y:S04]  /*5590*/  STL.64 [R1+0x678], R14 ;  /* 0x0006780e01007387 */ /* 0x000fe80000100a00 */
[----:B------:R-:W-:Y:S01]  /*55a0*/  STL.64 [R1+0x698], R22 ;  /* 0x0006981601007387 */ /* 0x000fe20000100a00 */
[----:B------:R-:W-:-:S03]  /*55b0*/  IMAD.WIDE R6, R9, 0x2, R28 ;  /* 0x0000000209067825 */ /* 0x000fc600078e021c */
[----:B------:R-:W-:Y:S04]  /*55c0*/  STL.64 [R1+0x690], R24 ;  /* 0x0006901801007387 */ /* 0x000fe80000100a00 */
[----:B------:R-:W-:Y:S04]  /*55d0*/  STL [R1+0x33d0], R4 ;  /* 0x0033d00401007387 */ /* 0x000fe80000100800 */
[----:B------:R2:W-:Y:S04]  /*55e0*/  STL [R1+0x33c0], R5 ;  /* 0x0033c00501007387 */ /* 0x0005e80000100800 */
[----:B------:R-:W-:Y:S04]  /*55f0*/  STL.64 [R1+0x688], R26 ;  /* 0x0006881a01007387 */ /* 0x000fe80000100a00 */
[----:B------:R-:W-:Y:S01]  /*5600*/  STL.64 [R1+0x680], R28 ;  /* 0x0006801c01007387 */ /* 0x000fe20000100a00 */
[----:B--2---:R-:W-:-:S03]  /*5610*/  IMAD.WIDE R4, R9, 0x2, R26 ;  /* 0x0000000209047825 */ /* 0x004fc600078e021a */
[----:B------:R-:W-:Y:S04]  /*5620*/  STL [R1+0x33cc], R2 ;  /* 0x0033cc0201007387 */ /* 0x000fe80000100800 */
[----:B------:R2:W-:Y:S04]  /*5630*/  STL [R1+0x33c4], R3 ;  /* 0x0033c40301007387 */ /* 0x0005e80000100800 */
[----:B------:R-:W-:Y:S04]  /*5640*/  STL [R1+0x33c8], R6 ;  /* 0x0033c80601007387 */ /* 0x000fe80000100800 */
[----:B------:R3:W-:Y:S01]  /*5650*/  STL [R1+0x33a4], R7 ;  /* 0x0033a40701007387 */ /* 0x0007e20000100800 */
[----:B--2---:R-:W-:-:S03]  /*5660*/  IMAD.WIDE R2, R9, 0x2, R24 ;  /* 0x0000000209027825 */ /* 0x004fc600078e0218 */
[----:B------:R-:W-:Y:S04]  /*5670*/  STL [R1+0x33b8], R4 ;  /* 0x0033b80401007387 */ /* 0x000fe80000100800 */
[----:B------:R2:W-:Y:S04]  /*5680*/  STL [R1+0x33a8], R5 ;  /* 0x0033a80501007387 */ /* 0x0005e80000100800 */
[----:B------:R-:W-:Y:S01]  /*5690*/  STL [R1+0x33b4], R2 ;  /* 0x0033b40201007387 */ /* 0x000fe20000100800 */
[----:B---3--:R-:W-:-:S03]  /*56a0*/  IMAD.WIDE R6, R9, 0x2, R20 ;  /* 0x0000000209067825 */ /* 0x008fc600078e0214 */
[----:B------:R3:W-:Y:S01]  /*56b0*/  STL [R1+0x33ac], R3 ;  /* 0x0033ac0301007387 */ /* 0x0007e20000100800 */
[----:B------:R-:W-:Y:S02]  /*56c0*/  IMAD R0, R11, 0x7e, RZ ;  /* 0x0000007e0b007824 */ /* 0x000fe400078e02ff */
[----:B--2---:R-:W-:-:S04]  /*56d0*/  IMAD.WIDE R4, R9, 0x2, R18 ;  /* 0x0000000209047825 */ /* 0x004fc800078e0212 */
[----:B---3--:R-:W-:-:S05]  /*56e0*/  IMAD.WIDE R2, R9, 0x2, R22 ;  /* 0x0000000209027825 */ /* 0x008fca00078e0216 */
[----:B------:R-:W-:Y:S04]  /*56f0*/  STL [R1+0x33b0], R2 ;  /* 0x0033b00201007387 */ /* 0x000fe80000100800 */
[----:B------:R2:W-:Y:S04]  /*5700*/  STL [R1+0x339c], R3 ;  /* 0x00339c0301007387 */ /* 0x0005e80000100800 */
[----:B------:R-:W-:Y:S04]  /*5710*/  STL [R1+0x33a0], R6 ;  /* 0x0033a00601007387 */ /* 0x000fe80000100800 */
[----:B------:R3:W-:Y:S01]  /*5720*/  STL [R1+0x3384], R7 ;  /* 0x0033840701007387 */ /* 0x0007e20000100800 */
[----:B--2---:R-:W-:-:S03]  /*5730*/  IMAD.WIDE R2, R0, 0x2, R16 ;  /* 0x0000000200027825 */ /* 0x004fc600078e0210 */
[----:B------:R-:W-:Y:S04]  /*5740*/  STL [R1+0x3398], R4 ;  /* 0x0033980401007387 */ /* 0x000fe80000100800 */
[----:B------:R2:W-:Y:S01]  /*5750*/  STL [R1+0x3390], R5 ;  /* 0x0033900501007387 */ /* 0x0005e20000100800 */
[----:B---3--:R-:W-:-:S03]  /*5760*/  IMAD.WIDE R6, R0, 0x2, R28 ;  /* 0x0000000200067825 */ /* 0x008fc600078e021c */
[----:B------:R-:W-:Y:S01]  /*5770*/  STL [R1+0x3394], R2 ;  /* 0x0033940201007387 */ /* 0x000fe20000100800 */
[----:B--2---:R-:W-:-:S03]  /*5780*/  IMAD.WIDE R4, R0, 0x2, R14 ;  /* 0x0000000200047825 */ /* 0x004fc600078e020e */
[----:B------:R2:W-:Y:S04]  /*5790*/  STL [R1+0x3388], R3 ;  /* 0x0033880301007387 */ /* 0x0005e80000100800 */
[----:B------:R-:W-:Y:S04]  /*57a0*/  STL [R1+0x338c], R4 ;  /* 0x00338c0401007387 */ /* 0x000fe80000100800 */
[----:B------:R3:W-:Y:S01]  /*57b0*/  STL [R1+0x337c], R5 ;  /* 0x00337c0501007387 */ /* 0x0007e20000100800 */
[----:B--2---:R-:W-:-:S03]  /*57c0*/  IMAD.WIDE R2, R0, 0x2, R26 ;  /* 0x0000000200027825 */ /* 0x004fc600078e021a */
[----:B------:R-:W-:Y:S04]  /*57d0*/  STL [R1+0x3380], R6 ;  /* 0x0033800601007387 */ /* 0x000fe80000100800 */
[----:B------:R2:W-:Y:S01]  /*57e0*/  STL [R1+0x3364], R7 ;  /* 0x0033640701007387 */ /* 0x0005e20000100800 */
[----:B---3--:R-:W-:-:S03]  /*57f0*/  IMAD.WIDE R4, R0, 0x2, R24 ;  /* 0x0000000200047825 */ /* 0x008fc600078e0218 */
[----:B------:R-:W-:Y:S04]  /*5800*/  STL [R1+0x3378], R2 ;  /* 0x0033780201007387 */ /* 0x000fe80000100800 */
[----:B------:R3:W-:Y:S01]  /*5810*/  STL [R1+0x3370], R3 ;  /* 0x0033700301007387 */ /* 0x0007e20000100800 */
[----:B--2---:R-:W-:-:S03]  /*5820*/  IMAD.WIDE R6, R0, 0x2, R20 ;  /* 0x0000000200067825 */ /* 0x004fc600078e0214 */
[----:B------:R-:W-:Y:S01]  /*5830*/  STL [R1+0x3374], R4 ;  /* 0x0033740401007387 */ /* 0x000fe20000100800 */
[----:B------:R-:W-:Y:S02]  /*5840*/  IMAD R8, R11, 0x7d, RZ ;  /* 0x0000007d0b087824 */ /* 0x000fe400078e02ff */
[C---:B---3--:R-:W-:Y:S01]  /*5850*/  IMAD.WIDE R2, R0.reuse, 0x2, R22 ;  /* 0x0000000200027825 */ /* 0x048fe200078e0216 */
        /* <DEDUP_REMOVED lines=11> */
[----:B---3--:R-:W-:-:S03]  /*5910*/  IMAD.WIDE R4, R8, 0x2, R14 ;  /* 0x0000000208047825 */ /* 0x008fc600078e020e */
        /* <DEDUP_REMOVED lines=509> */
[----:B------:R-:W-:Y:S02]  /*78f0*/  IMAD R0, R11, 0x68, RZ ;  /* 0x000000680b007824 */ /* 0x000fe400078e02ff */
[C---:B--2---:R-:W-:Y:S01]  /*7900*/  IMAD.WIDE R6, R8.reuse, 0x2, R20 ;  /* 0x0000000208067825 */ /* 0x044fe200078e0214 */
[----:B------:R-:W-:Y:S03]  /*7910*/  STL [R1+0x2e34], R4 ;  /* 0x002e340401007387 */ /* 0x000fe60000100800 */
        /* <DEDUP_REMOVED lines=9> */
[----:B------:R3:W-:Y:S04]  /*79b0*/  STL [R1+0x2e10], R5 ;  /* 0x002e100501007387 */ /* 0x0007e80000100800 */
[----:B------:R-:W-:Y:S01]  /*79c0*/  STL [R1+0x2e14], R2 ;  /* 0x002e140201007387 */ /* 0x000fe20000100800 */
[----:B--2---:R-:W-:-:S03]  /*79d0*/  IMAD.WIDE R6, R0, 0x2, R26 ;  /* 0x0000000200067825 */ /* 0x004fc600078e021a */
[----:B------:R2:W-:Y:S01]  /*79e0*/  STL [R1+0x2e08], R3 ;  /* 0x002e080301007387 */ /* 0x0005e20000100800 */
[----:B---3--:R-:W-:-:S05]  /*79f0*/  IMAD.WIDE R4, R0, 0x2, R14 ;  /* 0x0000000200047825 */ /* 0x008fca00078e020e */
        /* <DEDUP_REMOVED lines=13> */
[----:B------:R-:W-:-:S04]  /*7ad0*/  IMAD.WIDE R8, R10, 0x2, R16 ;  /* 0x000000020a087825 */ /* 0x000fc800078e0210 */
[----:B---3--:R-:W-:Y:S01]  /*7ae0*/  IMAD.WIDE R4, R0, 0x2, R20 ;  /* 0x0000000200047825 */ /* 0x008fe200078e0214 */
        /* <DEDUP_REMOVED lines=10> */
[----:B------:R-:W-:Y:S04]  /*7b90*/  STL [R1+0x1450], R2 ;  /* 0x0014500201007387 */ /* 0x000fe80000100800 */
[----:B------:R2:W-:Y:S01]  /*7ba0*/  STL [R1+0x144c], R3 ;  /* 0x00144c0301007387 */ /* 0x0005e20000100800 */
[----:B---3--:R-:W-:-:S03]  /*7bb0*/  IMAD.WIDE R8, R10, 0x2, R24 ;  /* 0x000000020a087825 */ /* 0x008fc600078e0218 */
[----:B------:R-:W-:Y:S01]  /*7bc0*/  STL [R1+0x1458], R4 ;  /* 0x0014580401007387 */ /* 0x000fe20000100800 */
[----:B------:R-:W-:-:S03]  /*7bd0*/  IMAD R0, R11, 0x66, RZ ;  /* 0x000000660b007824 */ /* 0x000fc600078e02ff */
        /* <DEDUP_REMOVED lines=218> */
[----:B------:R-:W-:Y:S01]  /*8980*/  STL [R1+0x1684], R9 ;  /* 0x0016840901007387 */ /* 0x000fe20000100800 */
        /* <DEDUP_REMOVED lines=9> */
[----:B------:R-:W-:-:S03]  /*8a20*/  IMAD R10, R11, 0x5d, RZ ;  /* 0x0000005d0b0a7824 */ /* 0x000fc600078e02ff */
[----:B------:R4:W-:Y:S01]  /*8a30*/  STL [R1+0x16a4], R3 ;  /* 0x0016a40301007387 */ /* 0x0009e20000100800 */
[----:B---3--:R-:W-:-:S04]  /*8a40*/  IMAD.WIDE R4, R0, 0x2, R20 ;  /* 0x0000000200047825 */ /* 0x008fc800078e0214 */
[----:B--2---:R-:W-:-:S04]  /*8a50*/  IMAD.WIDE R6, R0, 0x2, R18 ;  /* 0x0000000200067825 */ /* 0x004fc800078e0212 */
[----:B----4-:R-:W-:-:S04]  /*8a60*/  IMAD.WIDE R2, R0, 0x2, R22 ;  /* 0x0000000200027825 */ /* 0x010fc800078e0216 */
[C---:B------:R-:W-:Y:S01]  /*8a70*/  IMAD.WIDE R8, R10.reuse, 0x2, R16 ;  /* 0x000000020a087825 */ /* 0x040fe200078e0210 */
        /* <DEDUP_REMOVED lines=19> */
[----:B0-----:R-:W-:Y:S02]  /*8bb0*/  IMAD R0, R12, 0x5c, RZ ;  /* 0x0000005c0c007824 */ /* 0x001fe400078e02ff */
[C---:B---3--:R-:W-:Y:S01]  /*8bc0*/  IMAD.WIDE R4, R10.reuse, 0x2, R20 ;  /* 0x000000020a047825 */ /* 0x048fe200078e0214 */
[----:B------:R0:W-:Y:S01]  /*8bd0*/  STL [R1+0x16e4], R3 ;  /* 0x0016e40301007387 */ /* 0x0001e20000100800 */
[----:B------:R-:W3:Y:S02]  /*8be0*/  LDC R12, c[0x0][0x3a8] ;  /* 0x0000ea00ff0c7b82 */ /* 0x000ee40000000800 */
[----:B--2---:R-:W-:-:S04]  /*8bf0*/  IMAD.WIDE R6, R10, 0x2, R18 ;  /* 0x000000020a067825 */ /* 0x004fc800078e0212 */
[----:B0-----:R-:W-:-:S04]  /*8c00*/  IMAD.WIDE R2, R10, 0x2, R22 ;  /* 0x000000020a027825 */ /* 0x001fc800078e0216 */
[C---:B------:R-:W-:Y:S01]  /*8c10*/  IMAD.WIDE R8, R0.reuse, 0x2, R16 ;  /* 0x0000000200087825 */ /* 0x040fe200078e0210 */
[----:B------:R-:W-:Y:S04]  /*8c20*/  STL [R1+0x16f0], R2 ;  /* 0x0016f00201007387 */ /* 0x000fe80000100800 */
[----:B------:R0:W-:Y:S04]  /*8c30*/  STL [R1+0x16ec], R3 ;  /* 0x0016ec0301007387 */ /* 0x0001e80000100800 */
[----:B------:R-:W-:Y:S04]  /*8c40*/  STL [R1+0x16f8], R4 ;  /* 0x0016f80401007387 */ /* 0x000fe80000100800 */
[----:B------:R2:W-:Y:S01]  /*8c50*/  STL [R1+0x16f4], R5 ;  /* 0x0016f40501007387 */ /* 0x0005e20000100800 */
[----:B0-----:R-:W-:-:S03]  /*8c60*/  IMAD.WIDE R2, R0, 0x2, R14 ;  /* 0x0000000200027825 */ /* 0x001fc600078e020e */
[----:B------:R-:W-:Y:S04]  /*8c70*/  STL [R1+0x1700], R6 ;  /* 0x0017000601007387 */ /* 0x000fe80000100800 */
[----:B------:R0:W-:Y:S01]  /*8c80*/  STL [R1+0x16fc], R7 ;  /* 0x0016fc0701007387 */ /* 0x0001e20000100800 */
[----:B--2---:R-:W-:-:S03]  /*8c90*/  IMAD.WIDE R4, R0, 0x2, R28 ;  /* 0x0000000200047825 */ /* 0x004fc600078e021c */
[----:B------:R-:W-:Y:S04]  /*8ca0*/  STL [R1+0x1708], R8 ;  /* 0x0017080801007387 */ /* 0x000fe80000100800 */
[----:B------:R-:W-:Y:S01]  /*8cb0*/  STL [R1+0x1704], R9 ;  /* 0x0017040901007387 */ /* 0x000fe20000100800 */
[----:B0-----:R-:W-:-:S03]  /*8cc0*/  IMAD.WIDE R6, R0, 0x2, R26 ;  /* 0x0000000200067825 */ /* 0x001fc600078e021a */
[----:B------:R-:W-:Y:S04]  /*8cd0*/  STL [R1+0x1710], R2 ;  /* 0x0017100201007387 */ /* 0x000fe80000100800 */
[----:B------:R0:W-:Y:S04]  /*8ce0*/  STL [R1+0x170c], R3 ;  /* 0x00170c0301007387 */ /* 0x0001e80000100800 */
[----:B------:R-:W-:Y:S04]  /*8cf0*/  STL [R1+0x1718], R4 ;  /* 0x0017180401007387 */ /* 0x000fe80000100800 */
[----:B------:R2:W-:Y:S01]  /*8d00*/  STL [R1+0x1714], R5 ;  /* 0x0017140501007387 */ /* 0x0005e20000100800 */
[----:B0-----:R-:W-:-:S03]  /*8d10*/  IMAD.WIDE R2, R0, 0x2, R24 ;  /* 0x0000000200027825 */ /* 0x001fc600078e0218 */
[----:B------:R-:W-:Y:S04]  /*8d20*/  STL [R1+0x1720], R6 ;  /* 0x0017200601007387 */ /* 0x000fe80000100800 */
[----:B------:R0:W-:Y:S04]  /*8d30*/  STL [R1+0x171c], R7 ;  /* 0x00171c0701007387 */ /* 0x0001e80000100800 */
[----:B------:R-:W-:Y:S01]  /*8d40*/  STL [R1+0x1728], R2 ;  /* 0x0017280201007387 */ /* 0x000fe20000100800 */
[----:B-1----:R-:W-:Y:S02]  /*8d50*/  IMAD R10, R13, 0x5b, RZ ;  /* 0x0000005b0d0a7824 */ /* 0x002fe400078e02ff */
[C---:B--2---:R-:W-:Y:S01]  /*8d60*/  IMAD.WIDE R4, R0.reuse, 0x2, R20 ;  /* 0x0000000200047825 */ /* 0x044fe200078e0214 */
[----:B------:R1:W-:Y:S01]  /*8d70*/  STL [R1+0x1724], R3 ;  /* 0x0017240301007387 */ /* 0x0003e20000100800 */
[----:B------:R-:W2:Y:S02]  /*8d80*/  LDC R13, c[0x0][0x3a8] ;  /* 0x0000ea00ff0d7b82 */ /* 0x000ea40000000800 */
[----:B0-----:R-:W-:-:S04]  /*8d90*/  IMAD.WIDE R6, R0, 0x2, R18 ;  /* 0x0000000200067825 */ /* 0x001fc800078e0212 */
[----:B-1----:R-:W-:-:S04]  /*8da0*/  IMAD.WIDE R2, R0, 0x2, R22 ;  /* 0x0000000200027825 */ /* 0x002fc800078e0216 */
        /* <DEDUP_REMOVED lines=8> */
[----:B-1----:R-:W-:-:S03]  /*8e30*/  IMAD.WIDE R4, R10, 0x2, R28 ;  /* 0x000000020a047825 */ /* 0x002fc600078e021c */
        /* <DEDUP_REMOVED lines=11> */
[----:B---3--:R-:W-:Y:S02]  /*8ef0*/  IMAD R0, R12, 0x5a, RZ ;  /* 0x0000005a0c007824 */ /* 0x008fe400078e02ff */
[C---:B-1----:R-:W-:Y:S01]  /*8f00*/  IMAD.WIDE R4, R10.reuse, 0x2, R20 ;  /* 0x000000020a047825 */ /* 0x042fe200078e0214 */
[----:B------:R1:W-:Y:S01]  /*8f10*/  STL [R1+0x1764], R3 ;  /* 0x0017640301007387 */ /* 0x0003e20000100800 */
[----:B------:R-:W3:Y:S02]  /*8f20*/  LDC R12, c[0x0][0x3a8] ;  /* 0x0000ea00ff0c7b82 */ /* 0x000ee40000000800 */
        /* <DEDUP_REMOVED lines=22> */
[----:B--2---:R-:W-:Y:S02]  /*9090*/  IMAD R10, R13, 0x59, RZ ;  /* 0x000000590d0a7824 */ /* 0x004fe400078e02ff */
[C---:B-1----:R-:W-:Y:S01]  /*90a0*/  IMAD.WIDE R4, R0.reuse, 0x2, R20 ;  /* 0x0000000200047825 */ /* 0x042fe200078e0214 */
        /* <DEDUP_REMOVED lines=648> */
[----:B---3--:R-:W-:Y:S02]  /*b930*/  IMAD.SHL.U32 R0, R12, 0x40, RZ ;  /* 0x000000400c007824 */ /* 0x008fe400078e00ff */
        /* <DEDUP_REMOVED lines=1611> */
[----:B---3--:R-:W-:Y:S02]  /*11df0*/  IMAD.SHL.U32 R0, R12, 0x2, RZ ;  /* 0x000000020c007824 */ /* 0x008fe400078e00ff */
[----:B-1----:R-:W-:Y:S01]  /*11e00*/  IMAD.WIDE R4, R10, 0x2, R20 ;  /* 0x000000020a047825 */ /* 0x002fe200078e0214 */
[----:B------:R1:W-:Y:S01]  /*11e10*/  STL [R1+0x2d50], R8 ;  /* 0x002d500801007387 */ /* 0x0003e20000100800 */
[----:B------:R-:W3:Y:S03]  /*11e20*/  LDC R12, c[0x0][0x3a8] ;  /* 0x0000ea00ff0c7b82 */ /* 0x000ee60000000800 */
[----:B------:R-:W-:Y:S04]  /*11e30*/  STL [R1+0x2d4c], R9 ;  /* 0x002d4c0901007387 */ /* 0x000fe80000100800 */
[----:B------:R-:W-:Y:S01]  /*11e40*/  STL [R1+0x2d58], R2 ;  /* 0x002d580201007387 */ /* 0x000fe20000100800 */
[----:B0-----:R-:W-:-:S02]  /*11e50*/  IMAD.WIDE R6, R0, 0x2, R16 ;  /* 0x0000000200067825 */ /* 0x001fc400078e0210 */
[----:B------:R-:W0:Y:S01]  /*11e60*/  LDC R16, c[0x0][0x3a8] ;  /* 0x0000ea00ff107b82 */ /* 0x000e220000000800 */
[----:B------:R4:W-:Y:S04]  /*11e70*/  STL [R1+0x2d54], R3 ;  /* 0x002d540301007387 */ /* 0x0009e80000100800 */
[----:B------:R-:W-:Y:S03]  /*11e80*/  STL [R1+0x2d60], R4 ;  /* 0x002d600401007387 */ /* 0x000fe60000100800 */
[----:B-1----:R-:W1:Y:S01]  /*11e90*/  LDC R8, c[0x0][0x3a8] ;  /* 0x0000ea00ff087b82 */ /* 0x002e620000000800 */
[----:B----4-:R-:W-:Y:S01]  /*11ea0*/  IMAD.WIDE R2, R10, 0x2, R18 ;  /* 0x000000020a027825 */ /* 0x010fe200078e0212 */
[----:B------:R4:W-:Y:S04]  /*11eb0*/  STL [R1+0x2d5c], R5 ;  /* 0x002d5c0501007387 */ /* 0x0009e80000100800 */
[----:B------:R-:W-:Y:S02]  /*11ec0*/  STL [R1+0x2d68], R2 ;  /* 0x002d680201007387 */ /* 0x000fe40000100800 */
[----:B------:R-:W0:Y:S02]  /*11ed0*/  LDC R9, c[0x0][0x3a8] ;  /* 0x0000ea00ff097b82 */ /* 0x000e240000000800 */
[----:B------:R2:W-:Y:S01]  /*11ee0*/  STL [R1+0x2d64], R3 ;  /* 0x002d640301007387 */ /* 0x0005e20000100800 */
[----:B----4-:R-:W-:-:S03]  /*11ef0*/  IMAD.WIDE R4, R0, 0x2, R14 ;  /* 0x0000000200047825 */ /* 0x010fc600078e020e */
[----:B------:R-:W-:Y:S02]  /*11f00*/  STL [R1+0x2d70], R6 ;  /* 0x002d700601007387 */ /* 0x000fe40000100800 */
[----:B------:R-:W4:Y:S02]  /*11f10*/  LDC R10, c[0x0][0x3a8] ;  /* 0x0000ea00ff0a7b82 */ /* 0x000f240000000800 */
[----:B------:R3:W-:Y:S01]  /*11f20*/  STL [R1+0x2d6c], R7 ;  /* 0x002d6c0701007387 */ /* 0x0007e20000100800 */
[----:B--2---:R-:W-:-:S03]  /*11f30*/  IMAD.WIDE R2, R0, 0x2, R28 ;  /* 0x0000000200027825 */ /* 0x004fc600078e021c */
[----:B------:R-:W-:Y:S02]  /*11f40*/  STL [R1+0x2d78], R4 ;  /* 0x002d780401007387 */ /* 0x000fe40000100800 */
[----:B------:R-:W2:Y:S02]  /*11f50*/  LDC R14, c[0x0][0x3a8] ;  /* 0x0000ea00ff0e7b82 */ /* 0x000ea40000000800 */
[----:B------:R3:W-:Y:S02]  /*11f60*/  STL [R1+0x2d74], R5 ;  /* 0x002d740501007387 */ /* 0x0007e40000100800 */
[C---:B---3--:R-:W-:Y:S02]  /*11f70*/  IMAD.WIDE R6, R0.reuse, 0x2, R24 ;  /* 0x0000000200067825 */ /* 0x048fe400078e0218 */
[----:B------:R-:W-:Y:S02]  /*11f80*/  STL [R1+0x2d80], R2 ;  /* 0x002d800201007387 */ /* 0x000fe40000100800 */
[----:B------:R-:W3:Y:S01]  /*11f90*/  LDC R15, c[0x0][0x3a8] ;  /* 0x0000ea00ff0f7b82 */ /* 0x000ee20000000800 */
[C---:B------:R-:W-:Y:S01]  /*11fa0*/  IMAD.WIDE R4, R0.reuse, 0x2, R26 ;  /* 0x0000000200047825 */ /* 0x040fe200078e021a */
[----:B------:R1:W-:Y:S04]  /*11fb0*/  STL [R1+0x2d7c], R3 ;  /* 0x002d7c0301007387 */ /* 0x0003e80000100800 */
        /* <DEDUP_REMOVED lines=8> */
[----:B0-----:R-:W2:Y:S04]  /*12040*/  LDL.64 R2, [R1+0x670] ;  /* 0x0006700001027983 */ /* 0x001ea80000100a00 */
[----:B------:R-:W-:Y:S04]  /*12050*/  STL [R1+0x2da0], R4 ;  /* 0x002da00401007387 */ /* 0x000fe80000100800 */
[----:B------:R0:W-:Y:S04]  /*12060*/  STL [R1+0x2d9c], R5 ;  /* 0x002d9c0501007387 */ /* 0x0001e80000100800 */
[----:B0-----:R-:W3:Y:S01]  /*12070*/  LDL.64 R4, [R1+0x678] ;  /* 0x0006780001047983 */ /* 0x001ee20000100a00 */
[----:B------:R-:W-:-:S05]  /*12080*/  IMAD.WIDE R6, R0, 0x2, R18 ;  /* 0x0000000200067825 */ /* 0x000fca00078e0212 */
[----:B------:R-:W-:Y:S04]  /*12090*/  STL [R1+0x2da8], R6 ;  /* 0x002da80601007387 */ /* 0x000fe80000100800 */
[----:B------:R4:W-:Y:S02]  /*120a0*/  STL [R1+0x2da4], R7 ;  /* 0x002da40701007387 */ /* 0x0009e40000100800 */
[----:B----4-:R-:W-:Y:S02]  /*120b0*/  IMAD.WIDE R6, R10, 0x2, R28 ;  /* 0x000000020a067825 */ /* 0x010fe400078e021c */
[----:B------:R-:W4:Y:S01]  /*120c0*/  LDL.LU R28, [R1+0x35f8] ;  /* 0x0035f800011c7983 */ /* 0x000f220000300800 */
[----:B------:R-:W0:Y:S01]  /*120d0*/  S2R R29, SR_TID.X ;  /* 0x00000000001d7919 */ /* 0x000e220000002100 */
[----:B------:R-:W-:-:S02]  /*120e0*/  USHF.R.S32.HI UR7, URZ, 0x1f, UR4 ;  /* 0x0000001fff077899 */ /* 0x000fc40008011404 */
[----:B------:R-:W-:Y:S02]  /*120f0*/  USHF.L.U32 UR6, UR6, 0x7, URZ ;  /* 0x0000000706067899 */ /* 0x000fe400080006ff */
[----:B------:R-:W-:Y:S02]  /*12100*/  ULEA.HI UR7, UR7, UR4, URZ, 0x7 ;  /* 0x0000000407077291 */ /* 0x000fe4000f8f38ff */
[----:B------:R-:W-:Y:S02]  /*12110*/  USHF.R.S32.HI UR4, URZ, 0x1f, UR6 ;  /* 0x0000001fff047899 */ /* 0x000fe40008011406 */
[----:B------:R-:W-:Y:S01]  /*12120*/  USHF.L.U32 UR8, UR6, 0x1, URZ ;  /* 0x0000000106087899 */ /* 0x000fe200080006ff */
[----:B0-----:R-:W-:Y:S01]  /*12130*/  LOP3.LUT R29, R29, 0x3f, RZ, 0xc0, !PT ;  /* 0x0000003f1d1d7812 */ /* 0x001fe200078ec0ff */
[----:B--2---:R-:W-:-:S05]  /*12140*/  IMAD.WIDE R2, R8, 0x2, R2 ;  /* 0x0000000208027825 */ /* 0x004fca00078e0202 */
[----:B------:R-:W-:Y:S04]  /*12150*/  STL [R1+0x2db0], R2 ;  /* 0x002db00201007387 */ /* 0x000fe80000100800 */
[----:B------:R0:W-:Y:S01]  /*12160*/  STL [R1+0x2dac], R3 ;  /* 0x002dac0301007387 */ /* 0x0001e20000100800 */
[----:B---3--:R-:W-:-:S04]  /*12170*/  IMAD.WIDE R4, R9, 0x2, R4 ;  /* 0x0000000209047825 */ /* 0x008fc800078e0204 */
[----:B------:R-:W-:Y:S01]  /*12180*/  IMAD.WIDE R8, R12, 0x2, R26 ;  /* 0x000000020c087825 */ /* 0x000fe200078e021a */
[----:B------:R-:W-:Y:S03]  /*12190*/  STL [R1+0x2db8], R4 ;  /* 0x002db80401007387 */ /* 0x000fe60000100800 */
[----:B0-----:R-:W-:Y:S01]  /*121a0*/  IMAD.WIDE R2, R13, 0x2, R24 ;  /* 0x000000020d027825 */ /* 0x001fe200078e0218 */
[----:B------:R0:W-:Y:S04]  /*121b0*/  STL [R1+0x2db4], R5 ;  /* 0x002db40501007387 */ /* 0x0001e80000100800 */
[----:B------:R-:W-:Y:S04]  /*121c0*/  STL [R1+0x2dc0], R6 ;  /* 0x002dc00601007387 */ /* 0x000fe80000100800 */
[----:B------:R1:W-:Y:S01]  /*121d0*/  STL [R1+0x2dbc], R7 ;  /* 0x002dbc0701007387 */ /* 0x0003e20000100800 */
[----:B0-----:R-:W-:-:S03]  /*121e0*/  IMAD.WIDE R4, R14, 0x2, R22 ;  /* 0x000000020e047825 */ /* 0x001fc600078e0216 */
[----:B------:R-:W-:Y:S04]  /*121f0*/  STL [R1+0x2dc8], R8 ;  /* 0x002dc80801007387 */ /* 0x000fe80000100800 */
[----:B------:R-:W-:Y:S01]  /*12200*/  STL [R1+0x2dc4], R9 ;  /* 0x002dc40901007387 */ /* 0x000fe20000100800 */
[----:B-1----:R-:W-:-:S03]  /*12210*/  IMAD.WIDE R6, R15, 0x2, R20 ;  /* 0x000000020f067825 */ /* 0x002fc600078e0214 */
[----:B------:R-:W-:Y:S04]  /*12220*/  STL [R1+0x2dd0], R2 ;  /* 0x002dd00201007387 */ /* 0x000fe80000100800 */
[----:B------:R0:W-:Y:S04]  /*12230*/  STL [R1+0x2dcc], R3 ;  /* 0x002dcc0301007387 */ /* 0x0001e80000100800 */
[----:B------:R-:W-:Y:S04]  /*12240*/  STL [R1+0x2dd8], R4 ;  /* 0x002dd80401007387 */ /* 0x000fe80000100800 */
[----:B------:R-:W-:Y:S01]  /*12250*/  STL [R1+0x2dd4], R5 ;  /* 0x002dd40501007387 */ /* 0x000fe20000100800 */
[----:B0-----:R-:W-:-:S03]  /*12260*/  IMAD.WIDE R2, R16, 0x2, R18 ;  /* 0x0000000210027825 */ /* 0x001fc600078e0212 */
[----:B------:R-:W-:Y:S04]  /*12270*/  STL [R1+0x2de0], R6 ;  /* 0x002de00601007387 */ /* 0x000fe80000100800 */
[----:B------:R-:W-:Y:S04]  /*12280*/  STL [R1+0x2ddc], R7 ;  /* 0x002ddc0701007387 */ /* 0x000fe80000100800 */
[----:B------:R-:W-:Y:S04]  /*12290*/  STL [R1+0x2de8], R2 ;  /* 0x002de80201007387 */ /* 0x000fe80000100800 */
[----:B------:R0:W-:Y:S04]  /*122a0*/  STL [R1+0x2de4], R3 ;  /* 0x002de40301007387 */ /* 0x0001e80000100800 */
[----:B------:R1:W-:Y:S04]  /*122b0*/  STL [R1+0x1408], RZ ;  /* 0x001408ff01007387 */ /* 0x0003e80000100800 */
        /* <DEDUP_REMOVED lines=116> */
[----:B------:R1:W-:Y:S01]  /*12a00*/  STL [R1+0x720], RZ ;  /* 0x000720ff01007387 */ /* 0x0003e20000100800 */
[----:B0-----:R-:W-:-:S02]  /*12a10*/  IMAD.SHL.U32 R3, R11, 0x80, RZ ;  /* 0x000000800b037824 */ /* 0x001fc400078e00ff */
[----:B------:R-:W-:-:S03]  /*12a20*/  IMAD.SHL.U32 R2, R29, 0x2, RZ ;  /* 0x000000021d027824 */ /* 0x000fc600078e00ff */
[----:B------:R-:W-:Y:S01]  /*12a30*/  SHF.R.S32.HI R0, RZ, 0x1f, R3 ;  /* 0x0000001fff007819 */ /* 0x000fe20000011403 */
[----:B------:R1:W-:Y:S03]  /*12a40*/  STL [R1+0x724], RZ ;  /* 0x000724ff01007387 */ /* 0x0003e60000100800 */
[C---:B------:R-:W-:Y:S01]  /*12a50*/  SHF.L.U64.HI R0, R3.reuse, 0x1, R0 ;  /* 0x0000000103007819 */ /* 0x040fe20000010200 */
[----:B------:R-:W-:Y:S01]  /*12a60*/  IMAD.SHL.U32 R3, R3, 0x2, RZ ;  /* 0x0000000203037824 */ /* 0x000fe200078e00ff */
[----:B------:R-:W-:Y:S01]  /*12a70*/  USHF.R.S32.HI UR7, URZ, 0x7, UR7 ;  /* 0x00000007ff077899 */ /* 0x000fe20008011407 */
[----:B------:R1:W-:Y:S01]  /*12a80*/  STL [R1+0x728], RZ ;  /* 0x000728ff01007387 */ /* 0x0003e20000100800 */
[----:B------:R-:W-:-:S03]  /*12a90*/  USHF.L.U64.HI UR4, UR6, 0x1, UR4 ;  /* 0x0000000106047899 */ /* 0x000fc60008010204 */
        /* <DEDUP_REMOVED lines=113> */
[----:B------:R-:W2:Y:S01]  /*131b0*/  LDL R29, [R1+0xb28] ;  /* 0x000b2800011d7983 */ /* 0x000ea20000100800 */
[----:B------:R-:W-:-:S02]  /*131c0*/  LOP3.LUT R4, R2, 0x30, RZ, 0x3c, !PT ;  /* 0x0000003002047812 */ /* 0x000fc400078e3cff */
[C---:B------:R-:W-:Y:S01]  /*131d0*/  LOP3.LUT R5, R2.reuse, 0x20, RZ, 0x3c, !PT ;  /* 0x0000002002057812 */ /* 0x040fe200078e3cff */
[----:B------:R1:W-:Y:S01]  /*131e0*/  STL [R1+0x590], RZ ;  /* 0x000590ff01007387 */ /* 0x0003e20000100800 */
[C---:B------:R-:W-:Y:S02]  /*131f0*/  LOP3.LUT R4, R2.reuse, 0x60, RZ, 0x3c, !PT ;  /* 0x0000006002047812 */ /* 0x040fe400078e3cff */
[----:B------:R-:W-:Y:S01]  /*13200*/  LOP3.LUT R5, R2, 0x50, RZ, 0x3c, !PT ;  /* 0x0000005002057812 */ /* 0x000fe200078e3cff */
[----:B------:R1:W-:Y:S01]  /*13210*/  STL [R1+0x594], RZ ;  /* 0x000594ff01007387 */ /* 0x0003e20000100800 */
[----:B----4-:R-:W-:Y:S02]  /*13220*/  LOP3.LUT R4, R28, 0x40, RZ, 0x3c, !PT ;  /* 0x000000401c047812 */ /* 0x010fe400078e3cff */
[C---:B------:R-:W-:Y:S01]  /*13230*/  LOP3.LUT R6, R2.reuse, 0x10, RZ, 0x3c, !PT ;  /* 0x0000001002067812 */ /* 0x040fe200078e3cff */
[----:B------:R1:W-:Y:S01]  /*13240*/  STL [R1+0x598], RZ ;  /* 0x000598ff01007387 */ /* 0x0003e20000100800 */
[----:B------:R-:W-:-:S02]  /*13250*/  LOP3.LUT R6, R2, 0x40, RZ, 0x3c, !PT ;  /* 0x0000004002067812 */ /* 0x000fc400078e3cff */
[----:B------:R-:W-:Y:S01]  /*13260*/  LOP3.LUT R6, R2, 0x70, RZ, 0x3c, !PT ;  /* 0x0000007002067812 */ /* 0x000fe200078e3cff */
        /* <DEDUP_REMOVED lines=21> */
[----:B------:R1:W-:Y:S01]  /*133c0*/  STL [R1+0x35d0], R4 ;  /* 0x0035d00401007387 */ /* 0x0003e20000100800 */
[----:B--2---:R-:W-:-:S05]  /*133d0*/  LOP3.LUT R5, R29, 0x40, RZ, 0x3c, !PT ;  /* 0x000000401d057812 */ /* 0x004fca00078e3cff */
[----:B------:R1:W-:Y:S02]  /*133e0*/  STL [R1+0x35f4], R5 ;  /* 0x0035f40501007387 */ /* 0x0003e40000100800 */
.L_x_1:
[----:B01----:R-:W2:Y:S01]  /*133f0*/  LDL.64 R4, [R1+0x6a8] ;  /* 0x0006a80001047983 */ /* 0x003ea20000100a00 */
[----:B------:R-:W0:Y:S03]  /*13400*/  LDC R12, c[0x0][0x3a0] ;  /* 0x0000e800ff0c7b82 */ /* 0x000e260000000800 */
[----:B--2---:R1:W-:Y:S04]  /*13410*/  STL [R1+0x47a8], R5 ;  /* 0x0047a80501007387 */ /* 0x0043e80000100800 */
[----:B-1----:R-:W0:Y:S04]  /*13420*/  LDL R5, [R1+0x1408] ;  /* 0x0014080001057983 */ /* 0x002e280000100800 */
[----:B------:R-:W-:Y:S04]  /*13430*/  STL [R1+0x389c], R15 ;  /* 0x00389c0f01007387 */ /* 0x000fe80000100800 */
        /* <DEDUP_REMOVED lines=73> */
[----:B------:R-:W-:Y:S01]  /*138d0*/  STL [R1+0x39c4], R15 ;  /* 0x0039c40f01007387 */ /* 0x000fe20000100800 */
[----:B0-----:R-:W-:-:S03]  /*138e0*/  IMAD R12, R5, -0x80, R12 ;  /* 0xffffff80050c7824 */ /* 0x001fc600078e020c */
        /* <DEDUP_REMOVED lines=889> */
[----:B------:R0:W-:Y:S04]  /*17080*/  STL [R1+0x47a4], R2 ;  /* 0x0047a40201007387 */ /* 0x0001e80000100800 */
[----:B-----5:R-:W-:Y:S04]  /*17090*/  STL [R1+0x3890], R29 ;  /* 0x0038901d01007387 */ /* 0x020fe80000100800 */
        /* <DEDUP_REMOVED lines=36> */
[----:B------:R-:W2:Y:S01]  /*172e0*/  LDL.LU R5, [R1+0x47a8] ;  /* 0x0047a80001057983 */ /* 0x000ea20000300800 */
[----:B------:R-:W-:-:S02]  /*172f0*/  ISETP.GT.AND P0, PT, R12, RZ, PT ;  /* 0x000000ff0c00720c */ /* 0x000fc40003f04270 */
[----:B0-----:R-:W-:Y:S02]  /*17300*/  PRMT R2, RZ, 0x7610, R2 ;  /* 0x00007610ff027816 */ /* 0x001fe40000000002 */
[----:B------:R-:W-:Y:S02]  /*17310*/  PRMT R15, RZ, 0x7610, R15 ;  /* 0x00007610ff0f7816 */ /* 0x000fe4000000000f */
[----:B------:R-:W-:-:S07]  /*17320*/  PRMT R14, RZ, 0x7610, R14 ;  /* 0x00007610ff0e7816 */ /* 0x000fce000000000e */
[----:B--2---:R-:W2:Y:S04]  /*17330*/  @P0 LDG.E.U16 R2, desc[UR38][R4.64] ;  /* 0x0000002604020981 */ /* 0x004ea8000c1e1500 */
[----:B--2---:R0:W-:Y:S04]  /*17340*/  STL [R1+0x13e8], R2 ;  /* 0x0013e80201007387 */ /* 0x0041e80000100800 */
[----:B0-----:R-:W2:Y:S04]  /*17350*/  LDL.LU R2, [R1+0x47a4] ;  /* 0x0047a40001027983 */ /* 0x001ea80000300800 */
[----:B------:R-:W3:Y:S04]  /*17360*/  LDL.64 R4, [R1+0x6a0] ;  /* 0x0006a00001047983 */ /* 0x000ee80000100a00 */
[----:B---3--:R-:W3:Y:S04]  /*17370*/  @P0 LDG.E.U16 R15, desc[UR38][R4.64] ;  /* 0x00000026040f0981 */ /* 0x008ee8000c1e1500 */
[----:B---3--:R0:W-:Y:S04]  /*17380*/  STL [R1+0x13e4], R15 ;  /* 0x0013e40f01007387 */ /* 0x0081e80000100800 */
[----:B0-----:R-:W3:Y:S04]  /*17390*/  LDL.LU R15, [R1+0x47a0] ;  /* 0x0047a000010f7983 */ /* 0x001ee80000300800 */
[----:B------:R-:W4:Y:S01]  /*173a0*/  LDL.64 R4, [R1+0x698] ;  /* 0x0006980001047983 */ /* 0x000f220000100a00 */
[----:B---3--:R-:W-:-:S03]  /*173b0*/  PRMT R15, RZ, 0x7610, R15 ;  /* 0x00007610ff0f7816 */ /* 0x008fc6000000000f */
[----:B----4-:R-:W3:Y:S04]  /*173c0*/  @P0 LDG.E.U16 R14, desc[UR38][R4.64] ;  /* 0x00000026040e0981 */ /* 0x010ee8000c1e1500 */
        /* <DEDUP_REMOVED lines=8> */
[----:B------:R-:W-:-:S02]  /*17450*/  ISETP.GT.AND P1, PT, R12, 0x1, PT ;  /* 0x000000010c00780c */ /* 0x000fc40003f24270 */
[----:B---3--:R-:W-:Y:S01]  /*17460*/  PRMT R15, RZ, 0x7610, R15 ;  /* 0x00007610ff0f7816 */ /* 0x008fe2000000000f */
        /* <DEDUP_REMOVED lines=18> */
[----:B------:R-:W4:Y:S04]  /*17590*/  LDL R4, [R1+0x2de4] ;  /* 0x002de40001047983 */ /* 0x000f280000100800 */
[----:B------:R-:W4:Y:S01]  /*175a0*/  LDL R5, [R1+0x2de8] ;  /* 0x002de80001057983 */ /* 0x000f220000100800 */
[----:B---3--:R-:W-:-:S02]  /*175b0*/  PRMT R15, RZ, 0x7610, R15 ;  /* 0x00007610ff0f7816 */ /* 0x008fc4000000000f */
[----:B----4-:R-:W-:-:S04]  /*175c0*/  @P1 LOP3.LUT R5, R5, R4, RZ, 0x3c, !PT ;  /* 0x0000000405051212 */ /* 0x010fc800078e3cff */
[----:B------:R-:W-:-:S04]  /*175d0*/  @P1 LOP3.LUT R4, R5, R4, RZ, 0x3c, !PT ;  /* 0x0000000405041212 */ /* 0x000fc800078e3cff */
[----:B------:R-:W-:-:S05]  /*175e0*/  @P1 LOP3.LUT R5, R5, R4, RZ, 0x3c, !PT ;  /* 0x0000000405051212 */ /* 0x000fca00078e3cff */
[----:B------:R-:W3:Y:S04]  /*175f0*/  @P1 LDG.E.U16 R14, desc[UR38][R4.64] ;  /* 0x00000026040e1981 */ /* 0x000ee8000c1e1500 */
        /* <DEDUP_REMOVED lines=31> */
[----:B------:R-:W-:-:S02]  /*177f0*/  ISETP.GT.AND P0, PT, R12, 0x2, PT ;  /* 0x000000020c00780c */ /* 0x000fc40003f04270 */
[----:B---3--:R-:W-:Y:S02]  /*17800*/  PRMT R15, RZ, 0x7610, R15 ;  /* 0x00007610ff0f7816 */ /* 0x008fe4000000000f */
        /* <DEDUP_REMOVED lines=7306> */
[----:B------:R-:W4:Y:S02]  /*340b0*/  LDL R5, [R1+0x14d8] ;  /* 0x0014d80001057983 */ /* 0x000f240000100800 */
[----:B----4-:R-:W-:-:S04]  /*340c0*/  @P1 LOP3.LUT R5, R5, R4, RZ, 0x3c, !PT ;  /* 0x0000000405051212 */ /* 0x010fc800078e3cff */
[----:B------:R-:W-:-:S04]  /*340d0*/  @P1 LOP3.LUT R4, R5, R4, RZ, 0x3c, !PT ;  /* 0x0000000405041212 */ /* 0x000fc800078e3cff */
[----:B------:R-:W-:-:S05]  /*340e0*/  @P1 LOP3.LUT R5, R5, R4, RZ, 0x3c, !PT ;  /* 0x0000000405051212 */ /* 0x000fca00078e3cff */
[----:B------:R-:W4:Y:S04]  /*340f0*/  @P1 LDG.E.U16 R15, desc[UR38][R4.64] ;  /* 0x00000026040f1981 */ /* 0x000f28000c1e1500 */
[----:B----4-:R0:W-:Y:S04]  /*34100*/  STL [R1+0x2e0], R15 ;  /* 0x0002e00f01007387 */ /* 0x0101e80000100800 */
[----:B0-----:R-:W4:Y:S04]  /*34110*/  LDL.LU R15, [R1+0x3af0] ;  /* 0x003af000010f7983 */ /* 0x001f280000300800 */
[----:B------:R-:W2:Y:S04]  /*34120*/  LDL R4, [R1+0x14cc] ;  /* 0x0014cc0001047983 */ /* 0x000ea80000100800 */
[----:B------:R-:W2:Y:S01]  /*34130*/  LDL R5, [R1+0x14d0] ;  /* 0x0014d00001057983 */ /* 0x000ea20000100800 */
[----:B----4-:R-:W-:-:S02]  /*34140*/  PRMT R15, RZ, 0x7610, R15 ;  /* 0x00007610ff0f7816 */ /* 0x010fc4000000000f */
[----:B--2---:R-:W-:-:S04]  /*34150*/  @P1 LOP3.LUT R5, R5, R4, RZ, 0x3c, !PT ;  /* 0x0000000405051212 */ /* 0x004fc800078e3cff */
[----:B------:R-:W-:-:S04]  /*34160*/  @P1 LOP3.LUT R4, R5, R4, RZ, 0x3c, !PT ;  /* 0x0000000405041212 */ /* 0x000fc800078e3cff */
[----:B------:R-:W-:-:S05]  /*34170*/  @P1 LOP3.LUT R5, R5, R4, RZ, 0x3c, !PT ;  /* 0x0000000405051212 */ /* 0x000fca00078e3cff */
[----:B------:R-:W2:Y:S04]  /*34180*/  @P1 LDG.E.U16 R15, desc[UR38][R4.64] ;  /* 0x00000026040f1981 */ /* 0x000ea8000c1e1500 */
[----:B--2---:R0:W-:Y:S04]  /*34190*/  STL [R1+0x2dc], R15 ;  /* 0x0002dc0f01007387 */ /* 0x0041e80000100800 */
[----:B0-----:R-:W2:Y:S04]  /*341a0*/  LDL.LU R15, [R1+0x3aec] ;  /* 0x003aec00010f7983 */ /* 0x001ea80000300800 */
[----:B------:R-:W4:Y:S04]  /*341b0*/  LDL R4, [R1+0x14c4] ;  /* 0x0014c40001047983 */ /* 0x000f280000100800 */
[----:B------:R-:W4:Y:S01]  /*341c0*/  LDL R5, [R1+0x14c8] ;  /* 0x0014c80001057983 */ /* 0x000f220000100800 */
[----:B------:R-:W-:-:S02]  /*341d0*/  ISETP.GT.AND P0, PT, R12, 0x66, PT ;  /* 0x000000660c00780c */ /* 0x000fc40003f04270 */
[----:B--2---:R-:W-:Y:S02]  /*341e0*/  PRMT R15, RZ, 0x7610, R15 ;  /* 0x00007610ff0f7816 */ /* 0x004fe4000000000f */
[----:B----4-:R-:W-:-:S04]  /*341f0*/  @P1 LOP3.LUT R5, R5, R4, RZ, 0x3c, !PT ;  /* 0x0000000405051212 */ /* 0x010fc800078e3cff */
[----:B------:R-:W-:-:S04]  /*34200*/  @P1 LOP3.LUT R4, R5, R4, RZ, 0x3c, !PT ;  /* 0x0000000405041212 */ /* 0x000fc800078e3cff */
[----:B------:R-:W-:-:S05]  /*34210*/  @P1 LOP3.LUT R5, R5, R4, RZ, 0x3c, !PT ;  /* 0x0000000405051212 */ /* 0x000fca00078e3cff */
[----:B------:R-:W2:Y:S04]  /*34220*/  @P1 LDG.E.U16 R15, desc[UR38][R4.64] ;  /* 0x00000026040f1981 */ /* 0x000ea8000c1e1500 */
[----:B--2---:R0:W-:Y:S04]  /*34230*/  STL [R1+0x2d8], R15 ;  /* 0x0002d80f01007387 */ /* 0x0041e80000100800 */
[----:B0-----:R-:W2:Y:S04]  /*34240*/  LDL.LU R15, [R1+0x3ae8] ;  /* 0x003ae800010f7983 */ /* 0x001ea80000300800 */
[----:B------:R-:W4:Y:S04]  /*34250*/  LDL R4, [R1+0x14bc] ;  /* 0x0014bc0001047983 */ /* 0x000f280000100800 */
[----:B------:R-:W4:Y:S01]  /*34260*/  LDL R5, [R1+0x14c0] ;  /* 0x0014c00001057983 */ /* 0x000f220000100800 */
[----:B--2---:R-:W-:-:S02]  /*34270*/  PRMT R15, RZ, 0x7610, R15 ;  /* 0x00007610ff0f7816 */ /* 0x004fc4000000000f */
        /* <DEDUP_REMOVED lines=665> */
[----:B------:R-:W-:-:S02]  /*36c10*/  PRMT R3, RZ, 0x7610, R3 ;  /* 0x00007610ff037816 */ /* 0x000fc40000000003 */
[----:B----4-:R-:W-:-:S04]  /*36c20*/  @P1 LOP3.LUT R5, R5, R4, RZ, 0x3c, !PT ;  /* 0x0000000405051212 */ /* 0x010fc800078e3cff */
[----:B------:R-:W-:-:S04]  /*36c30*/  @P1 LOP3.LUT R4, R5, R4, RZ, 0x3c, !PT ;  /* 0x0000000405041212 */ /* 0x000fc800078e3cff */
[----:B------:R-:W-:-:S05]  /*36c40*/  @P1 LOP3.LUT R5, R5, R4, RZ, 0x3c, !PT ;  /* 0x0000000405051212 */ /* 0x000fca00078e3cff */
[----:B------:R-:W4:Y:S04]  /*36c50*/  @P1 LDG.E.U16 R3, desc[UR38][R4.64] ;  /* 0x0000002604031981 */ /* 0x000f28000c1e1500 */
[----:B------:R-:W3:Y:S04]  /*36c60*/  LDL R4, [R1+0x2f9c] ;  /* 0x002f9c0001047983 */ /* 0x000ee80000100800 */
[----:B------:R-:W3:Y:S01]  /*36c70*/  LDL R5, [R1+0x2fac] ;  /* 0x002fac0001057983 */ /* 0x000ee20000100800 */
[----:B--2---:R-:W-:-:S03]  /*36c80*/  PRMT R15, RZ, 0x7610, R15 ;  /* 0x00007610ff0f7816 */ /* 0x004fc6000000000f */
[----:B----4-:R-:W-:Y:S01]  /*36c90*/  STL [R1+0x36b4], R3 ;  /* 0x0036b40301007387 */ /* 0x010fe20000100800 */
[----:B---3--:R-:W-:-:S04]  /*36ca0*/  @P1 LOP3.LUT R5, R5, R4, RZ, 0x3c, !PT ;  /* 0x0000000405051212 */ /* 0x008fc800078e3cff */
[----:B------:R-:W-:-:S04]  /*36cb0*/  @P1 LOP3.LUT R4, R5, R4, RZ, 0x3c, !PT ;  /* 0x0000000405041212 */ /* 0x000fc800078e3cff */
[----:B------:R-:W-:-:S05]  /*36cc0*/  @P1 LOP3.LUT R5, R5, R4, RZ, 0x3c, !PT ;  /* 0x0000000405051212 */ /* 0x000fca00078e3cff */
[----:B------:R-:W2:Y:S04]  /*36cd0*/  @P1 LDG.E.U16 R15, desc[UR38][R4.64] ;  /* 0x00000026040f1981 */ /* 0x000ea8000c1e1500 */
[----:B--2---:R0:W-:Y:S04]  /*36ce0*/  STL [R1+0x18c], R15 ;  /* 0x00018c0f01007387 */ /* 0x0041e80000100800 */
[----:B0-----:R-:W2:Y:S04]  /*36cf0*/  LDL.LU R15, [R1+0x39c0] ;  /* 0x0039c000010f7983 */ /* 0x001ea80000300800 */
[----:B------:R-:W3:Y:S04]  /*36d00*/  LDL R4, [R1+0x2fa8] ;  /* 0x002fa80001047983 */ /* 0x000ee80000100800 */
[----:B------:R-:W3:Y:S01]  /*36d10*/  LDL R5, [R1+0x2fb4] ;  /* 0x002fb40001057983 */ /* 0x000ee20000100800 */
[----:B------:R-:W-:-:S02]  /*36d20*/  PRMT R28, RZ, 0x7610, R28 ;  /* 0x00007610ff1c7816 */ /* 0x000fc4000000001c */
[----:B---3--:R-:W-:-:S04]  /*36d30*/  @P1 LOP3.LUT R5, R5, R4, RZ, 0x3c, !PT ;  /* 0x0000000405051212 */ /* 0x008fc800078e3cff */
[----:B------:R-:W-:-:S04]  /*36d40*/  @P1 LOP3.LUT R4, R5, R4, RZ, 0x3c, !PT ;  /* 0x0000000405041212 */ /* 0x000fc800078e3cff */
[----:B------:R-:W-:-:S05]  /*36d50*/  @P1 LOP3.LUT R5, R5, R4, RZ, 0x3c, !PT ;  /* 0x0000000405051212 */ /* 0x000fca00078e3cff */
[----:B------:R-:W3:Y:S04]  /*36d60*/  @P1 LDG.E.U16 R28, desc[UR38][R4.64] ;  /* 0x00000026041c1981 */ /* 0x000ee8000c1e1500 */
[----:B------:R-:W4:Y:S04]  /*36d70*/  LDL R4, [R1+0x2fb0] ;  /* 0x002fb00001047983 */ /* 0x000f280000100800 */
[----:B------:R-:W4:Y:S01]  /*36d80*/  LDL R5, [R1+0x2fb8] ;  /* 0x002fb80001057983 */ /* 0x000f220000100800 */
[----:B--2---:R-:W-:-:S03]  /*36d90*/  PRMT R15, RZ, 0x7610, R15 ;  /* 0x00007610ff0f7816 */ /* 0x004fc6000000000f */
[----:B---3--:R-:W-:Y:S01]  /*36da0*/  STL [R1+0x36ac], R28 ;  /* 0x0036ac1c01007387 */ /* 0x008fe20000100800 */
[----:B----4-:R-:W-:-:S04]  /*36db0*/  @P1 LOP3.LUT R5, R5, R4, RZ, 0x3c, !PT ;  /* 0x0000000405051212 */ /* 0x010fc800078e3cff */
[----:B------:R-:W-:-:S04]  /*36dc0*/  @P1 LOP3.LUT R4, R5, R4, RZ, 0x3c, !PT ;  /* 0x0000000405041212 */ /* 0x000fc800078e3cff */
[----:B------:R-:W-:-:S05]  /*36dd0*/  @P1 LOP3.LUT R5, R5, R4, RZ, 0x3c, !PT ;  /* 0x0000000405051212 */ /* 0x000fca00078e3cff */
[----:B------:R-:W2:Y:S04]  /*36de0*/  @P1 LDG.E.U16 R15, desc[UR38][R4.64] ;  /* 0x00000026040f1981 */ /* 0x000ea8000c1e1500 */
[----:B--2---:R0:W-:Y:S04]  /*36df0*/  STL [R1+0x32c], R15 ;  /* 0x00032c0f01007387 */ /* 0x0041e80000100800 */
[----:B0-----:R-:W2:Y:S04]  /*36e00*/  LDL.LU R15, [R1+0x39bc] ;  /* 0x0039bc00010f7983 */ /* 0x001ea80000300800 */
[----:B------:R-:W3:Y:S04]  /*36e10*/  LDL R4, [R1+0x2fa4] ;  /* 0x002fa40001047983 */ /* 0x000ee80000100800 */
[----:B------:R-:W3:Y:S01]  /*36e20*/  LDL R5, [R1+0x2fc0] ;  /* 0x002fc00001057983 */ /* 0x000ee20000100800 */
[----:B--2---:R-:W-:-:S02]  /*36e30*/  PRMT R15, RZ, 0x7610, R15 ;  /* 0x00007610ff0f7816 */ /* 0x004fc4000000000f */
        /* <DEDUP_REMOVED lines=17> */
[----:B------:R-:W-:-:S02]  /*36f50*/  ISETP.GT.AND P0, PT, R12, 0x70, PT ;  /* 0x000000700c00780c */ /* 0x000fc40003f04270 */
[----:B--2---:R-:W-:Y:S02]  /*36f60*/  PRMT R15, RZ, 0x7610, R15 ;  /* 0x00007610ff0f7816 */ /* 0x004fe4000000000f */
        /* <DEDUP_REMOVED lines=507> */
[----:B------:R-:W-:Y:S02]  /*38f20*/  PRMT R3, RZ, 0x7610, R3 ;  /* 0x00007610ff037816 */ /* 0x000fe40000000003 */
[----:B------:R-:W-:Y:S01]  /*38f30*/  ISETP.GT.AND P1, PT, R12, 0x77, PT ;  /* 0x000000770c00780c */ /* 0x000fe20003f24270 */
[----:B---3--:R-:W-:Y:S01]  /*38f40*/  STL [R1+0x3718], R28 ;  /* 0x0037181c01007387 */ /* 0x008fe20000100800 */
[----:B----4-:R-:W-:-:S04]  /*38f50*/  @P0 LOP3.LUT R5, R5, R4, RZ, 0x3c, !PT ;  /* 0x0000000405050212 */ /* 0x010fc800078e3cff */
        /* <DEDUP_REMOVED lines=143> */
[----:B------:R-:W-:Y:S02]  /*39850*/  ISETP.GT.AND P1, PT, R12, 0x79, PT ;  /* 0x000000790c00780c */ /* 0x000fe40003f24270 */
[----:B---3--:R-:W-:-:S04]  /*39860*/  @P0 LOP3.LUT R5, R5, R4, RZ, 0x3c, !PT ;  /* 0x0000000405050212 */ /* 0x008fc800078e3cff */
[----:B------:R-:W-:-:S04]  /*39870*/  @P0 LOP3.LUT R4, R5, R4, RZ, 0x3c, !PT ;  /* 0x0000000405040212 */ /* 0x000fc800078e3cff */
[----:B------:R-:W-:-:S05]  /*39880*/  @P0 LOP3.LUT R5, R5, R4, RZ, 0x3c, !PT ;  /* 0x0000000405050212 */ /* 0x000fca00078e3cff */
[----:B------:R-:W3:Y:S04]  /*39890*/  @P0 LDG.E.U16 R14, desc[UR38][R4.64] ;  /* 0x00000026040e0981 */ /* 0x000ee8000c1e1500 */
[----:B---3--:R0:W-:Y:S04]  /*398a0*/  STL [R1+0x68], R14 ;  /* 0x0000680e01007387 */ /* 0x0081e80000100800 */
[----:B0-----:R-:W3:Y:S04]  /*398b0*/  LDL.LU R14, [R1+0x3898] ;  /* 0x00389800010e7983 */ /* 0x001ee80000300800 */
[----:B------:R-:W4:Y:S04]  /*398c0*/  LDL R4, [R1+0x3210] ;  /* 0x0032100001047983 */ /* 0x000f280000100800 */
[----:B------:R-:W4:Y:S01]  /*398d0*/  LDL R5, [R1+0x3218] ;  /* 0x0032180001057983 */ /* 0x000f220000100800 */
[----:B------:R-:W-:-:S02]  /*398e0*/  PRMT R2, RZ, 0x7610, R2 ;  /* 0x00007610ff027816 */ /* 0x000fc40000000002 */
        /* <DEDUP_REMOVED lines=8> */
[----:B------:R-:W-:-:S02]  /*39970*/  PRMT R29, RZ, 0x7610, R29 ;  /* 0x00007610ff1d7816 */ /* 0x000fc4000000001d */
[----:B--2---:R-:W-:-:S04]  /*39980*/  @P1 LOP3.LUT R5, R5, R4, RZ, 0x3c, !PT ;  /* 0x0000000405051212 */ /* 0x004fc800078e3cff */
[----:B------:R-:W-:-:S04]  /*39990*/  @P1 LOP3.LUT R4, R5, R4, RZ, 0x3c, !PT ;  /* 0x0000000405041212 */ /* 0x000fc800078e3cff */
[----:B------:R-:W-:-:S05]  /*399a0*/  @P1 LOP3.LUT R5, R5, R4, RZ, 0x3c, !PT ;  /* 0x0000000405051212 */ /* 0x000fca00078e3cff */
[----:B------:R-:W2:Y:S04]  /*399b0*/  @P1 LDG.E.U16 R29, desc[UR38][R4.64] ;  /* 0x00000026041d1981 */ /* 0x000ea8000c1e1500 */
[----:B--2---:R0:W-:Y:S04]  /*399c0*/  STL [R1+0x60], R29 ;  /* 0x0000601d01007387 */ /* 0x0041e80000100800 */
[----:B0-----:R-:W2:Y:S04]  /*399d0*/  LDL.LU R29, [R1+0x3890] ;  /* 0x00389000011d7983 */ /* 0x001ea80000300800 */
        /* <DEDUP_REMOVED lines=48> */
[----:B------:R-:W-:Y:S02]  /*39ce0*/  ISETP.GT.AND P0, PT, R12, 0x7a, PT ;  /* 0x0000007a0c00780c */ /* 0x000fe40003f04270 */
        /* <DEDUP_REMOVED lines=13> */
[----:B------:R-:W3:Y:S04]  /*39dc0*/  LDL R4, [R1+0x3244] ;  /* 0x0032440001047983 */ /* 0x000ee80000100800 */
[----:B------:R-:W3:Y:S01]  /*39dd0*/  LDL R5, [R1+0x3260] ;  /* 0x0032600001057983 */ /* 0x000ee20000100800 */
[----:B------:R-:W-:-:S03]  /*39de0*/  PRMT R21, RZ, 0x7610, R21 ;  /* 0x00007610ff157816 */ /* 0x000fc60000000015 */
[----:B--2---:R0:W-:Y:S04]  /*39df0*/  STL [R1+0x44], R15 ;  /* 0x0000440f01007387 */ /* 0x0041e80000100800 */
[----:B0-----:R-:W2:Y:S01]  /*39e00*/  LDL R15, [R1+0x328c] ;  /* 0x00328c00010f7983 */ /* 0x001ea20000100800 */
[----:B---3--:R-:W-:-:S04]  /*39e10*/  @P0 LOP3.LUT R5, R5, R4, RZ, 0x3c, !PT ;  /* 0x0000000405050212 */ /* 0x008fc800078e3cff */
[----:B------:R-:W-:-:S04]  /*39e20*/  @P0 LOP3.LUT R4, R5, R4, RZ, 0x3c, !PT ;  /* 0x0000000405040212 */ /* 0x000fc800078e3cff */
[----:B------:R-:W-:-:S05]  /*39e30*/  @P0 LOP3.LUT R5, R5, R4, RZ, 0x3c, !PT ;  /* 0x0000000405050212 */ /* 0x000fca00078e3cff */
[----:B------:R-:W3:Y:S04]  /*39e40*/  @P0 LDG.E.U16 R21, desc[UR38][R4.64] ;  /* 0x0000002604150981 */ /* 0x000ee8000c1e1500 */
[----:B---3--:R0:W-:Y:S04]  /*39e50*/  STL [R1+0x40], R21 ;  /* 0x0000401501007387 */ /* 0x0081e80000100800 */
[----:B0-----:R-:W3:Y:S04]  /*39e60*/  LDL.LU R21, [R1+0x3874] ;  /* 0x0038740001157983 */ /* 0x001ee80000300800 */
        /* <DEDUP_REMOVED lines=33> */
[----:B------:R-:W2:Y:S01]  /*3a080*/  @P0 LDG.E.U16 R17, desc[UR38][R4.64] ;  /* 0x0000002604110981 */ /* 0x000ea2000c1e1500 */
[----:B------:R-:W-:-:S03]  /*3a090*/  PRMT R14, RZ, 0x7610, R14 ;  /* 0x00007610ff0e7816 */ /* 0x000fc6000000000e */
[----:B--2---:R0:W-:Y:S04]  /*3a0a0*/  STL [R1+0x30], R17 ;  /* 0x0000301101007387 */ /* 0x0041e80000100800 */
[----:B0-----:R-:W2:Y:S04]  /*3a0b0*/  LDL.LU R17, [R1+0x3864] ;  /* 0x0038640001117983 */ /* 0x001ea80000300800 */
[----:B------:R-:W2:Y:S01]  /*3a0c0*/  LDL R5, [R1+0x327c] ;  /* 0x00327c0001057983 */ /* 0x000ea20000100800 */
[----:B------:R-:W-:Y:S01]  /*3a0d0*/  @P0 IMAD.MOV.U32 R4, RZ, RZ, R15 ;  /* 0x000000ffff040224 */ /* 0x000fe200078e000f */
[----:B------:R-:W-:-:S02]  /*3a0e0*/  PRMT R16, RZ, 0x7610, R16 ;  /* 0x00007610ff107816 */ /* 0x000fc40000000010 */
[----:B------:R-:W3:Y:S04]  /*3a0f0*/  LDL R15, [R1+0x32b0] ;  /* 0x0032b000010f7983 */ /* 0x000ee80000100800 */
[----:B--2---:R0:W2:Y:S04]  /*3a100*/  @P0 LDG.E.U16 R14, desc[UR38][R4.64] ;  /* 0x00000026040e0981 */ /* 0x0040a8000c1e1500 */
[----:B------:R-:W0:Y:S04]  /*3a110*/  LDL R4, [R1+0x3288] ;  /* 0x0032880001047983 */ /* 0x000e280000100800 */
[----:B------:R-:W0:Y:S02]  /*3a120*/  LDL R5, [R1+0x3294] ;  /* 0x0032940001057983 */ /* 0x000e240000100800 */
[----:B0-----:R-:W-:-:S04]  /*3a130*/  @P0 LOP3.LUT R5, R5, R4, RZ, 0x3c, !PT ;  /* 0x0000000405050212 */ /* 0x001fc800078e3cff */
[----:B------:R-:W-:-:S04]  /*3a140*/  @P0 LOP3.LUT R4, R5, R4, RZ, 0x3c, !PT ;  /* 0x0000000405040212 */ /* 0x000fc800078e3cff */
[----:B------:R-:W-:-:S05]  /*3a150*/  @P0 LOP3.LUT R5, R5, R4, RZ, 0x3c, !PT ;  /* 0x0000000405050212 */ /* 0x000fca00078e3cff */
[----:B------:R-:W3:Y:S04]  /*3a160*/  @P0 LDG.E.U16 R16, desc[UR38][R4.64] ;  /* 0x0000002604100981 */ /* 0x000ee8000c1e1500 */
[----:B--2---:R0:W-:Y:S04]  /*3a170*/  STL [R1+0x2c], R14 ;  /* 0x00002c0e01007387 */ /* 0x0041e80000100800 */
[----:B0-----:R-:W2:Y:S04]  /*3a180*/  LDL R14, [R1+0x32b8] ;  /* 0x0032b800010e7983 */ /* 0x001ea80000100800 */
[----:B---3--:R0:W-:Y:S04]  /*3a190*/  STL [R1+0x28], R16 ;  /* 0x0000281001007387 */ /* 0x0081e80000100800 */
[----:B0-----:R-:W3:Y:S04]  /*3a1a0*/  LDL.LU R16, [R1+0x3860] ;  /* 0x0038600001107983 */ /* 0x001ee80000300800 */
[----:B------:R-:W2:Y:S04]  /*3a1b0*/  LDL R4, [R1+0x3290] ;  /* 0x0032900001047983 */ /* 0x000ea80000100800 */
[----:B------:R-:W2:Y:S01]  /*3a1c0*/  LDL R5, [R1+0x3298] ;  /* 0x0032980001057983 */ /* 0x000ea20000100800 */
[----:B------:R-:W-:-:S02]  /*3a1d0*/  ISETP.GT.AND P1, PT, R12, 0x7b, PT ;  /* 0x0000007b0c00780c */ /* 0x000fc40003f24270 */
[----:B------:R-:W-:-:S11]  /*3a1e0*/  PRMT R13, RZ, 0x7610, R13 ;  /* 0x00007610ff0d7816 */ /* 0x000fd6000000000d */
        /* <DEDUP_REMOVED lines=27> */
[----:B------:R-:W-:Y:S02]  /*3a3a0*/  PRMT R8, RZ, 0x7610, R8 ;  /* 0x00007610ff087816 */ /* 0x000fe40000000008 */
[----:B--2---:R-:W-:-:S04]  /*3a3b0*/  @P1 LOP3.LUT R5, R5, R4, RZ, 0x3c, !PT ;  /* 0x0000000405051212 */ /* 0x004fc800078e3cff */
[----:B------:R-:W-:-:S04]  /*3a3c0*/  @P1 LOP3.LUT R4, R5, R4, RZ, 0x3c, !PT ;  /* 0x0000000405041212 */ /* 0x000fc800078e3cff */
[----:B------:R-:W-:-:S05]  /*3a3d0*/  @P1 LOP3.LUT R5, R5, R4, RZ, 0x3c, !PT ;  /* 0x0000000405051212 */ /* 0x000fca00078e3cff */
[----:B------:R0:W2:Y:S02]  /*3a3e0*/  @P1 LDG.E.U16 R9, desc[UR38][R4.64] ;  /* 0x0000002604091981 */ /* 0x0000a4000c1e1500 */
[----:B0-----:R-:W-:Y:S02]  /*3a3f0*/  @P1 IMAD.MOV.U32 R4, RZ, RZ, R14 ;  /* 0x000000ffff041224 */ /* 0x001fe400078e000e */
[----:B------:R-:W-:-:S05]  /*3a400*/  @P1 IMAD.MOV.U32 R5, RZ, RZ, R15 ;  /* 0x000000ffff051224 */ /* 0x000fca00078e000f */
[----:B------:R-:W3:Y:S04]  /*3a410*/  @P1 LDG.E.U16 R8, desc[UR38][R4.64] ;  /* 0x0000002604081981 */ /* 0x000ee8000c1e1500 */
[----:B--2---:R0:W-:Y:S04]  /*3a420*/  STL [R1+0x18], R9 ;  /* 0x0000180901007387 */ /* 0x0041e80000100800 */
[----:B0-----:R-:W2:Y:S04]  /*3a430*/  LDL.LU R9, [R1+0x3850] ;  /* 0x0038500001097983 */ /* 0x001ea80000300800 */
[----:B------:R-:W2:Y:S04]  /*3a440*/  LDL R15, [R1+0x32c4] ;  /* 0x0032c400010f7983 */ /* 0x000ea80000100800 */
[----:B------:R-:W2:Y:S04]  /*3a450*/  LDL R14, [R1+0x32e0] ;  /* 0x0032e000010e7983 */ /* 0x000ea80000100800 */
        /* <DEDUP_REMOVED lines=22> */
[----:B----4-:R-:W-:-:S02]  /*3a5c0*/  PRMT R2, RZ, 0x7610, R2 ;  /* 0x00007610ff027816 */ /* 0x010fc40000000002 */
[----:B--2---:R-:W-:-:S04]  /*3a5d0*/  @P1 LOP3.LUT R5, R5, R4, RZ, 0x3c, !PT ;  /* 0x0000000405051212 */ /* 0x004fc800078e3cff */
[----:B------:R-:W-:-:S04]  /*3a5e0*/  @P1 LOP3.LUT R4, R5, R4, RZ, 0x3c, !PT ;  /* 0x0000000405041212 */ /* 0x000fc800078e3cff */
[----:B------:R-:W-:-:S05]  /*3a5f0*/  @P1 LOP3.LUT R5, R5, R4, RZ, 0x3c, !PT ;  /* 0x0000000405051212 */ /* 0x000fca00078e3cff */
[----:B------:R-:W2:Y:S01]  /*3a600*/  @P1 LDG.E.U16 R2, desc[UR38][R4.64] ;  /* 0x0000002604021981 */ /* 0x000ea2000c1e1500 */
[----:B------:R-:W-:-:S03]  /*3a610*/  ISETP.GT.AND P0, PT, R12, 0x7c, PT ;  /* 0x0000007c0c00780c */ /* 0x000fc60003f04270 */
[----:B--2---:R-:W-:Y:S04]  /*3a620*/  STL [R1+0x8], R2 ;  /* 0x0000080201007387 */ /* 0x004fe80000100800 */
[----:B------:R-:W2:Y:S04]  /*3a630*/  LDL R4, [R1+0x32d0] ;  /* 0x0032d00001047983 */ /* 0x000ea80000100800 */
[----:B------:R-:W2:Y:S01]  /*3a640*/  LDL R5, [R1+0x32d8] ;  /* 0x0032d80001057983 */ /* 0x000ea20000100800 */
[----:B------:R-:W-:Y:S02]  /*3a650*/  PRMT R28, RZ, 0x7610, R28 ;  /* 0x00007610ff1c7816 */ /* 0x000fe4000000001c */
[----:B--2---:R-:W-:-:S04]  /*3a660*/  @P0 LOP3.LUT R5, R5, R4, RZ, 0x3c, !PT ;  /* 0x0000000405050212 */ /* 0x004fc800078e3cff */
[----:B------:R-:W-:-:S04]  /*3a670*/  @P0 LOP3.LUT R4, R5, R4, RZ, 0x3c, !PT ;  /* 0x0000000405040212 */ /* 0x000fc800078e3cff */
[----:B------:R-:W-:-:S05]  /*3a680*/  @P0 LOP3.LUT R5, R5, R4, RZ, 0x3c, !PT ;  /* 0x0000000405050212 */ /* 0x000fca00078e3cff */
[----:B------:R0:W2:Y:S01]  /*3a690*/  @P0 LDG.E.U16 R28, desc[UR38][R4.64] ;  /* 0x00000026041c0981 */ /* 0x0000a2000c1e1500 */
[----:B------:R-:W-:Y:S01]  /*3a6a0*/  PRMT R3, RZ, 0x7610, R3 ;  /* 0x00007610ff037816 */ /* 0x000fe20000000003 */
[----:B0-----:R-:W-:Y:S02]  /*3a6b0*/  @P0 IMAD.MOV.U32 R4, RZ, RZ, R14 ;  /* 0x000000ffff040224 */ /* 0x001fe400078e000e */
[----:B------:R-:W-:-:S05]  /*3a6c0*/  @P0 IMAD.MOV.U32 R5, RZ, RZ, R15 ;  /* 0x000000ffff050224 */ /* 0x000fca00078e000f */
[----:B------:R-:W4:Y:S04]  /*3a6d0*/  @P0 LDG.E.U16 R3, desc[UR38][R4.64] ;  /* 0x0000002604030981 */ /* 0x000f28000c1e1500 */
[----:B--2---:R0:W-:Y:S04]  /*3a6e0*/  STL [R1+0x4], R28 ;  /* 0x0000041c01007387 */ /* 0x0041e80000100800 */
[----:B------:R-:W2:Y:S04]  /*3a6f0*/  LDL R4, [R1+0x32dc] ;  /* 0x0032dc0001047983 */ /* 0x000ea80000100800 */
[----:B------:R-:W2:Y:S01]  /*3a700*/  LDL R5, [R1+0x32ec] ;  /* 0x0032ec0001057983 */ /* 0x000ea20000100800 */
[----:B------:R-:W-:-:S03]  /*3a710*/  PRMT R29, RZ, 0x7610, R29 ;  /* 0x00007610ff1d7816 */ /* 0x000fc6000000001d */
[----:B------:R-:W3:Y:S04]  /*3a720*/  LDL R15, [R1+0x32e4] ;  /* 0x0032e400010f7983 */ /* 0x000ee80000100800 */
[----:B------:R-:W3:Y:S04]  /*3a730*/  LDL R14, [R1+0x3300] ;  /* 0x00330000010e7983 */ /* 0x000ee80000100800 */
[----:B0-----:R-:W3:Y:S04]  /*3a740*/  LDL R28, [R1+0x32f8] ;  /* 0x0032f800011c7983 */ /* 0x001ee80000100800 */
[----:B----4-:R0:W-:Y:S01]  /*3a750*/  STL [R1+0x37b4], R3 ;  /* 0x0037b40301007387 */ /* 0x0101e20000100800 */
[----:B------:R-:W-:-:S03]  /*3a760*/  PRMT R27, RZ, 0x7610, R27 ;  /* 0x00007610ff1b7816 */ /* 0x000fc6000000001b */
[----:B0-----:R-:W4:Y:S01]  /*3a770*/  LDL R3, [R1+0x330c] ;  /* 0x00330c0001037983 */ /* 0x001f220000100800 */
[----:B--2---:R-:W-:-:S04]  /*3a780*/  @P0 LOP3.LUT R5, R5, R4, RZ, 0x3c, !PT ;  /* 0x0000000405050212 */ /* 0x004fc800078e3cff */
[----:B------:R-:W-:-:S04]  /*3a790*/  @P0 LOP3.LUT R4, R5, R4, RZ, 0x3c, !PT ;  /* 0x0000000405040212 */ /* 0x000fc800078e3cff */
[----:B------:R-:W-:-:S05]  /*3a7a0*/  @P0 LOP3.LUT R5, R5, R4, RZ, 0x3c, !PT ;  /* 0x0000000405050212 */ /* 0x000fca00078e3cff */
[----:B------:R0:W2:Y:S04]  /*3a7b0*/  @P0 LDG.E.U16 R29, desc[UR38][R4.64] ;  /* 0x00000026041d0981 */ /* 0x0000a8000c1e1500 */
[----:B------:R-:W0:Y:S04]  /*3a7c0*/  LDL R4, [R1+0x32e8] ;  /* 0x0032e80001047983 */ /* 0x000e280000100800 */
[----:B------:R-:W0:Y:S02]  /*3a7d0*/  LDL R5, [R1+0x32f4] ;  /* 0x0032f40001057983 */ /* 0x000e240000100800 */
[----:B0-----:R-:W-:-:S04]  /*3a7e0*/  @P0 LOP3.LUT R5, R5, R4, RZ, 0x3c, !PT ;  /* 0x0000000405050212 */ /* 0x001fc800078e3cff */
[----:B------:R-:W-:-:S04]  /*3a7f0*/  @P0 LOP3.LUT R4, R5, R4, RZ, 0x3c, !PT ;  /* 0x0000000405040212 */ /* 0x000fc800078e3cff */
[----:B------:R-:W-:-:S05]  /*3a800*/  @P0 LOP3.LUT R5, R5, R4, RZ, 0x3c, !PT ;  /* 0x0000000405050212 */ /* 0x000fca00078e3cff */
[----:B------:R3:W4:Y:S04]  /*3a810*/  @P0 LDG.E.U16 R27, desc[UR38][R4.64] ;  /* 0x00000026041b0981 */ /* 0x000728000c1e1500 */
[----:B--2---:R0:W-:Y:S04]  /*3a820*/  STL [R1+0x37b8], R29 ;  /* 0x0037b81d01007387 */ /* 0x0041e80000100800 */
[----:B------:R-:W2:Y:S04]  /*3a830*/  LDL R5, [R1+0x32f0] ;  /* 0x0032f00001057983 */ /* 0x000ea80000100800 */
[----:B0-----:R-:W2:Y:S01]  /*3a840*/  LDL R29, [R1+0x32fc] ;  /* 0x0032fc00011d7983 */ /* 0x001ea20000100800 */
[----:B---3--:R-:W-:Y:S01]  /*3a850*/  @P0 IMAD.MOV.U32 R4, RZ, RZ, R28 ;  /* 0x000000ffff040224 */ /* 0x008fe200078e001c */
[----:B------:R-:W-:-:S02]  /*3a860*/  PRMT R26, RZ, 0x7610, R26 ;  /* 0x00007610ff1a7816 */ /* 0x000fc4000000001a */
[----:B----4-:R0:W-:Y:S04]  /*3a870*/  STL [R1+0x37bc], R27 ;  /* 0x0037bc1b01007387 */ /* 0x0101e80000100800 */
[----:B------:R-:W3:Y:S04]  /*3a880*/  LDL R28, [R1+0x3308] ;  /* 0x00330800011c7983 */ /* 0x000ee80000100800 */
[----:B0-----:R-:W4:Y:S04]  /*3a890*/  LDL R27, [R1+0x3314] ;  /* 0x00331400011b7983 */ /* 0x001f280000100800 */
[----:B--2---:R0:W2:Y:S01]  /*3a8a0*/  @P0 LDG.E.U16 R26, desc[UR38][R4.64] ;  /* 0x00000026041a0981 */ /* 0x0040a2000c1e1500 */
[----:B------:R-:W-:-:S02]  /*3a8b0*/  PRMT R25, RZ, 0x7610, R25 ;  /* 0x00007610ff197816 */ /* 0x000fc40000000019 */
[----:B------:R-:W-:Y:S01]  /*3a8c0*/  PRMT R24, RZ, 0x7610, R24 ;  /* 0x00007610ff187816 */ /* 0x000fe20000000018 */
[----:B0-----:R-:W-:Y:S02]  /*3a8d0*/  @P0 IMAD.MOV.U32 R4, RZ, RZ, R14 ;  /* 0x000000ffff040224 */ /* 0x001fe400078e000e */
[----:B------:R-:W-:-:S05]  /*3a8e0*/  @P0 IMAD.MOV.U32 R5, RZ, RZ, R15 ;  /* 0x000000ffff050224 */ /* 0x000fca00078e000f */
[----:B------:R0:W2:Y:S01]  /*3a8f0*/  @P0 LDG.E.U16 R25, desc[UR38][R4.64] ;  /* 0x0000002604190981 */ /* 0x0000a2000c1e1500 */
[----:B------:R-:W-:Y:S01]  /*3a900*/  PRMT R23, RZ, 0x7610, R23 ;  /* 0x00007610ff177816 */ /* 0x000fe20000000017 */
[----:B0-----:R-:W-:Y:S02]  /*3a910*/  @P0 IMAD.MOV.U32 R4, RZ, RZ, R3 ;  /* 0x000000ffff040224 */ /* 0x001fe400078e0003 */
[----:B------:R-:W-:-:S05]  /*3a920*/  @P0 IMAD.MOV.U32 R5, RZ, RZ, R29 ;  /* 0x000000ffff050224 */ /* 0x000fca00078e001d */
[----:B------:R3:W2:Y:S02]  /*3a930*/  @P0 LDG.E.U16 R24, desc[UR38][R4.64] ;  /* 0x0000002604180981 */ /* 0x0006a4000c1e1500 */
[----:B---3--:R-:W-:Y:S02]  /*3a940*/  @P0 IMAD.MOV.U32 R5, RZ, RZ, R28 ;  /* 0x000000ffff050224 */ /* 0x008fe400078e001c */
[----:B----4-:R-:W-:-:S05]  /*3a950*/  @P0 IMAD.MOV.U32 R4, RZ, RZ, R27 ;  /* 0x000000ffff040224 */ /* 0x010fca00078e001b */
[----:B------:R-:W3:Y:S04]  /*3a960*/  @P0 LDG.E.U16 R23, desc[UR38][R4.64] ;  /* 0x0000002604170981 */ /* 0x000ee8000c1e1500 */
[----:B--2---:R-:W-:Y:S04]  /*3a970*/  STL [R1+0x37c0], R26 ;  /* 0x0037c01a01007387 */ /* 0x004fe80000100800 */
[----:B------:R-:W2:Y:S04]  /*3a980*/  LDL R15, [R1+0x3310] ;  /* 0x00331000010f7983 */ /* 0x000ea80000100800 */
[----:B------:R-:W4:Y:S01]  /*3a990*/  LDL R14, [R1+0x3318] ;  /* 0x00331800010e7983 */ /* 0x000f220000100800 */
[----:B------:R-:W-:-:S03]  /*3a9a0*/  ISETP.GT.AND P1, PT, R12, 0x7d, PT ;  /* 0x0000007d0c00780c */ /* 0x000fc60003f24270 */
[----:B------:R0:W-:Y:S04]  /*3a9b0*/  STL [R1+0x37c4], R25 ;  /* 0x0037c41901007387 */ /* 0x0001e80000100800 */
[----:B------:R-:W2:Y:S04]  /*3a9c0*/  LDL R3, [R1+0x3320] ;  /* 0x0033200001037983 */ /* 0x000ea80000100800 */
[----:B0-----:R-:W2:Y:S04]  /*3a9d0*/  LDL R25, [R1+0x3304] ;  /* 0x0033040001197983 */ /* 0x001ea80000100800 */
[----:B------:R0:W-:Y:S04]  /*3a9e0*/  STL [R1+0x37c8], R24 ;  /* 0x0037c81801007387 */ /* 0x0001e80000100800 */
[----:B------:R-:W2:Y:S04]  /*3a9f0*/  LDL R28, [R1+0x331c] ;  /* 0x00331c00011c7983 */ /* 0x000ea80000100800 */
[----:B0-----:R-:W2:Y:S01]  /*3aa00*/  LDL R24, [R1+0x332c] ;  /* 0x00332c0001187983 */ /* 0x001ea20000100800 */
[----:B------:R-:W-:-:S03]  /*3aa10*/  PRMT R22, RZ, 0x7610, R22 ;  /* 0x00007610ff167816 */ /* 0x000fc60000000016 */
[----:B---3--:R0:W-:Y:S04]  /*3aa20*/  STL [R1+0x37cc], R23 ;  /* 0x0037cc1701007387 */ /* 0x0081e80000100800 */
[----:B------:R-:W3:Y:S04]  /*3aa30*/  LDL R27, [R1+0x3328] ;  /* 0x00332800011b7983 */ /* 0x000ee80000100800 */
[----:B------:R-:W3:Y:S01]  /*3aa40*/  LDL R26, [R1+0x3334] ;  /* 0x00333400011a7983 */ /* 0x000ee20000100800 */
[----:B----4-:R-:W-:Y:S02]  /*3aa50*/  @P1 IMAD.MOV.U32 R4, RZ, RZ, R14 ;  /* 0x000000ffff041224 */ /* 0x010fe400078e000e */
[----:B--2---:R-:W-:Y:S01]  /*3aa60*/  @P1 IMAD.MOV.U32 R5, RZ, RZ, R15 ;  /* 0x000000ffff051224 */ /* 0x004fe200078e000f */
[----:B------:R-:W-:-:S02]  /*3aa70*/  PRMT R21, RZ, 0x7610, R21 ;  /* 0x00007610ff157816 */ /* 0x000fc40000000015 */
[----:B------:R-:W-:Y:S01]  /*3aa80*/  PRMT R20, RZ, 0x7610, R20 ;  /* 0x00007610ff147816 */ /* 0x000fe20000000014 */
[----:B------:R-:W2:Y:S04]  /*3aa90*/  LDL R15, [R1+0x3330] ;  /* 0x00333000010f7983 */ /* 0x000ea80000100800 */
[----:B------:R1:W4:Y:S04]  /*3aaa0*/  @P1 LDG.E.U16 R22, desc[UR38][R4.64] ;  /* 0x0000002604161981 */ /* 0x000328000c1e1500 */
[----:B------:R-:W2:Y:S01]  /*3aab0*/  LDL R14, [R1+0x3338] ;  /* 0x00333800010e7983 */ /* 0x000ea20000100800 */
[----:B-1----:R-:W-:-:S02]  /*3aac0*/  @P1 IMAD.MOV.U32 R4, RZ, RZ, R3 ;  /* 0x000000ffff041224 */ /* 0x002fc400078e0003 */
[----:B------:R-:W-:-:S05]  /*3aad0*/  @P1 IMAD.MOV.U32 R5, RZ, RZ, R25 ;  /* 0x000000ffff051224 */ /* 0x000fca00078e0019 */
[----:B------:R1:W2:Y:S01]  /*3aae0*/  @P1 LDG.E.U16 R21, desc[UR38][R4.64] ;  /* 0x0000002604151981 */ /* 0x0002a2000c1e1500 */
[----:B------:R-:W-:Y:S01]  /*3aaf0*/  PRMT R19, RZ, 0x7610, R19 ;  /* 0x00007610ff137816 */ /* 0x000fe20000000013 */
[----:B-1----:R-:W-:Y:S02]  /*3ab00*/  @P1 IMAD.MOV.U32 R5, RZ, RZ, R28 ;  /* 0x000000ffff051224 */ /* 0x002fe400078e001c */
[----:B------:R-:W-:-:S05]  /*3ab10*/  @P1 IMAD.MOV.U32 R4, RZ, RZ, R24 ;  /* 0x000000ffff041224 */ /* 0x000fca00078e0018 */
[----:B------:R3:W2:Y:S02]  /*3ab20*/  @P1 LDG.E.U16 R20, desc[UR38][R4.64] ;  /* 0x0000002604141981 */ /* 0x0006a4000c1e1500 */
[----:B---3--:R-:W-:Y:S02]  /*3ab30*/  @P1 IMAD.MOV.U32 R5, RZ, RZ, R27 ;  /* 0x000000ffff051224 */ /* 0x008fe400078e001b */
[----:B------:R-:W-:-:S05]  /*3ab40*/  @P1 IMAD.MOV.U32 R4, RZ, RZ, R26 ;  /* 0x000000ffff041224 */ /* 0x000fca00078e001a */
[----:B------:R2:W3:Y:S04]  /*3ab50*/  @P1 LDG.E.U16 R19, desc[UR38][R4.64] ;  /* 0x0000002604131981 */ /* 0x0004e8000c1e1500 */
[----:B----4-:R-:W-:Y:S04]  /*3ab60*/  STL [R1+0x3768], R22 ;  /* 0x0037681601007387 */ /* 0x010fe80000100800 */
[----:B------:R-:W4:Y:S04]  /*3ab70*/  LDL R25, [R1+0x3324] ;  /* 0x0033240001197983 */ /* 0x000f280000100800 */
[----:B------:R-:W4:Y:S01]  /*3ab80*/  LDL R3, [R1+0x3340] ;  /* 0x0033400001037983 */ /* 0x000f220000100800 */
[----:B------:R-:W-:Y:S01]  /*3ab90*/  PRMT R18, RZ, 0x7610, R18 ;  /* 0x00007610ff127816 */ /* 0x000fe20000000012 */
[----:B--2---:R-:W-:-:S02]  /*3aba0*/  @P1 IMAD.MOV.U32 R4, RZ, RZ, R14 ;  /* 0x000000ffff041224 */ /* 0x004fc400078e000e */
[----:B------:R-:W-:-:S05]  /*3abb0*/  @P1 IMAD.MOV.U32 R5, RZ, RZ, R15 ;  /* 0x000000ffff051224 */ /* 0x000fca00078e000f */
[----:B------:R4:W2:Y:S04]  /*3abc0*/  @P1 LDG.E.U16 R18, desc[UR38][R4.64] ;  /* 0x0000002604121981 */ /* 0x0008a8000c1e1500 */
[----:B------:R-:W-:Y:S04]  /*3abd0*/  STL [R1+0x376c], R21 ;  /* 0x00376c1501007387 */ /* 0x000fe80000100800 */
[----:B------:R-:W2:Y:S04]  /*3abe0*/  LDL R24, [R1+0x333c] ;  /* 0x00333c0001187983 */ /* 0x000ea80000100800 */
[----:B0-----:R-:W2:Y:S01]  /*3abf0*/  LDL R23, [R1+0x334c] ;  /* 0x00334c0001177983 */ /* 0x001ea20000100800 */
[----:B------:R-:W-:-:S03]  /*3ac00*/  PRMT R17, RZ, 0x7610, R17 ;  /* 0x00007610ff117816 */ /* 0x000fc60000000011 */
[----:B------:R0:W-:Y:S04]  /*3ac10*/  STL [R1+0x3770], R20 ;  /* 0x0037701401007387 */ /* 0x0001e80000100800 */
[----:B---3--:R1:W-:Y:S04]  /*3ac20*/  STL [R1+0x3774], R19 ;  /* 0x0037741301007387 */ /* 0x0083e80000100800 */
[----:B------:R-:W3:Y:S04]  /*3ac30*/  LDL R15, [R1+0x3348] ;  /* 0x00334800010f7983 */ /* 0x000ee80000100800 */
[----:B------:R-:W3:Y:S01]  /*3ac40*/  LDL R14, [R1+0x3354] ;  /* 0x00335400010e7983 */ /* 0x000ee20000100800 */
[----:B----4-:R-:W-:-:S02]  /*3ac50*/  @P1 IMAD.MOV.U32 R4, RZ, RZ, R3 ;  /* 0x000000ffff041224 */ /* 0x010fc400078e0003 */
[----:B------:R-:W-:-:S05]  /*3ac60*/  @P1 IMAD.MOV.U32 R5, RZ, RZ, R25 ;  /* 0x000000ffff051224 */ /* 0x000fca00078e0019 */
[----:B------:R4:W3:Y:S01]  /*3ac70*/  @P1 LDG.E.U16 R17, desc[UR38][R4.64] ;  /* 0x0000002604111981 */ /* 0x0008e2000c1e1500 */
[----:B------:R-:W-:-:S03]  /*3ac80*/  PRMT R16, RZ, 0x7610, R16 ;  /* 0x00007610ff107816 */ /* 0x000fc60000000010 */
[----:B--2---:R2:W-:Y:S04]  /*3ac90*/  STL [R1+0x3778], R18 ;  /* 0x0037781201007387 */ /* 0x0045e80000100800 */
[----:B0-----:R-:W2:Y:S04]  /*3aca0*/  LDL R20, [R1+0x3350] ;  /* 0x0033500001147983 */ /* 0x001ea80000100800 */
[----:B------:R-:W2:Y:S01]  /*3acb0*/  LDL R3, [R1+0x3358] ;  /* 0x0033580001037983 */ /* 0x000ea20000100800 */
[----:B----4-:R-:W-:Y:S02]  /*3acc0*/  @P1 IMAD.MOV.U32 R5, RZ, RZ, R24 ;  /* 0x000000ffff051224 */ /* 0x010fe400078e0018 */
[----:B------:R-:W-:Y:S01]  /*3acd0*/  @P1 IMAD.MOV.U32 R4, RZ, RZ, R23 ;  /* 0x000000ffff041224 */ /* 0x000fe200078e0017 */
[----:B------:R-:W-:-:S04]  /*3ace0*/  PRMT R13, RZ, 0x7610, R13 ;  /* 0x00007610ff0d7816 */ /* 0x000fc8000000000d */
[----:B------:R3:W4:Y:S02]  /*3acf0*/  @P1 LDG.E.U16 R16, desc[UR38][R4.64] ;  /* 0x0000002604101981 */ /* 0x000724000c1e1500 */
[----:B---3--:R-:W-:Y:S02]  /*3ad00*/  @P1 IMAD.MOV.U32 R5, RZ, RZ, R15 ;  /* 0x000000ffff051224 */ /* 0x008fe400078e000f */
[----:B------:R-:W-:-:S05]  /*3ad10*/  @P1 IMAD.MOV.U32 R4, RZ, RZ, R14 ;  /* 0x000000ffff041224 */ /* 0x000fca00078e000e */
[----:B------:R0:W3:Y:S04]  /*3ad20*/  @P1 LDG.E.U16 R13, desc[UR38][R4.64] ;  /* 0x00000026040d1981 */ /* 0x0000e8000c1e1500 */
[----:B------:R-:W-:Y:S04]  /*3ad30*/  STL [R1+0x377c], R17 ;  /* 0x00377c1101007387 */ /* 0x000fe80000100800 */
[----:B-1----:R-:W3:Y:S04]  /*3ad40*/  LDL R19, [R1+0x3344] ;  /* 0x0033440001137983 */ /* 0x002ee80000100800 */
[----:B--2---:R-:W2:Y:S01]  /*3ad50*/  LDL R18, [R1+0x3360] ;  /* 0x0033600001127983 */ /* 0x004ea20000100800 */
[----:B------:R-:W-:-:S02]  /*3ad60*/  ISETP.GT.AND P0, PT, R12, 0x7e, PT ;  /* 0x0000007e0c00780c */ /* 0x000fc40003f04270 */
[----:B------:R-:W-:-:S11]  /*3ad70*/  PRMT R11, RZ, 0x7610, R11 ;  /* 0x00007610ff0b7816 */ /* 0x000fd6000000000b */
[----:B0-----:R-:W-:Y:S02]  /*3ad80*/  @P0 IMAD.MOV.U32 R4, RZ, RZ, R3 ;  /* 0x000000ffff040224 */ /* 0x001fe400078e0003 */
[----:B------:R-:W-:Y:S01]  /*3ad90*/  @P0 IMAD.MOV.U32 R5, RZ, RZ, R20 ;  /* 0x000000ffff050224 */ /* 0x000fe200078e0014 */
[----:B----4-:R-:W-:Y:S04]  /*3ada0*/  STL [R1+0x3780], R16 ;  /* 0x0037801001007387 */ /* 0x010fe80000100800 */
[----:B------:R2:W4:Y:S04]  /*3adb0*/  @P0 LDG.E.U16 R11, desc[UR38][R4.64] ;  /* 0x00000026040b0981 */ /* 0x000528000c1e1500 */
[----:B------:R-:W4:Y:S04]  /*3adc0*/  LDL R15, [R1+0x335c] ;  /* 0x00335c00010f7983 */ /* 0x000f280000100800 */
[----:B------:R-:W4:Y:S01]  /*3add0*/  LDL R14, [R1+0x336c] ;  /* 0x00336c00010e7983 */ /* 0x000f220000100800 */
[----:B------:R-:W-:-:S03]  /*3ade0*/  PRMT R10, RZ, 0x7610, R10 ;  /* 0x00007610ff0a7816 */ /* 0x000fc6000000000a */
[----:B---3--:R0:W-:Y:S04]  /*3adf0*/  STL [R1+0x3784], R13 ;  /* 0x0037840d01007387 */ /* 0x0081e80000100800 */
[----:B------:R-:W3:Y:S04]  /*3ae00*/  LDL R20, [R1+0x3368] ;  /* 0x0033680001147983 */ /* 0x000ee80000100800 */
[----:B------:R-:W3:Y:S01]  /*3ae10*/  LDL R3, [R1+0x3374] ;  /* 0x0033740001037983 */ /* 0x000ee20000100800 */
[----:B--2---:R-:W-:Y:S02]  /*3ae20*/  @P0 IMAD.MOV.U32 R4, RZ, RZ, R18 ;  /* 0x000000ffff040224 */ /* 0x004fe400078e0012 */
[----:B------:R-:W-:-:S05]  /*3ae30*/  @P0 IMAD.MOV.U32 R5, RZ, RZ, R19 ;  /* 0x000000ffff050224 */ /* 0x000fca00078e0013 */
[----:B------:R1:W2:Y:S01]  /*3ae40*/  @P0 LDG.E.U16 R10, desc[UR38][R4.64] ;  /* 0x00000026040a0981 */ /* 0x0002a2000c1e1500 */
[----:B------:R-:W-:Y:S02]  /*3ae50*/  PRMT R9, RZ, 0x7610, R9 ;  /* 0x00007610ff097816 */ /* 0x000fe40000000009 */
[----:B------:R-:W-:Y:S01]  /*3ae60*/  PRMT R8, RZ, 0x7610, R8 ;  /* 0x00007610ff087816 */ /* 0x000fe20000000008 */
[----:B----4-:R-:W-:Y:S04]  /*3ae70*/  STL [R1+0x3720], R11 ;  /* 0x0037200b01007387 */ /* 0x010fe80000100800 */
[----:B------:R-:W4:Y:S04]  /*3ae80*/  LDL R19, [R1+0x3370] ;  /* 0x0033700001137983 */ /* 0x000f280000100800 */
[----:B0-----:R-:W4:Y:S01]  /*3ae90*/  LDL R13, [R1+0x3378] ;  /* 0x00337800010d7983 */ /* 0x001f220000100800 */
[----:B-1----:R-:W-:-:S02]  /*3aea0*/  @P0 IMAD.MOV.U32 R4, RZ, RZ, R14 ;  /* 0x000000ffff040224 */ /* 0x002fc400078e000e */
[----:B------:R-:W-:Y:S01]  /*3aeb0*/  @P0 IMAD.MOV.U32 R5, RZ, RZ, R15 ;  /* 0x000000ffff050224 */ /* 0x000fe200078e000f */
[----:B------:R-:W4:Y:S04]  /*3aec0*/  LDL R18, [R1+0x3364] ;  /* 0x0033640001127983 */ /* 0x000f280000100800 */
[----:B------:R-:W4:Y:S04]  /*3aed0*/  LDL R16, [R1+0x3380] ;  /* 0x0033800001107983 */ /* 0x000f280000100800 */
[----:B------:R3:W4:Y:S02]  /*3aee0*/  @P0 LDG.E.U16 R9, desc[UR38][R4.64] ;  /* 0x0000002604090981 */ /* 0x000724000c1e1500 */
[----:B---3--:R-:W-:-:S02]  /*3aef0*/  @P0 IMAD.MOV.U32 R5, RZ, RZ, R20 ;  /* 0x000000ffff050224 */ /* 0x008fc400078e0014 */
[----:B------:R-:W-:-:S05]  /*3af00*/  @P0 IMAD.MOV.U32 R4, RZ, RZ, R3 ;  /* 0x000000ffff040224 */ /* 0x000fca00078e0003 */
[----:B------:R4:W3:Y:S04]  /*3af10*/  @P0 LDG.E.U16 R8, desc[UR38][R4.64] ;  /* 0x0000002604080981 */ /* 0x0008e8000c1e1500 */
[----:B--2---:R0:W-:Y:S04]  /*3af20*/  STL [R1+0x3724], R10 ;  /* 0x0037240a01007387 */ /* 0x0041e80000100800 */
[----:B------:R-:W2:Y:S04]  /*3af30*/  LDL R15, [R1+0x337c] ;  /* 0x00337c00010f7983 */ /* 0x000ea80000100800 */
[----:B------:R-:W2:Y:S01]  /*3af40*/  LDL R14, [R1+0x338c] ;  /* 0x00338c00010e7983 */ /* 0x000ea20000100800 */
[----:B------:R-:W-:-:S02]  /*3af50*/  PRMT R7, RZ, 0x7610, R7 ;  /* 0x00007610ff077816 */ /* 0x000fc40000000007 */
[----:B------:R-:W-:Y:S01]  /*3af60*/  PRMT R6, RZ, 0x7610, R6 ;  /* 0x00007610ff067816 */ /* 0x000fe20000000006 */
[----:B----4-:R-:W-:Y:S02]  /*3af70*/  @P0 IMAD.MOV.U32 R5, RZ, RZ, R19 ;  /* 0x000000ffff050224 */ /* 0x010fe400078e0013 */
[----:B------:R-:W-:-:S05]  /*3af80*/  @P0 IMAD.MOV.U32 R4, RZ, RZ, R13 ;  /* 0x000000ffff040224 */ /* 0x000fca00078e000d */
[----:B------:R1:W4:Y:S04]  /*3af90*/  @P0 LDG.E.U16 R7, desc[UR38][R4.64] ;  /* 0x0000002604070981 */ /* 0x000328000c1e1500 */
[----:B------:R0:W-:Y:S04]  /*3afa0*/  STL [R1+0x3728], R9 ;  /* 0x0037280901007387 */ /* 0x0001e80000100800 */
[----:B------:R-:W4:Y:S01]  /*3afb0*/  LDL R3, [R1+0x3394] ;  /* 0x0033940001037983 */ /* 0x000f220000100800 */
[----:B-1----:R-:W-:Y:S02]  /*3afc0*/  @P0 IMAD.MOV.U32 R4, RZ, RZ, R16 ;  /* 0x000000ffff040224 */ /* 0x002fe400078e0010 */
[----:B------:R-:W-:-:S05]  /*3afd0*/  @P0 IMAD.MOV.U32 R5, RZ, RZ, R18 ;  /* 0x000000ffff050224 */ /* 0x000fca00078e0012 */
[----:B------:R1:W4:Y:S02]  /*3afe0*/  @P0 LDG.E.U16 R6, desc[UR38][R4.64] ;  /* 0x0000002604060981 */ /* 0x000324000c1e1500 */
[----:B-1----:R-:W-:Y:S02]  /*3aff0*/  PRMT R5, RZ, 0x7610, R5 ;  /* 0x00007610ff057816 */ /* 0x002fe40000000005 */
[----:B---3--:R-:W-:Y:S04]  /*3b000*/  STL [R1+0x372c], R8 ;  /* 0x00372c0801007387 */ /* 0x008fe80000100800 */
[----:B------:R-:W3:Y:S04]  /*3b010*/  LDL R13, [R1+0x3388] ;  /* 0x00338800010d7983 */ /* 0x000ee80000100800 */
[----:B--2---:R1:W2:Y:S01]  /*3b020*/  @P0 LDG.E.U16 R5, desc[UR38][R14.64] ;  /* 0x000000260e050981 */ /* 0x0042a2000c1e1500 */
[----:B------:R-:W-:-:S03]  /*3b030*/  PRMT R4, RZ, 0x7610, R4 ;  /* 0x00007610ff047816 */ /* 0x000fc60000000004 */
[----:B----4-:R4:W-:Y:S04]  /*3b040*/  STL [R1+0x3730], R7 ;  /* 0x0037300701007387 */ /* 0x0109e80000100800 */
[----:B0-----:R-:W2:Y:S04]  /*3b050*/  LDL R10, [R1+0x3390] ;  /* 0x00339000010a7983 */ /* 0x001ea80000100800 */
[----:B------:R-:W2:Y:S01]  /*3b060*/  LDL R9, [R1+0x3398] ;  /* 0x0033980001097983 */ /* 0x000ea20000100800 */
[----:B-1----:R-:W-:-:S03]  /*3b070*/  @P0 IMAD.MOV.U32 R14, RZ, RZ, R3 ;  /* 0x000000ffff0e0224 */ /* 0x002fc600078e0003 */
[----:B------:R0:W-:Y:S04]  /*3b080*/  STL [R1+0x3734], R6 ;  /* 0x0037340601007387 */ /* 0x0001e80000100800 */
[----:B----4-:R-:W4:Y:S04]  /*3b090*/  LDL R7, [R1+0x3384] ;  /* 0x0033840001077983 */ /* 0x010f280000100800 */
[----:B0-----:R-:W4:Y:S01]  /*3b0a0*/  LDL R6, [R1+0x33a0] ;  /* 0x0033a00001067983 */ /* 0x001f220000100800 */
[----:B---3--:R-:W-:-:S03]  /*3b0b0*/  @P0 IMAD.MOV.U32 R15, RZ, RZ, R13 ;  /* 0x000000ffff0f0224 */ /* 0x008fc600078e000d */
[----:B--2---:R-:W-:Y:S04]  /*3b0c0*/  STL [R1+0x3738], R5 ;  /* 0x0037380501007387 */ /* 0x004fe80000100800 */
[----:B------:R-:W2:Y:S04]  /*3b0d0*/  LDL R20, [R1+0x339c] ;  /* 0x00339c0001147983 */ /* 0x000ea80000100800 */
[----:B------:R-:W3:Y:S01]  /*3b0e0*/  LDL R19, [R1+0x33b0] ;  /* 0x0033b00001137983 */ /* 0x000ee20000100800 */
[----:B------:R-:W-:-:S03]  /*3b0f0*/  ISETP.GT.AND P1, PT, R12, 0x7f, PT ;  /* 0x0000007f0c00780c */ /* 0x000fc60003f24270 */
[----:B------:R0:W3:Y:S01]  /*3b100*/  @P0 LDG.E.U16 R4, desc[UR38][R14.64] ;  /* 0x000000260e040981 */ /* 0x0000e2000c1e1500 */
[----:B------:R-:W-:Y:S02]  /*3b110*/  PRMT R22, RZ, 0x7610, R22 ;  /* 0x00007610ff167816 */ /* 0x000fe40000000016 */
[----:B------:R-:W-:Y:S01]  /*3b120*/  PRMT R21, RZ, 0x7610, R21 ;  /* 0x00007610ff157816 */ /* 0x000fe20000000015 */
[----:B------:R-:W3:Y:S04]  /*3b130*/  LDL R18, [R1+0x33ac] ;  /* 0x0033ac0001127983 */ /* 0x000ee80000100800 */
[----:B------:R-:W3:Y:S02]  /*3b140*/  LDL R3, [R1+0x33b4] ;  /* 0x0033b40001037983 */ /* 0x000ee40000100800 */
[----:B0-----:R-:W-:-:S02]  /*3b150*/  @P1 IMAD.MOV.U32 R15, RZ, RZ, R10 ;  /* 0x000000ffff0f1224 */ /* 0x001fc400078e000a */
[----:B------:R-:W-:-:S05]  /*3b160*/  @P1 IMAD.MOV.U32 R14, RZ, RZ, R9 ;  /* 0x000000ffff0e1224 */ /* 0x000fca00078e0009 */
[----:B------:R4:W3:Y:S02]  /*3b170*/  @P1 LDG.E.U16 R22, desc[UR38][R14.64] ;  /* 0x000000260e161981 */ /* 0x0008e4000c1e1500 */
[----:B----4-:R-:W-:Y:S02]  /*3b180*/  @P1 IMAD.MOV.U32 R15, RZ, RZ, R7 ;  /* 0x000000ffff0f1224 */ /* 0x010fe400078e0007 */
[----:B------:R-:W-:-:S05]  /*3b190*/  @P1 IMAD.MOV.U32 R14, RZ, RZ, R6 ;  /* 0x000000ffff0e1224 */ /* 0x000fca00078e0006 */
[----:B------:R2:W4:Y:S02]  /*3b1a0*/  @P1 LDG.E.U16 R21, desc[UR38][R14.64] ;  /* 0x000000260e151981 */ /* 0x000524000c1e1500 */
[----:B--2---:R-:W-:Y:S02]  /*3b1b0*/  @P1 IMAD.MOV.U32 R15, RZ, RZ, R20 ;  /* 0x000000ffff0f1224 */ /* 0x004fe400078e0014 */
[----:B---3--:R-:W-:Y:S01]  /*3b1c0*/  @P1 IMAD.MOV.U32 R14, RZ, RZ, R19 ;  /* 0x000000ffff0e1224 */ /* 0x008fe200078e0013 */
[----:B------:R0:W-:Y:S04]  /*3b1d0*/  STL [R1+0x373c], R4 ;  /* 0x00373c0401007387 */ /* 0x0001e80000100800 */
[----:B------:R-:W2:Y:S04]  /*3b1e0*/  LDL R16, [R1+0x33a8] ;  /* 0x0033a80001107983 */ /* 0x000ea80000100800 */
[----:B------:R-:W3:Y:S04]  /*3b1f0*/  LDL R13, [R1+0x33b8] ;  /* 0x0033b800010d7983 */ /* 0x000ee80000100800 */
[----:B------:R-:W2:Y:S04]  /*3b200*/  LDL R10, [R1+0x33a4] ;  /* 0x0033a400010a7983 */ /* 0x000ea80000100800 */
[----:B------:R-:W2:Y:S04]  /*3b210*/  LDL R9, [R1+0x33c8] ;  /* 0x0033c80001097983 */ /* 0x000ea80000100800 */
[----:B------:R-:W2:Y:S04]  /*3b220*/  LDL R7, [R1+0x33c4] ;  /* 0x0033c40001077983 */ /* 0x000ea80000100800 */
[----:B------:R-:W2:Y:S01]  /*3b230*/  LDL R6, [R1+0x33cc] ;  /* 0x0033cc0001067983 */ /* 0x000ea20000100800 */
[----:B0-----:R-:W-:-:S06]  /*3b240*/  PRMT R4, RZ, 0x7610, R4 ;  /* 0x00007610ff047816 */ /* 0x001fcc0000000004 */
[----:B------:R0:W2:Y:S02]  /*3b250*/  @P1 LDG.E.U16 R4, desc[UR38][R14.64] ;  /* 0x000000260e041981 */ /* 0x0000a4000c1e1500 */
[----:B0-----:R-:W-:Y:S01]  /*3b260*/  @P1 IMAD.MOV.U32 R14, RZ, RZ, R3 ;  /* 0x000000ffff0e1224 */ /* 0x001fe200078e0003 */
[----:B------:R-:W-:Y:S01]  /*3b270*/  PRMT R17, RZ, 0x7610, R17 ;  /* 0x00007610ff117816 */ /* 0x000fe20000000011 */
[----:B------:R-:W-:Y:S01]  /*3b280*/  @P1 IMAD.MOV.U32 R15, RZ, RZ, R18 ;  /* 0x000000ffff0f1224 */ /* 0x000fe200078e0012 */
[----:B------:R-:W-:-:S04]  /*3b290*/  PRMT R11, RZ, 0x7610, R11 ;  /* 0x00007610ff0b7816 */ /* 0x000fc8000000000b */
[----:B------:R3:W4:Y:S04]  /*3b2a0*/  @P1 LDG.E.U16 R17, desc[UR38][R14.64] ;  /* 0x000000260e111981 */ /* 0x000728000c1e1500 */
[----:B--2---:R0:W-:Y:S04]  /*3b2b0*/  STL [R1+0x128], R4 ;  /* 0x0001280401007387 */ /* 0x0041e80000100800 */
[----:B------:R-:W2:Y:S04]  /*3b2c0*/  LDL R3, [R1+0x33d0] ;  /* 0x0033d00001037983 */ /* 0x000ea80000100800 */
[----:B0-----:R-:W4:Y:S01]  /*3b2d0*/  LDL R4, [R1+0x33c0] ;  /* 0x0033c00001047983 */ /* 0x001f220000100800 */
[----:B---3--:R-:W-:-:S02]  /*3b2e0*/  @P1 IMAD.MOV.U32 R14, RZ, RZ, R13 ;  /* 0x000000ffff0e1224 */ /* 0x008fc400078e000d */
[----:B------:R-:W-:Y:S01]  /*3b2f0*/  @P1 IMAD.MOV.U32 R15, RZ, RZ, R16 ;  /* 0x000000ffff0f1224 */ /* 0x000fe200078e0010 */
[----:B------:R-:W-:Y:S02]  /*3b300*/  PRMT R8, RZ, 0x7610, R8 ;  /* 0x00007610ff087816 */ /* 0x000fe40000000008 */
[----:B------:R-:W-:Y:S02]  /*3b310*/  PRMT R5, RZ, 0x7610, R5 ;  /* 0x00007610ff057816 */ /* 0x000fe40000000005 */
[----:B------:R-:W-:Y:S01]  /*3b320*/  PRMT R0, RZ, 0x7610, R0 ;  /* 0x00007610ff007816 */ /* 0x000fe20000000000 */
[----:B------:R-:W3:Y:S04]  /*3b330*/  LDL.LU R27, [R1+0x13e8] ;  /* 0x0013e800011b7983 */ /* 0x000ee80000300800 */
[----:B------:R0:W3:Y:S04]  /*3b340*/  @P1 LDG.E.U16 R11, desc[UR38][R14.64] ;  /* 0x000000260e0b1981 */ /* 0x0000e8000c1e1500 */
[----:B------:R-:W3:Y:S01]  /*3b350*/  LDL.LU R29, [R1+0x13e4] ;  /* 0x0013e400011d7983 */ /* 0x000ee20000300800 */
[----:B0-----:R-:W-:-:S02]  /*3b360*/  @P1 IMAD.MOV.U32 R14, RZ, RZ, R9 ;  /* 0x000000ffff0e1224 */ /* 0x001fc400078e0009 */
[----:B------:R-:W-:-:S05]  /*3b370*/  @P1 IMAD.MOV.U32 R15, RZ, RZ, R10 ;  /* 0x000000ffff0f1224 */ /* 0x000fca00078e000a */
[----:B------:R0:W3:Y:S02]  /*3b380*/  @P1 LDG.E.U16 R8, desc[UR38][R14.64] ;  /* 0x000000260e081981 */ /* 0x0000e4000c1e1500 */
[----:B0-----:R-:W-:Y:S02]  /*3b390*/  @P1 IMAD.MOV.U32 R14, RZ, RZ, R6 ;  /* 0x000000ffff0e1224 */ /* 0x001fe400078e0006 */
[----:B------:R-:W-:-:S05]  /*3b3a0*/  @P1 IMAD.MOV.U32 R15, RZ, RZ, R7 ;  /* 0x000000ffff0f1224 */ /* 0x000fca00078e0007 */
[----:B------:R2:W3:Y:S02]  /*3b3b0*/  @P1 LDG.E.U16 R5, desc[UR38][R14.64] ;  /* 0x000000260e051981 */ /* 0x0004e4000c1e1500 */
[----:B--2---:R-:W-:Y:S02]  /*3b3c0*/  @P1 IMAD.MOV.U32 R14, RZ, RZ, R3 ;  /* 0x000000ffff0e1224 */ /* 0x004fe400078e0003 */
[----:B----4-:R-:W-:-:S05]  /*3b3d0*/  @P1 IMAD.MOV.U32 R15, RZ, RZ, R4 ;  /* 0x000000ffff0f1224 */ /* 0x010fca00078e0004 */
[----:B------:R-:W2:Y:S04]  /*3b3e0*/  @P1 LDG.E.U16 R0, desc[UR38][R14.64] ;  /* 0x000000260e001981 */ /* 0x000ea8000c1e1500 */
[----:B------:R0:W-:Y:S01]  /*3b3f0*/  STL [R1+0x140], R22 ;  /* 0x0001401601007387 */ /* 0x0001e20000100800 */
[----:B------:R-:W1:Y:S01]  /*3b400*/  S2R R2, SR_TID.X ;  /* 0x0000000000027919 */ /* 0x000e620000002100 */
[----:B------:R-:W4:Y:S01]  /*3b410*/  S2R R28, SR_TID.X ;  /* 0x00000000001c7919 */ /* 0x000f220000002100 */
[----:B------:R-:W-:Y:S06]  /*3b420*/  BAR.SYNC.DEFER_BLOCKING 0x0 ;  /* 0x0000000000007b1d */ /* 0x000fec0000010000 */
[----:B0-----:R-:W4:Y:S04]  /*3b430*/  LDL.LU R22, [R1+0x13e0] ;  /* 0x0013e00001167983 */ /* 0x001f280000300800 */
[----:B------:R-:W4:Y:S04]  /*3b440*/  LDL.LU R25, [R1+0x13dc] ;  /* 0x0013dc0001197983 */ /* 0x000f280000300800 */
[----:B------:R-:W4:Y:S04]  /*3b450*/  LDL.LU R26, [R1+0x13d8] ;  /* 0x0013d800011a7983 */ /* 0x000f280000300800 */
[----:B------:R-:W4:Y:S04]  /*3b460*/  LDL.LU R16, [R1+0x13d4] ;  /* 0x0013d40001107983 */ /* 0x000f280000300800 */
[----:B------:R0:W-:Y:S04]  /*3b470*/  STL [R1+0x11c], R17 ;  /* 0x00011c1101007387 */ /* 0x0001e80000100800 */
[----:B0-----:R-:W4:Y:S04]  /*3b480*/  LDL.LU R17, [R1+0x13d0] ;  /* 0x0013d00001117983 */ /* 0x001f280000300800 */
[----:B------:R-:W4:Y:S04]  /*3b490*/  LDL.LU R18, [R1+0x13cc] ;  /* 0x0013cc0001127983 */ /* 0x000f280000300800 */
[----:B------:R-:W4:Y:S04]  /*3b4a0*/  LDL.LU R19, [R1+0x12e8] ;  /* 0x0012e80001137983 */ /* 0x000f280000300800 */
[----:B------:R-:W-:Y:S04]  /*3b4b0*/  STL [R1+0x134], R21 ;  /* 0x0001341501007387 */ /* 0x000fe80000100800 */
[----:B------:R-:W4:Y:S04]  /*3b4c0*/  LDL.LU R20, [R1+0x12e4] ;  /* 0x0012e40001147983 */ /* 0x000f280000300800 */
[----:B------:R-:W4:Y:S04]  /*3b4d0*/  LDL.LU R23, [R1+0x12e0] ;  /* 0x0012e00001177983 */ /* 0x000f280000300800 */
[----:B------:R-:W4:Y:S01]  /*3b4e0*/  LDL.LU R24, [R1+0x12dc] ;  /* 0x0012dc0001187983 */ /* 0x000f220000300800 */
[----:B-1----:R-:W-:-:S05]  /*3b4f0*/  LOP3.LUT R2, R2, 0x3f, RZ, 0xc0, !PT ;  /* 0x0000003f02027812 */ /* 0x002fca00078ec0ff */
[----:B------:R-:W-:-:S05]  /*3b500*/  IMAD.SHL.U32 R2, R2, 0x2, RZ ;  /* 0x0000000202027824 */ /* 0x000fca00078e00ff */
[----:B---3--:R-:W-:Y:S04]  /*3b510*/  STS.U16 [R2+UR5], R27 ;  /* 0x0000001b02007988 */ /* 0x008fe80008000405 */
[----:B--2---:R0:W-:Y:S04]  /*3b520*/  STL [R1+0xec], R0 ;  /* 0x0000ec0001007387 */ /* 0x0041e80000100800 */
[----:B------:R-:W2:Y:S01]  /*3b530*/  LDL.LU R3, [R1+0x12d8] ;  /* 0x0012d80001037983 */ /* 0x000ea20000300800 */
[----:B0-----:R-:W0:Y:S03]  /*3b540*/  S2R R0, SR_TID.X ;  /* 0x0000000000007919 */ /* 0x001e260000002100 */
[----:B------:R-:W-:Y:S04]  /*3b550*/  STL [R1+0x366c], R14 ;  /* 0x00366c0e01007387 */ /* 0x000fe80000100800 */
[----:B------:R-:W-:Y:S04]  /*3b560*/  STL [R1+0x3674], R14 ;  /* 0x0036740e01007387 */ /* 0x000fe80000100800 */
[----:B------:R-:W-:Y:S04]  /*3b570*/  STL [R1+0x36b8], R14 ;  /* 0x0036b80e01007387 */ /* 0x000fe80000100800 */
[----:B------:R-:W-:Y:S04]  /*3b580*/  STL [R1+0x110], R11 ;  /* 0x0001100b01007387 */ /* 0x000fe80000100800 */
[----:B----4-:R-:W-:Y:S04]  /*3b590*/  STL [R1+0x37d0], R28 ;  /* 0x0037d01c01007387 */ /* 0x010fe80000100800 */
[----:B------:R-:W-:Y:S04]  /*3b5a0*/  STL [R1+0x3668], R15 ;  /* 0x0036680f01007387 */ /* 0x000fe80000100800 */
[----:B------:R-:W-:Y:S04]  /*3b5b0*/  STL [R1+0x36bc], R15 ;  /* 0x0036bc0f01007387 */ /* 0x000fe80000100800 */
[----:B------:R-:W-:Y:S01]  /*3b5c0*/  STL [R1+0x104], R8 ;  /* 0x0001040801007387 */ /* 0x000fe20000100800 */
[----:B0-----:R-:W-:-:S02]  /*3b5d0*/  LOP3.LUT R21, R0, 0x3f, RZ, 0xc0, !PT ;  /* 0x0000003f00157812 */ /* 0x001fc400078ec0ff */
[----:B------:R-:W-:-:S05]  /*3b5e0*/  LOP3.LUT R0, R28, 0x3f, RZ, 0xc0, !PT ;  /* 0x0000003f1c007812 */ /* 0x000fca00078ec0ff */
[----:B------:R-:W-:Y:S04]  /*3b5f0*/  STL [R1+0x3788], R0 ;  /* 0x0037880001007387 */ /* 0x000fe80000100800 */
[----:B------:R-:W-:Y:S04]  /*3b600*/  STL [R1+0x36c0], R12 ;  /* 0x0036c00c01007387 */ /* 0x000fe80000100800 */
[----:B------:R-:W-:Y:S04]  /*3b610*/  STL [R1+0xf8], R5 ;  /* 0x0000f80501007387 */ /* 0x000fe80000100800 */
[----:B------:R-:W3:Y:S04]  /*3b620*/  LDL.LU R27, [R1+0x12d4] ;  /* 0x0012d400011b7983 */ /* 0x000ee80000300800 */
[----:B------:R0:W-:Y:S04]  /*3b630*/  STS.U16 [R2+UR5+0x80], R29 ;  /* 0x0000801d02007988 */ /* 0x0001e80008000405 */
[----:B------:R1:W-:Y:S01]  /*3b640*/  STS.U16 [R2+UR5+0x180], R25 ;  /* 0x0001801902007988 */ /* 0x0003e20008000405 */
[----:B------:R-:W-:-:S03]  /*3b650*/  LOP3.LUT R4, R21, 0x40, RZ, 0xfc, !PT ;  /* 0x0000004015047812 */ /* 0x000fc600078efcff */
[----:B------:R4:W-:Y:S04]  /*3b660*/  STS.U16 [R2+UR5+0x100], R22 ;  /* 0x0001001602007988 */ /* 0x0009e80008000405 */
[----:B------:R4:W-:Y:S04]  /*3b670*/  STS.U16 [R2+UR5+0x200], R26 ;  /* 0x0002001a02007988 */ /* 0x0009e80008000405 */
[----:B0-----:R-:W3:Y:S04]  /*3b680*/  LDL.LU R29, [R1+0x12d0] ;  /* 0x0012d000011d7983 */ /* 0x001ee80000300800 */
[----:B-1----:R-:W3:Y:S04]  /*3b690*/  LDL.LU R25, [R1+0x12cc] ;  /* 0x0012cc0001197983 */ /* 0x002ee80000300800 */
[----:B------:R-:W3:Y:S04]  /*3b6a0*/  LDL.LU R21, [R1+0x11e8] ;  /* 0x0011e80001157983 */ /* 0x000ee80000300800 */
[----:B----4-:R-:W4:Y:S04]  /*3b6b0*/  LDL.LU R22, [R1+0x11e4] ;  /* 0x0011e40001167983 */ /* 0x010f280000300800 */
[----:B------:R-:W4:Y:S04]  /*3b6c0*/  LDL.LU R26, [R1+0x11e0] ;  /* 0x0011e000011a7983 */ /* 0x000f280000300800 */
[----:B------:R-:W4:Y:S01]  /*3b6d0*/  LDL.LU R28, [R1+0x11dc] ;  /* 0x0011dc00011c7983 */ /* 0x000f220000300800 */
[----:B------:R-:W-:-:S03]  /*3b6e0*/  ISETP.GE.AND P1, PT, R4, R12, PT ;  /* 0x0000000c0400720c */ /* 0x000fc60003f26270 */
[----:B------:R-:W4:Y:S04]  /*3b6f0*/  LDL.LU R14, [R1+0x11d8] ;  /* 0x0011d800010e7983 */ /* 0x000f280000300800 */
        /* <DEDUP_REMOVED lines=8> */
[----:B------:R0:W-:Y:S04]  /*3b780*/  STS.U16 [R2+UR5+0x2100], R23 ;  /* 0x0021001702007988 */ /* 0x0001e80008000405 */
[----:B------:R-:W4:Y:S04]  /*3b790*/  LDL.LU R13, [R1+0x10d4] ;  /* 0x0010d400010d7983 */ /* 0x000f280000300800 */
[----:B0-----:R-:W4:Y:S04]  /*3b7a0*/  LDL.LU R23, [R1+0x10d0] ;  /* 0x0010d00001177983 */ /* 0x001f280000300800 */
[----:B--2---:R0:W-:Y:S04]  /*3b7b0*/  STS.U16 [R2+UR5+0x2200], R3 ;  /* 0x0022000302007988 */ /* 0x0041e80008000405 */
[----:B0-----:R-:W2:Y:S04]  /*3b7c0*/  LDL.LU R3, [R1+0x10cc] ;  /* 0x0010cc0001037983 */ /* 0x001ea80000300800 */
[----:B---3--:R0:W-:Y:S04]  /*3b7d0*/  STS.U16 [R2+UR5+0x2280], R27 ;  /* 0x0022801b02007988 */ /* 0x0081e80008000405 */
[----:B0-----:R-:W3:Y:S04]  /*3b7e0*/  LDL.LU R27, [R1+0xfe8] ;  /* 0x000fe800011b7983 */ /* 0x001ee80000300800 */
[----:B------:R0:W-:Y:S04]  /*3b7f0*/  STS.U16 [R2+UR5+0x2180], R24 ;  /* 0x0021801802007988 */ /* 0x0001e80008000405 */
[----:B------:R1:W-:Y:S04]  /*3b800*/  STS.U16 [R2+UR5+0x2300], R29 ;  /* 0x0023001d02007988 */ /* 0x0003e80008000405 */
[----:B------:R1:W-:Y:S04]  /*3b810*/  STS.U16 [R2+UR5+0x2380], R25 ;  /* 0x0023801902007988 */ /* 0x0003e80008000405 */
[----:B0-----:R-:W3:Y:S04]  /*3b820*/  LDL.LU R24, [R1+0xfe4] ;  /* 0x000fe40001187983 */ /* 0x001ee80000300800 */
[----:B-1----:R-:W3:Y:S04]  /*3b830*/  LDL.LU R29, [R1+0xfe0] ;  /* 0x000fe000011d7983 */ /* 0x002ee80000300800 */
[----:B------:R-:W3:Y:S04]  /*3b840*/  LDL.LU R25, [R1+0xfdc] ;  /* 0x000fdc0001197983 */ /* 0x000ee80000300800 */
[----:B------:R0:W-:Y:S04]  /*3b850*/  STS.U16 [R2+UR5+0x280], R16 ;  /* 0x0002801002007988 */ /* 0x0001e80008000405 */
[----:B------:R1:W-:Y:S04]  /*3b860*/  STS.U16 [R2+UR5+0x300], R17 ;  /* 0x0003001102007988 */ /* 0x0003e80008000405 */
[----:B------:R0:W-:Y:S04]  /*3b870*/  STS.U16 [R2+UR5+0x380], R18 ;  /* 0x0003801202007988 */ /* 0x0001e80008000405 */
[----:B------:R0:W-:Y:S04]  /*3b880*/  STS.U16 [R2+UR5+0x2000], R19 ;  /* 0x0020001302007988 */ /* 0x0001e80008000405 */
[----:B------:R1:W-:Y:S04]  /*3b890*/  STS.U16 [R2+UR5+0x2080], R20 ;  /* 0x0020801402007988 */ /* 0x0003e80008000405 */
[----:B------:R4:W-:Y:S04]  /*3b8a0*/  STS.U16 [R2+UR5+0x4000], R21 ;  /* 0x0040001502007988 */ /* 0x0009e80008000405 */
[----:B0-----:R-:W3:Y:S04]  /*3b8b0*/  LDL.LU R16, [R1+0xfd8] ;  /* 0x000fd80001107983 */ /* 0x001ee80000300800 */
[----:B-1----:R-:W3:Y:S04]  /*3b8c0*/  LDL.LU R17, [R1+0xfd4] ;  /* 0x000fd40001117983 */ /* 0x002ee80000300800 */
[----:B------:R-:W3:Y:S04]  /*3b8d0*/  LDL.LU R18, [R1+0xfd0] ;  /* 0x000fd00001127983 */ /* 0x000ee80000300800 */
[----:B------:R-:W3:Y:S04]  /*3b8e0*/  LDL.LU R19, [R1+0xfcc] ;  /* 0x000fcc0001137983 */ /* 0x000ee80000300800 */
[----:B------:R-:W3:Y:S04]  /*3b8f0*/  LDL.LU R20, [R1+0xee8] ;  /* 0x000ee80001147983 */ /* 0x000ee80000300800 */
[----:B----4-:R0:W-:Y:S04]  /*3b900*/  STS.U16 [R2+UR5+0x4080], R22 ;  /* 0x0040801602007988 */ /* 0x0101e80008000405 */
[----:B------:R-:W4:Y:S04]  /*3b910*/  LDL.LU R21, [R1+0xee4] ;  /* 0x000ee40001157983 */ /* 0x000f280000300800 */
[----:B------:R1:W-:Y:S04]  /*3b920*/  STS.U16 [R2+UR5+0x4100], R26 ;  /* 0x0041001a02007988 */ /* 0x0003e80008000405 */
[----:B0-----:R-:W4:Y:S04]  /*3b930*/  LDL.LU R22, [R1+0xee0] ;  /* 0x000ee00001167983 */ /* 0x001f280000300800 */
[----:B-1----:R-:W4:Y:S04]  /*3b940*/  LDL.LU R26, [R1+0xedc] ;  /* 0x000edc00011a7983 */ /* 0x002f280000300800 */
[----:B--2---:R0:W-:Y:S04]  /*3b950*/  STS.U16 [R2+UR5+0x6380], R3 ;  /* 0x0063800302007988 */ /* 0x0041e80008000405 */
[----:B0-----:R-:W2:Y:S04]  /*3b960*/  LDL.LU R3, [R1+0xed8] ;  /* 0x000ed80001037983 */ /* 0x001ea80000300800 */
[----:B---3--:R0:W-:Y:S04]  /*3b970*/  STS.U16 [R2+UR5+0x8000], R27 ;  /* 0x0080001b02007988 */ /* 0x0081e80008000405 */
[----:B0-----:R-:W3:Y:S04]  /*3b980*/  LDL.LU R27, [R1+0xed4] ;  /* 0x000ed400011b7983 */ /* 0x001ee80000300800 */
        /* <DEDUP_REMOVED lines=11> */
[----:B------:R0:W-:Y:S04]  /*3ba40*/  STS.U16 [R2+UR5+0x4280], R4 ;  /* 0x0042800402007988 */ /* 0x0001e80008000405 */
[----:B------:R-:W3:Y:S04]  /*3ba50*/  LDL.LU R14, [R1+0xddc] ;  /* 0x000ddc00010e7983 */ /* 0x000ee80000300800 */
        /* <DEDUP_REMOVED lines=11> */
[----:B----4-:R-:W4:Y:S04]  /*3bb10*/  LDL.LU R9, [R1+0xce4] ;  /* 0x000ce40001097983 */ /* 0x010f280000300800 */
[----:B------:R1:W-:Y:S04]  /*3bb20*/  STS.U16 [R2+UR5+0x6200], R11 ;  /* 0x0062000b02007988 */ /* 0x0003e80008000405 */
[----:B------:R0:W-:Y:S04]  /*3bb30*/  STS.U16 [R2+UR5+0x6280], R13 ;  /* 0x0062800d02007988 */ /* 0x0001e80008000405 */
[----:B------:R1:W-:Y:S04]  /*3bb40*/  STS.U16 [R2+UR5+0xa080], R21 ;  /* 0x00a0801502007988 */ /* 0x0003e80008000405 */
[----:B------:R1:W-:Y:S04]  /*3bb50*/  STS.U16 [R2+UR5+0xa180], R26 ;  /* 0x00a1801a02007988 */ /* 0x0003e80008000405 */
[----:B0-----:R-:W4:Y:S04]  /*3bb60*/  LDL.LU R10, [R1+0xce0] ;  /* 0x000ce000010a7983 */ /* 0x001f280000300800 */
[----:B-1----:R-:W4:Y:S04]  /*3bb70*/  LDL.LU R11, [R1+0xcdc] ;  /* 0x000cdc00010b7983 */ /* 0x002f280000300800 */
[----:B------:R-:W4:Y:S04]  /*3bb80*/  LDL.LU R13, [R1+0xcd8] ;  /* 0x000cd800010d7983 */ /* 0x000f280000300800 */
[----:B------:R-:W4:Y:S04]  /*3bb90*/  LDL.LU R21, [R1+0xcd4] ;  /* 0x000cd40001157983 */ /* 0x000f280000300800 */
[----:B------:R-:W4:Y:S04]  /*3bba0*/  LDL.LU R26, [R1+0xcd0] ;  /* 0x000cd000011a7983 */ /* 0x000f280000300800 */
[----:B------:R-:W-:Y:S04]  /*3bbb0*/  STS.U16 [R2+UR5+0xa100], R22 ;  /* 0x00a1001602007988 */ /* 0x000fe80008000405 */
[----:B--2---:R0:W-:Y:S04]  /*3bbc0*/  STS.U16 [R2+UR5+0xa200], R3 ;  /* 0x00a2000302007988 */ /* 0x0041e80008000405 */
[----:B0-----:R-:W2:Y:S04]  /*3bbd0*/  LDL.LU R3, [R1+0xccc] ;  /* 0x000ccc0001037983 */ /* 0x001ea80000300800 */
[----:B------:R-:W2:Y:S04]  /*3bbe0*/  LDL.LU R22, [R1+0xbe8] ;  /* 0x000be80001167983 */ /* 0x000ea80000300800 */
[----:B---3--:R0:W-:Y:S04]  /*3bbf0*/  STS.U16 [R2+UR5+0xa280], R27 ;  /* 0x00a2801b02007988 */ /* 0x0081e80008000405 */
[----:B0-----:R-:W3:Y:S04]  /*3bc00*/  LDL.LU R27, [R1+0xbe4] ;  /* 0x000be400011b7983 */ /* 0x001ee80000300800 */
[----:B------:R0:W-:Y:S04]  /*3bc10*/  STS.U16 [R2+UR5+0xa300], R29 ;  /* 0x00a3001d02007988 */ /* 0x0001e80008000405 */
[----:B------:R1:W-:Y:S04]  /*3bc20*/  STS.U16 [R2+UR5+0x8200], R16 ;  /* 0x0082001002007988 */ /* 0x0003e80008000405 */
[----:B------:R1:W-:Y:S04]  /*3bc30*/  STS.U16 [R2+UR5+0x8280], R17 ;  /* 0x0082801102007988 */ /* 0x0003e80008000405 */
[----:B0-----:R-:W3:Y:S04]  /*3bc40*/  LDL.LU R29, [R1+0xbe0] ;  /* 0x000be000011d7983 */ /* 0x001ee80000300800 */
[----:B-1----:R-:W3:Y:S04]  /*3bc50*/  LDL.LU R16, [R1+0xbdc] ;  /* 0x000bdc0001107983 */ /* 0x002ee80000300800 */
        /* <DEDUP_REMOVED lines=12> */
[----:B------:R-:W3:Y:S04]  /*3bd20*/  LDL.LU R25, [R1+0xadc] ;  /* 0x000adc0001197983 */ /* 0x000ee80000300800 */
[----:B----4-:R0:W-:Y:S04]  /*3bd30*/  STS.U16 [R2+UR5+0xe300], R26 ;  /* 0x00e3001a02007988 */ /* 0x0101e80008000405 */
        /* <DEDUP_REMOVED lines=34> */
[----:B----4-:R4:W-:Y:S04]  /*3bf60*/  STS.U16 [R2+UR5+0x12180], R26 ;  /* 0x0121801a02007988 */ /* 0x0109e80008000405 */
[----:B0-----:R-:W3:Y:S04]  /*3bf70*/  LDL.LU R11, [R1+0x8dc] ;  /* 0x0008dc00010b7983 */ /* 0x001ee80000300800 */
[----:B-1----:R-:W3:Y:S04]  /*3bf80*/  LDL.LU R13, [R1+0x8d8] ;  /* 0x0008d800010d7983 */ /* 0x002ee80000300800 */
[----:B------:R-:W3:Y:S04]  /*3bf90*/  LDL.LU R23, [R1+0x8d4] ;  /* 0x0008d40001177983 */ /* 0x000ee80000300800 */
[----:B------:R-:W3:Y:S04]  /*3bfa0*/  LDL.LU R24, [R1+0x8d0] ;  /* 0x0008d00001187983 */ /* 0x000ee80000300800 */
[----:B------:R-:W3:Y:S04]  /*3bfb0*/  LDL.LU R25, [R1+0x8cc] ;  /* 0x0008cc0001197983 */ /* 0x000ee80000300800 */
[----:B----4-:R-:W4:Y:S04]  /*3bfc0*/  LDL.LU R26, [R1+0x8c8] ;  /* 0x0008c800011a7983 */ /* 0x010f280000300800 */
        /* <DEDUP_REMOVED lines=18> */
[----:B0-----:R-:W3:Y:S04]  /*3c0f0*/  LDL.LU R22, [R1+0x294] ;  /* 0x0002940001167983 */ /* 0x001ee80000300800 */
[----:B-1----:R-:W3:Y:S04]  /*3c100*/  LDL.LU R29, [R1+0x290] ;  /* 0x00029000011d7983 */ /* 0x002ee80000300800 */
[----:B------:R0:W-:Y:S04]  /*3c110*/  STS.U16 [R2+UR5+0x16200], R23 ;  /* 0x0162001702007988 */ /* 0x0001e80008000405 */
[----:B------:R1:W-:Y:S04]  /*3c120*/  STS.U16 [R2+UR5+0x16280], R24 ;  /* 0x0162801802007988 */ /* 0x0003e80008000405 */
[----:B0-----:R-:W3:Y:S04]  /*3c130*/  LDL.LU R23, [R1+0x28c] ;  /* 0x00028c0001177983 */ /* 0x001ee80000300800 */
[----:B-1----:R-:W3:Y:S04]  /*3c140*/  LDL.LU R24, [R1+0x288] ;  /* 0x0002880001187983 */ /* 0x002ee80000300800 */
[----:B------:R-:W-:Y:S04]  /*3c150*/  STS.U16 [R2+UR5+0x16300], R25 ;  /* 0x0163001902007988 */ /* 0x000fe80008000405 */
[----:B----4-:R-:W-:Y:S04]  /*3c160*/  STS.U16 [R2+UR5+0x16380], R26 ;  /* 0x0163801a02007988 */ /* 0x010fe80008000405 */
[----:B--2---:R0:W-:Y:S04]  /*3c170*/  STS.U16 [R2+UR5+0x18000], R3 ;  /* 0x0180000302007988 */ /* 0x0041e80008000405 */
[----:B0-----:R-:W2:Y:S04]  /*3c180*/  LDL.LU R3, [R1+0x284] ;  /* 0x0002840001037983 */ /* 0x001ea80000300800 */
[----:B------:R-:W4:Y:S04]  /*3c190*/  LDL.LU R25, [R1+0x280] ;  /* 0x0002800001197983 */ /* 0x000f280000300800 */
[----:B------:R-:W4:Y:S04]  /*3c1a0*/  LDL.LU R26, [R1+0x27c] ;  /* 0x00027c00011a7983 */ /* 0x000f280000300800 */
        /* <DEDUP_REMOVED lines=27> */
[----:B0-----:R-:W3:Y:S04]  /*3c360*/  LDL.LU R29, [R1+0x74] ;  /* 0x00007400011d7983 */ /* 0x001ee80000300800 */
[----:B------:R0:W-:Y:S04]  /*3c370*/  STS.U16 [R2+UR5+0x18180], R17 ;  /* 0x0181801102007988 */ /* 0x0001e80008000405 */
[----:B------:R1:W-:Y:S04]  /*3c380*/  STS.U16 [R2+UR5+0x1a100], R23 ;  /* 0x01a1001702007988 */ /* 0x0003e80008000405 */
[----:B------:R1:W-:Y:S04]  /*3c390*/  STS.U16 [R2+UR5+0x1a180], R24 ;  /* 0x01a1801802007988 */ /* 0x0003e80008000405 */
[----:B0-----:R-:W3:Y:S04]  /*3c3a0*/  LDL.LU R17, [R1+0x70] ;  /* 0x0000700001117983 */ /* 0x001ee80000300800 */
[----:B-1----:R-:W3:Y:S04]  /*3c3b0*/  LDL.LU R23, [R1+0x6c] ;  /* 0x00006c0001177983 */ /* 0x002ee80000300800 */
[----:B------:R-:W3:Y:S04]  /*3c3c0*/  LDL.LU R24, [R1+0x68] ;  /* 0x0000680001187983 */ /* 0x000ee80000300800 */
[----:B------:R-:W-:Y:S04]  /*3c3d0*/  STS.U16 [R2+UR5+0x18200], R18 ;  /* 0x0182001202007988 */ /* 0x000fe80008000405 */
[----:B------:R-:W-:Y:S04]  /*3c3e0*/  STS.U16 [R2+UR5+0x18280], R19 ;  /* 0x0182801302007988 */ /* 0x000fe80008000405 */
[----:B------:R-:W-:Y:S04]  /*3c3f0*/  STS.U16 [R2+UR5+0x18300], R20 ;  /* 0x0183001402007988 */ /* 0x000fe80008000405 */
[----:B------:R-:W-:Y:S04]  /*3c400*/  STS.U16 [R2+UR5+0x18380], R21 ;  /* 0x0183801502007988 */ /* 0x000fe80008000405 */
[----:B------:R-:W-:Y:S04]  /*3c410*/  STS.U16 [R2+UR5+0x1a000], R22 ;  /* 0x01a0001602007988 */ /* 0x000fe80008000405 */
[----:B--2---:R0:W-:Y:S04]  /*3c420*/  STS.U16 [R2+UR5+0x1a200], R3 ;  /* 0x01a2000302007988 */ /* 0x0041e80008000405 */
[----:B0-----:R-:W2:Y:S04]  /*3c430*/  LDL.LU R3, [R1+0x13c8] ;  /* 0x0013c80001037983 */ /* 0x001ea80000300800 */
[----:B------:R-:W2:Y:S04]  /*3c440*/  LDL.LU R18, [R1+0x13c4] ;  /* 0x0013c40001127983 */ /* 0x000ea80000300800 */
[----:B------:R-:W2:Y:S04]  /*3c450*/  LDL.LU R19, [R1+0x13c0] ;  /* 0x0013c00001137983 */ /* 0x000ea80000300800 */
[----:B------:R-:W2:Y:S04]  /*3c460*/  LDL.LU R20, [R1+0x13bc] ;  /* 0x0013bc0001147983 */ /* 0x000ea80000300800 */
[----:B------:R-:W2:Y:S04]  /*3c470*/  LDL.LU R21, [R1+0x13b8] ;  /* 0x0013b80001157983 */ /* 0x000ea80000300800 */
[----:B----4-:R0:W-:Y:S04]  /*3c480*/  STS.U16 [R2+UR5+0x1a280], R25 ;  /* 0x01a2801902007988 */ /* 0x0101e80008000405 */
[----:B------:R-:W4:Y:S04]  /*3c490*/  LDL.LU R22, [R1+0x13b4] ;  /* 0x0013b40001167983 */ /* 0x000f280000300800 */
[----:B0-----:R-:W4:Y:S04]  /*3c4a0*/  LDL.LU R25, [R1+0x13b0] ;  /* 0x0013b00001197983 */ /* 0x001f280000300800 */
[----:B------:R0:W-:Y:S04]  /*3c4b0*/  STS.U16 [R2+UR5+0x1a300], R26 ;  /* 0x01a3001a02007988 */ /* 0x0001e80008000405 */
[----:B0-----:R-:W4:Y:S04]  /*3c4c0*/  LDL.LU R26, [R1+0x13ac] ;  /* 0x0013ac00011a7983 */ /* 0x001f280000300800 */
[----:B---3--:R0:W-:Y:S04]  /*3c4d0*/  STS.U16 [R2+UR5+0x1a380], R27 ;  /* 0x01a3801b02007988 */ /* 0x0081e80008000405 */
[----:B0-----:R-:W3:Y:S01]  /*3c4e0*/  LDL.LU R27, [R1+0x12c8] ;  /* 0x0012c800011b7983 */ /* 0x001ee20000300800 */
[----:B------:R-:W-:-:S02]  /*3c4f0*/  ISETP.GE.AND P0, PT, R0, R12, PT ;  /* 0x0000000c0000720c */ /* 0x000fc40003f06270 */
[----:B------:R-:W-:Y:S01]  /*3c500*/  LOP3.LUT R0, R2, 0x10, RZ, 0x3c, !PT ;  /* 0x0000001002007812 */ /* 0x000fe200078e3cff */
[----:B------:R-:W-:Y:S04]  /*3c510*/  STS.U16 [R2+UR5+0x1c000], R28 ;  /* 0x01c0001c02007988 */ /* 0x000fe80008000405 */
        /* <DEDUP_REMOVED lines=10> */
[----:B------:R0:W-:Y:S04]  /*3c5c0*/  STS.U16 [R2+UR5+0x1e200], R29 ;  /* 0x01e2001d02007988 */ /* 0x0001e80008000405 */
[----:B0-----:R-:W3:Y:S04]  /*3c5d0*/  LDL.LU R29, [R1+0x12c4] ;  /* 0x0012c400011d7983 */ /* 0x001ee80000300800 */
[----:B------:R0:W-:Y:S04]  /*3c5e0*/  STS.U16 [R2+UR5+0x1e300], R23 ;  /* 0x01e3001702007988 */ /* 0x0001e80008000405 */
[----:B------:R-:W-:Y:S04]  /*3c5f0*/  STL [R1+0x36c4], R2 ;  /* 0x0036c40201007387 */ /* 0x000fe80000100800 */
[----:B------:R-:W-:Y:S04]  /*3c600*/  STS.U16 [R2+UR5+0x1e180], R16 ;  /* 0x01e1801002007988 */ /* 0x000fe80008000405 */
[----:B------:R-:W-:Y:S04]  /*3c610*/  STS.U16 [R2+UR5+0x1e280], R17 ;  /* 0x01e2801102007988 */ /* 0x000fe80008000405 */
[----:B------:R1:W-:Y:S04]  /*3c620*/  STS.U16 [R2+UR5+0x1e380], R24 ;  /* 0x01e3801802007988 */ /* 0x0003e80008000405 */
[----:B0-----:R-:W3:Y:S04]  /*3c630*/  LDL.LU R23, [R1+0x12c0] ;  /* 0x0012c00001177983 */ /* 0x001ee80000300800 */
[----:B-1----:R-:W3:Y:S04]  /*3c640*/  LDL.LU R24, [R1+0x12bc] ;  /* 0x0012bc0001187983 */ /* 0x002ee80000300800 */
[----:B--2---:R0:W-:Y:S04]  /*3c650*/  STS.U16 [R0+UR5+0x400], R3 ;  /* 0x0004000300007988 */ /* 0x0041e80008000405 */
[----:B------:R-:W-:Y:S04]  /*3c660*/  STS.U16 [R0+UR5+0x480], R18 ;  /* 0x0004801200007988 */ /* 0x000fe80008000405 */
[----:B------:R-:W-:Y:S04]  /*3c670*/  STS.U16 [R0+UR5+0x500], R19 ;  /* 0x0005001300007988 */ /* 0x000fe80008000405 */
[----:B0-----:R-:W2:Y:S04]  /*3c680*/  LDL.LU R3, [R1+0x12b8] ;  /* 0x0012b80001037983 */ /* 0x001ea80000300800 */
[----:B------:R-:W2:Y:S04]  /*3c690*/  LDL.LU R12, [R1+0x12b4] ;  /* 0x0012b400010c7983 */ /* 0x000ea80000300800 */
[----:B------:R-:W2:Y:S04]  /*3c6a0*/  LDL.LU R15, [R1+0x12b0] ;  /* 0x0012b000010f7983 */ /* 0x000ea80000300800 */
[----:B------:R-:W2:Y:S04]  /*3c6b0*/  LDL.LU R28, [R1+0x12ac] ;  /* 0x0012ac00011c7983 */ /* 0x000ea80000300800 */
[----:B------:R-:W2:Y:S04]  /*3c6c0*/  LDL.LU R14, [R1+0x11c8] ;  /* 0x0011c800010e7983 */ /* 0x000ea80000300800 */
[----:B------:R-:W2:Y:S04]  /*3c6d0*/  LDL.LU R4, [R1+0x11c4] ;  /* 0x0011c40001047983 */ /* 0x000ea80000300800 */
[----:B------:R-:W2:Y:S04]  /*3c6e0*/  LDL.LU R5, [R1+0x11c0] ;  /* 0x0011c00001057983 */ /* 0x000ea80000300800 */
[----:B------:R-:W2:Y:S04]  /*3c6f0*/  LDL.LU R6, [R1+0x11bc] ;  /* 0x0011bc0001067983 */ /* 0x000ea80000300800 */
[----:B------:R-:W2:Y:S04]  /*3c700*/  LDL.LU R7, [R1+0x11b8] ;  /* 0x0011b80001077983 */ /* 0x000ea80000300800 */
[----:B------:R-:W-:Y:S04]  /*3c710*/  STS.U16 [R0+UR5+0x580], R20 ;  /* 0x0005801400007988 */ /* 0x000fe80008000405 */
[----:B------:R-:W2:Y:S04]  /*3c720*/  LDL.LU R8, [R1+0x11b4] ;  /* 0x0011b40001087983 */ /* 0x000ea80000300800 */
[----:B------:R-:W-:Y:S04]  /*3c730*/  STS.U16 [R0+UR5+0x600], R21 ;  /* 0x0006001500007988 */ /* 0x000fe80008000405 */
[----:B------:R-:W2:Y:S04]  /*3c740*/  LDL.LU R9, [R1+0x11b0] ;  /* 0x0011b00001097983 */ /* 0x000ea80000300800 */
[----:B----4-:R-:W-:Y:S04]  /*3c750*/  STS.U16 [R0+UR5+0x680], R22 ;  /* 0x0006801600007988 */ /* 0x010fe80008000405 */
[----:B------:R-:W4:Y:S04]  /*3c760*/  LDL.LU R10, [R1+0x11ac] ;  /* 0x0011ac00010a7983 */ /* 0x000f280000300800 */
[----:B------:R0:W-:Y:S04]  /*3c770*/  STS.U16 [R0+UR5+0x700], R25 ;  /* 0x0007001900007988 */ /* 0x0001e80008000405 */
[----:B------:R-:W4:Y:S04]  /*3c780*/  LDL.LU R11, [R1+0x10c8] ;  /* 0x0010c800010b7983 */ /* 0x000f280000300800 */
[----:B0-----:R-:W4:Y:S04]  /*3c790*/  LDL.LU R25, [R1+0x10c4] ;  /* 0x0010c40001197983 */ /* 0x001f280000300800 */
[----:B------:R-:W4:Y:S04]  /*3c7a0*/  LDL.LU R13, [R1+0x10c0] ;  /* 0x0010c000010d7983 */ /* 0x000f280000300800 */
[----:B------:R-:W4:Y:S04]  /*3c7b0*/  LDL.LU R16, [R1+0x10bc] ;  /* 0x0010bc0001107983 */ /* 0x000f280000300800 */
[----:B------:R0:W-:Y:S04]  /*3c7c0*/  STS.U16 [R0+UR5+0x780], R26 ;  /* 0x0007801a00007988 */ /* 0x0001e80008000405 */
[----:B------:R-:W4:Y:S04]  /*3c7d0*/  LDL.LU R17, [R1+0x10b8] ;  /* 0x0010b80001117983 */ /* 0x000f280000300800 */
[----:B0-----:R-:W4:Y:S04]  /*3c7e0*/  LDL.LU R26, [R1+0x10b4] ;  /* 0x0010b400011a7983 */ /* 0x001f280000300800 */
[----:B---3--:R0:W-:Y:S04]  /*3c7f0*/  STS.U16 [R0+UR5+0x2400], R27 ;  /* 0x0024001b00007988 */ /* 0x0081e80008000405 */
[----:B0-----:R-:W3:Y:S04]  /*3c800*/  LDL.LU R27, [R1+0x10b0] ;  /* 0x0010b000011b7983 */ /* 0x001ee80000300800 */
[----:B------:R0:W-:Y:S04]  /*3c810*/  STS.U16 [R0+UR5+0x2480], R29 ;  /* 0x0024801d00007988 */ /* 0x0001e80008000405 */
[----:B0-----:R-:W3:Y:S04]  /*3c820*/  LDL.LU R29, [R1+0x10ac] ;  /* 0x0010ac00011d7983 */ /* 0x001ee80000300800 */
[----:B------:R-:W3:Y:S04]  /*3c830*/  LDL.LU R18, [R1+0xfc8] ;  /* 0x000fc80001127983 */ /* 0x000ee80000300800 */
        /* <DEDUP_REMOVED lines=8> */
[----:B--2---:R0:W-:Y:S04]  /*3c8c0*/  STS.U16 [R0+UR5+0x2600], R3 ;  /* 0x0026000300007988 */ /* 0x0041e80008000405 */
[----:B------:R-:W-:Y:S04]  /*3c8d0*/  STS.U16 [R0+UR5+0x2680], R12 ;  /* 0x0026800c00007988 */ /* 0x000fe80008000405 */
[----:B------:R-:W-:Y:S04]  /*3c8e0*/  STS.U16 [R0+UR5+0x2700], R15 ;  /* 0x0027000f00007988 */ /* 0x000fe80008000405 */
[----:B------:R-:W-:Y:S04]  /*3c8f0*/  STS.U16 [R0+UR5+0x2780], R28 ;  /* 0x0027801c00007988 */ /* 0x000fe80008000405 */
[----:B------:R-:W-:Y:S04]  /*3c900*/  STS.U16 [R0+UR5+0x4400], R14 ;  /* 0x0044000e00007988 */ /* 0x000fe80008000405 */
[----:B------:R-:W-:Y:S04]  /*3c910*/  STS.U16 [R0+UR5+0x4480], R4 ;  /* 0x0044800400007988 */ /* 0x000fe80008000405 */
[----:B0-----:R-:W2:Y:S04]  /*3c920*/  LDL.LU R3, [R1+0xfac] ;  /* 0x000fac0001037983 */ /* 0x001ea80000300800 */
[----:B------:R-:W-:Y:S04]  /*3c930*/  STS.U16 [R0+UR5+0x4500], R5 ;  /* 0x0045000500007988 */ /* 0x000fe80008000405 */
[----:B------:R-:W-:Y:S04]  /*3c940*/  STS.U16 [R0+UR5+0x4580], R6 ;  /* 0x0045800600007988 */ /* 0x000fe80008000405 */
[----:B------:R-:W-:Y:S04]  /*3c950*/  STS.U16 [R0+UR5+0x4600], R7 ;  /* 0x0046000700007988 */ /* 0x000fe80008000405 */
[----:B------:R-:W-:Y:S04]  /*3c960*/  STS.U16 [R0+UR5+0x4680], R8 ;  /* 0x0046800800007988 */ /* 0x000fe80008000405 */
[----:B------:R-:W-:Y:S04]  /*3c970*/  STS.U16 [R0+UR5+0x4700], R9 ;  /* 0x0047000900007988 */ /* 0x000fe80008000405 */
[----:B----4-:R-:W-:Y:S04]  /*3c980*/  STS.U16 [R0+UR5+0x4780], R10 ;  /* 0x0047800a00007988 */ /* 0x010fe80008000405 */
[----:B------:R-:W-:Y:S04]  /*3c990*/  STS.U16 [R0+UR5+0x6400], R11 ;  /* 0x0064000b00007988 */ /* 0x000fe80008000405 */
[----:B------:R0:W-:Y:S04]  /*3c9a0*/  STS.U16 [R0+UR5+0x6480], R25 ;  /* 0x0064801900007988 */ /* 0x0001e80008000405 */
[----:B0-----:R-:W4:Y:S04]  /*3c9b0*/  LDL.LU R25, [R1+0xec8] ;  /* 0x000ec80001197983 */ /* 0x001f280000300800 */
[----:B------:R-:W-:Y:S04]  /*3c9c0*/  STS.U16 [R0+UR5+0x6500], R13 ;  /* 0x0065000d00007988 */ /* 0x000fe80008000405 */
[----:B------:R-:W-:Y:S04]  /*3c9d0*/  STS.U16 [R0+UR5+0x6580], R16 ;  /* 0x0065801000007988 */ /* 0x000fe80008000405 */
[----:B------:R-:W-:Y:S04]  /*3c9e0*/  STS.U16 [R0+UR5+0x6600], R17 ;  /* 0x0066001100007988 */ /* 0x000fe80008000405 */
[----:B------:R0:W-:Y:S04]  /*3c9f0*/  STS.U16 [R0+UR5+0x6680], R26 ;  /* 0x0066801a00007988 */ /* 0x0001e80008000405 */
[----:B0-----:R-:W4:Y:S04]  /*3ca00*/  LDL.LU R26, [R1+0xec4] ;  /* 0x000ec400011a7983 */ /* 0x001f280000300800 */
[----:B---3--:R0:W-:Y:S04]  /*3ca10*/  STS.U16 [R0+UR5+0x6700], R27 ;  /* 0x0067001b00007988 */ /* 0x0081e80008000405 */
[----:B0-----:R-:W3:Y:S04]  /*3ca20*/  LDL.LU R27, [R1+0xec0] ;  /* 0x000ec000011b7983 */ /* 0x001ee80000300800 */
[----:B------:R0:W-:Y:S04]  /*3ca30*/  STS.U16 [R0+UR5+0x6780], R29 ;  /* 0x0067801d00007988 */ /* 0x0001e80008000405 */
[----:B------:R-:W-:Y:S04]  /*3ca40*/  STS.U16 [R0+UR5+0x8400], R18 ;  /* 0x0084001200007988 */ /* 0x000fe80008000405 */
[----:B------:R-:W-:Y:S04]  /*3ca50*/  STS.U16 [R0+UR5+0x8480], R19 ;  /* 0x0084801300007988 */ /* 0x000fe80008000405 */
[----:B------:R-:W-:Y:S04]  /*3ca60*/  STS.U16 [R0+UR5+0x8500], R20 ;  /* 0x0085001400007988 */ /* 0x000fe80008000405 */
[----:B0-----:R-:W3:Y:S04]  /*3ca70*/  LDL.LU R29, [R1+0xebc] ;  /* 0x000ebc00011d7983 */ /* 0x001ee80000300800 */
[----:B------:R-:W3:Y:S04]  /*3ca80*/  LDL.LU R12, [R1+0xeb8] ;  /* 0x000eb800010c7983 */ /* 0x000ee80000300800 */
[----:B------:R-:W3:Y:S04]  /*3ca90*/  LDL.LU R15, [R1+0xeb4] ;  /* 0x000eb400010f7983 */ /* 0x000ee80000300800 */
[----:B------:R-:W3:Y:S04]  /*3caa0*/  LDL.LU R28, [R1+0xeb0] ;  /* 0x000eb000011c7983 */ /* 0x000ee80000300800 */
[----:B------:R-:W3:Y:S04]  /*3cab0*/  LDL.LU R14, [R1+0xeac] ;  /* 0x000eac00010e7983 */ /* 0x000ee80000300800 */
[----:B------:R-:W3:Y:S04]  /*3cac0*/  LDL.LU R4, [R1+0xdc8] ;  /* 0x000dc80001047983 */ /* 0x000ee80000300800 */
[----:B------:R-:W3:Y:S04]  /*3cad0*/  LDL.LU R5, [R1+0xdc4] ;  /* 0x000dc40001057983 */ /* 0x000ee80000300800 */
[----:B------:R-:W3:Y:S04]  /*3cae0*/  LDL.LU R6, [R1+0xdc0] ;  /* 0x000dc00001067983 */ /* 0x000ee80000300800 */
[----:B------:R-:W-:Y:S04]  /*3caf0*/  STS.U16 [R0+UR5+0x8580], R21 ;  /* 0x0085801500007988 */ /* 0x000fe80008000405 */
[----:B------:R-:W3:Y:S04]  /*3cb00*/  LDL.LU R7, [R1+0xdbc] ;  /* 0x000dbc0001077983 */ /* 0x000ee80000300800 */
[----:B------:R-:W-:Y:S04]  /*3cb10*/  STS.U16 [R0+UR5+0x8600], R22 ;  /* 0x0086001600007988 */ /* 0x000fe80008000405 */
[----:B------:R-:W3:Y:S04]  /*3cb20*/  LDL.LU R8, [R1+0xdb8] ;  /* 0x000db80001087983 */ /* 0x000ee80000300800 */
[----:B------:R-:W-:Y:S04]  /*3cb30*/  STS.U16 [R0+UR5+0x8680], R23 ;  /* 0x0086801700007988 */ /* 0x000fe80008000405 */
[----:B------:R-:W3:Y:S04]  /*3cb40*/  LDL.LU R9, [R1+0xdb4] ;  /* 0x000db40001097983 */ /* 0x000ee80000300800 */
[----:B------:R-:W-:Y:S04]  /*3cb50*/  STS.U16 [R0+UR5+0x8700], R24 ;  /* 0x0087001800007988 */ /* 0x000fe80008000405 */
[----:B------:R-:W3:Y:S04]  /*3cb60*/  LDL.LU R10, [R1+0xdb0] ;  /* 0x000db000010a7983 */ /* 0x000ee80000300800 */
[----:B------:R-:W3:Y:S04]  /*3cb70*/  LDL.LU R11, [R1+0xdac] ;  /* 0x000dac00010b7983 */ /* 0x000ee80000300800 */
[----:B--2---:R0:W-:Y:S04]  /*3cb80*/  STS.U16 [R0+UR5+0x8780], R3 ;  /* 0x0087800300007988 */ /* 0x0041e80008000405 */
[----:B0-----:R-:W2:Y:S04]  /*3cb90*/  LDL.LU R3, [R1+0xcc8] ;  /* 0x000cc80001037983 */ /* 0x001ea80000300800 */
[----:B------:R-:W2:Y:S04]  /*3cba0*/  LDL.LU R13, [R1+0xcc4] ;  /* 0x000cc400010d7983 */ /* 0x000ea80000300800 */
[----:B------:R-:W2:Y:S04]  /*3cbb0*/  LDL.LU R16, [R1+0xcc0] ;  /* 0x000cc00001107983 */ /* 0x000ea80000300800 */
[----:B------:R-:W2:Y:S04]  /*3cbc0*/  LDL.LU R17, [R1+0xcbc] ;  /* 0x000cbc0001117983 */ /* 0x000ea80000300800 */
[----:B------:R-:W2:Y:S04]  /*3cbd0*/  LDL.LU R23, [R1+0xcb8] ;  /* 0x000cb80001177983 */ /* 0x000ea80000300800 */
[----:B------:R-:W2:Y:S04]  /*3cbe0*/  LDL.LU R24, [R1+0xcb4] ;  /* 0x000cb40001187983 */ /* 0x000ea80000300800 */
[----:B----4-:R0:W-:Y:S04]  /*3cbf0*/  STS.U16 [R0+UR5+0xa400], R25 ;  /* 0x00a4001900007988 */ /* 0x0101e80008000405 */
[----:B0-----:R-:W4:Y:S04]  /*3cc00*/  LDL.LU R25, [R1+0xcb0] ;  /* 0x000cb00001197983 */ /* 0x001f280000300800 */
[----:B------:R-:W4:Y:S04]  /*3cc10*/  LDL.LU R18, [R1+0xcac] ;  /* 0x000cac0001127983 */ /* 0x000f280000300800 */
[----:B------:R-:W4:Y:S04]  /*3cc20*/  LDL.LU R19, [R1+0xbc8] ;  /* 0x000bc80001137983 */ /* 0x000f280000300800 */
        /* <DEDUP_REMOVED lines=17> */
[----:B0-----:R-:W3:Y:S04]  /*3cd40*/  LDL.LU R29, [R1+0xbb0] ;  /* 0x000bb000011d7983 */ /* 0x001ee80000300800 */
[----:B------:R-:W-:Y:S04]  /*3cd50*/  STS.U16 [R0+UR5+0xc680], R9 ;  /* 0x00c6800900007988 */ /* 0x000fe80008000405 */
[----:B------:R-:W-:Y:S04]  /*3cd60*/  STS.U16 [R0+UR5+0xc700], R10 ;  /* 0x00c7000a00007988 */ /* 0x000fe80008000405 */
[----:B------:R-:W-:Y:S04]  /*3cd70*/  STS.U16 [R0+UR5+0xc780], R11 ;  /* 0x00c7800b00007988 */ /* 0x000fe80008000405 */
[----:B--2---:R0:W-:Y:S04]  /*3cd80*/  STS.U16 [R0+UR5+0xe400], R3 ;  /* 0x00e4000300007988 */ /* 0x0041e80008000405 */
[----:B------:R-:W-:Y:S04]  /*3cd90*/  STS.U16 [R0+UR5+0xe480], R13 ;  /* 0x00e4800d00007988 */ /* 0x000fe80008000405 */
[----:B------:R-:W-:Y:S04]  /*3cda0*/  STS.U16 [R0+UR5+0xe500], R16 ;  /* 0x00e5001000007988 */ /* 0x000fe80008000405 */
[----:B0-----:R-:W2:Y:S04]  /*3cdb0*/  LDL.LU R3, [R1+0xbac] ;  /* 0x000bac0001037983 */ /* 0x001ea80000300800 */
[----:B------:R-:W-:Y:S04]  /*3cdc0*/  STS.U16 [R0+UR5+0xe580], R17 ;  /* 0x00e5801100007988 */ /* 0x000fe80008000405 */
[----:B------:R0:W-:Y:S04]  /*3cdd0*/  STS.U16 [R0+UR5+0xe600], R23 ;  /* 0x00e6001700007988 */ /* 0x0001e80008000405 */
[----:B------:R1:W-:Y:S04]  /*3cde0*/  STS.U16 [R0+UR5+0xe680], R24 ;  /* 0x00e6801800007988 */ /* 0x0003e80008000405 */
[----:B0-----:R-:W2:Y:S04]  /*3cdf0*/  LDL.LU R23, [R1+0xac4] ;  /* 0x000ac40001177983 */ /* 0x001ea80000300800 */
[----:B----4-:R0:W-:Y:S04]  /*3ce00*/  STS.U16 [R0+UR5+0xe700], R25 ;  /* 0x00e7001900007988 */ /* 0x0101e80008000405 */
[----:B-1----:R-:W4:Y:S04]  /*3ce10*/  LDL.LU R24, [R1+0xac0] ;  /* 0x000ac00001187983 */ /* 0x002f280000300800 */
[----:B0-----:R-:W4:Y:S04]  /*3ce20*/  LDL.LU R25, [R1+0xabc] ;  /* 0x000abc0001197983 */ /* 0x001f280000300800 */
[----:B------:R-:W4:Y:S04]  /*3ce30*/  LDL.LU R12, [R1+0xab8] ;  /* 0x000ab800010c7983 */ /* 0x000f280000300800 */
[----:B------:R-:W4:Y:S04]  /*3ce40*/  LDL.LU R15, [R1+0xab4] ;  /* 0x000ab400010f7983 */ /* 0x000f280000300800 */
[----:B------:R-:W4:Y:S04]  /*3ce50*/  LDL.LU R28, [R1+0xab0] ;  /* 0x000ab000011c7983 */ /* 0x000f280000300800 */
[----:B------:R-:W4:Y:S04]  /*3ce60*/  LDL.LU R14, [R1+0xaac] ;  /* 0x000aac00010e7983 */ /* 0x000f280000300800 */
[----:B------:R-:W4:Y:S04]  /*3ce70*/  LDL.LU R4, [R1+0xaa8] ;  /* 0x000aa80001047983 */ /* 0x000f280000300800 */
[----:B------:R-:W4:Y:S04]  /*3ce80*/  LDL.LU R5, [R1+0x9c4] ;  /* 0x0009c40001057983 */ /* 0x000f280000300800 */
[----:B------:R-:W-:Y:S04]  /*3ce90*/  STS.U16 [R0+UR5+0xe780], R18 ;  /* 0x00e7801200007988 */ /* 0x000fe80008000405 */
        /* <DEDUP_REMOVED lines=9> */
[----:B------:R0:W-:Y:S04]  /*3cf30*/  STS.U16 [R0+UR5+0x10600], R26 ;  /* 0x0106001a00007988 */ /* 0x0001e80008000405 */
[----:B------:R-:W4:Y:S04]  /*3cf40*/  LDL.LU R11, [R1+0x9ac] ;  /* 0x0009ac00010b7983 */ /* 0x000f280000300800 */
[----:B---3--:R1:W-:Y:S04]  /*3cf50*/  STS.U16 [R0+UR5+0x10680], R27 ;  /* 0x0106801b00007988 */ /* 0x0083e80008000405 */
[----:B0-----:R-:W3:Y:S04]  /*3cf60*/  LDL.LU R26, [R1+0x9a8] ;  /* 0x0009a800011a7983 */ /* 0x001ee80000300800 */
[----:B------:R-:W3:Y:S04]  /*3cf70*/  LDL.LU R13, [R1+0x8c4] ;  /* 0x0008c400010d7983 */ /* 0x000ee80000300800 */
[----:B------:R-:W3:Y:S04]  /*3cf80*/  LDL.LU R16, [R1+0x8c0] ;  /* 0x0008c00001107983 */ /* 0x000ee80000300800 */
[----:B------:R-:W3:Y:S04]  /*3cf90*/  LDL.LU R17, [R1+0x8bc] ;  /* 0x0008bc0001117983 */ /* 0x000ee80000300800 */
[----:B-1----:R-:W3:Y:S04]  /*3cfa0*/  LDL.LU R27, [R1+0x8b8] ;  /* 0x0008b800011b7983 */ /* 0x002ee80000300800 */
[----:B------:R0:W-:Y:S04]  /*3cfb0*/  STS.U16 [R0+UR5+0x10700], R29 ;  /* 0x0107001d00007988 */ /* 0x0001e80008000405 */
[----:B0-----:R-:W3:Y:S04]  /*3cfc0*/  LDL.LU R29, [R1+0x8b4] ;  /* 0x0008b400011d7983 */ /* 0x001ee80000300800 */
[----:B--2---:R0:W-:Y:S04]  /*3cfd0*/  STS.U16 [R0+UR5+0x10780], R3 ;  /* 0x0107800300007988 */ /* 0x0041e80008000405 */
[----:B0-----:R-:W2:Y:S04]  /*3cfe0*/  LDL.LU R3, [R1+0x8b0] ;  /* 0x0008b00001037983 */ /* 0x001ea80000300800 */
[----:B------:R-:W2:Y:S04]  /*3cff0*/  LDL.LU R18, [R1+0x8ac] ;  /* 0x0008ac0001127983 */ /* 0x000ea80000300800 */
[----:B------:R-:W2:Y:S04]  /*3d000*/  LDL.LU R19, [R1+0x8a8] ;  /* 0x0008a80001137983 */ /* 0x000ea80000300800 */
[----:B------:R-:W2:Y:S04]  /*3d010*/  LDL.LU R20, [R1+0x384] ;  /* 0x0003840001147983 */ /* 0x000ea80000300800 */
[----:B------:R-:W2:Y:S04]  /*3d020*/  LDL.LU R21, [R1+0x380] ;  /* 0x0003800001157983 */ /* 0x000ea80000300800 */
[----:B------:R0:W-:Y:S04]  /*3d030*/  STS.U16 [R0+UR5+0x12400], R23 ;  /* 0x0124001700007988 */ /* 0x0001e80008000405 */
[----:B------:R-:W2:Y:S04]  /*3d040*/  LDL.LU R22, [R1+0x37c] ;  /* 0x00037c0001167983 */ /* 0x000ea80000300800 */
[----:B----4-:R1:W-:Y:S04]  /*3d050*/  STS.U16 [R0+UR5+0x12480], R24 ;  /* 0x0124801800007988 */ /* 0x0103e80008000405 */
[----:B------:R4:W-:Y:S04]  /*3d060*/  STS.U16 [R0+UR5+0x12500], R25 ;  /* 0x0125001900007988 */ /* 0x0009e80008000405 */
[----:B0-----:R-:W2:Y:S04]  /*3d070*/  LDL.LU R23, [R1+0x378] ;  /* 0x0003780001177983 */ /* 0x001ea80000300800 */
[----:B-1----:R-:W2:Y:S04]  /*3d080*/  LDL.LU R24, [R1+0x374] ;  /* 0x0003740001187983 */ /* 0x002ea80000300800 */
[----:B----4-:R-:W4:Y:S04]  /*3d090*/  LDL.LU R25, [R1+0x370] ;  /* 0x0003700001197983 */ /* 0x010f280000300800 */
        /* <DEDUP_REMOVED lines=12> */
[----:B---3--:R0:W-:Y:S04]  /*3d160*/  STS.U16 [R0+UR5+0x14780], R26 ;  /* 0x0147801a00007988 */ /* 0x0081e80008000405 */
[----:B------:R-:W-:Y:S04]  /*3d170*/  STS.U16 [R0+UR5+0x16400], R13 ;  /* 0x0164000d00007988 */ /* 0x000fe80008000405 */
[----:B------:R-:W-:Y:S04]  /*3d180*/  STS.U16 [R0+UR5+0x16480], R16 ;  /* 0x0164801000007988 */ /* 0x000fe80008000405 */
[----:B------:R-:W-:Y:S04]  /*3d190*/  STS.U16 [R0+UR5+0x16500], R17 ;  /* 0x0165001100007988 */ /* 0x000fe80008000405 */
[----:B------:R1:W-:Y:S04]  /*3d1a0*/  STS.U16 [R0+UR5+0x16580], R27 ;  /* 0x0165801b00007988 */ /* 0x0003e80008000405 */
[----:B0-----:R-:W3:Y:S04]  /*3d1b0*/  LDL.LU R26, [R1+0x36c] ;  /* 0x00036c00011a7983 */ /* 0x001ee80000300800 */
[----:B-1----:R-:W3:Y:S04]  /*3d1c0*/  LDL.LU R27, [R1+0x368] ;  /* 0x00036800011b7983 */ /* 0x002ee80000300800 */
[----:B------:R0:W-:Y:S04]  /*3d1d0*/  STS.U16 [R0+UR5+0x16600], R29 ;  /* 0x0166001d00007988 */ /* 0x0001e80008000405 */
[----:B0-----:R-:W3:Y:S04]  /*3d1e0*/  LDL.LU R29, [R1+0x274] ;  /* 0x00027400011d7983 */ /* 0x001ee80000300800 */
[----:B--2---:R0:W-:Y:S04]  /*3d1f0*/  STS.U16 [R0+UR5+0x16680], R3 ;  /* 0x0166800300007988 */ /* 0x0041e80008000405 */
[----:B------:R-:W-:Y:S04]  /*3d200*/  STS.U16 [R0+UR5+0x16700], R18 ;  /* 0x0167001200007988 */ /* 0x000fe80008000405 */
        /* <DEDUP_REMOVED lines=14> */
[----:B------:R-:W-:Y:S04]  /*3d2f0*/  STS.U16 [R0+UR5+0x18580], R23 ;  /* 0x0185801700007988 */ /* 0x000fe80008000405 */
[----:B------:R-:W2:Y:S04]  /*3d300*/  LDL.LU R9, [R1+0x158] ;  /* 0x0001580001097983 */ /* 0x000ea80000300800 */
[----:B------:R-:W-:Y:S04]  /*3d310*/  STS.U16 [R0+UR5+0x18600], R24 ;  /* 0x0186001800007988 */ /* 0x000fe80008000405 */
[----:B------:R-:W2:Y:S04]  /*3d320*/  LDL.LU R10, [R1+0x154] ;  /* 0x00015400010a7983 */ /* 0x000ea80000300800 */
[----:B----4-:R0:W-:Y:S04]  /*3d330*/  STS.U16 [R0+UR5+0x18680], R25 ;  /* 0x0186801900007988 */ /* 0x0101e80008000405 */
[----:B------:R-:W4:Y:S04]  /*3d340*/  LDL.LU R11, [R1+0x150] ;  /* 0x00015000010b7983 */ /* 0x000f280000300800 */
[----:B0-----:R-:W4:Y:S04]  /*3d350*/  LDL.LU R25, [R1+0x14c] ;  /* 0x00014c0001197983 */ /* 0x001f280000300800 */
        /* <DEDUP_REMOVED lines=10> */
[----:B---3--:R0:W-:Y:S04]  /*3d400*/  STS.U16 [R0+UR5+0x18700], R26 ;  /* 0x0187001a00007988 */ /* 0x0081e80008000405 */
        /* <DEDUP_REMOVED lines=18> */
[----:B----4-:R-:W-:Y:S04]  /*3d530*/  STS.U16 [R0+UR5+0x1c680], R11 ;  /* 0x01c6800b00007988 */ /* 0x010fe80008000405 */
[----:B------:R0:W-:Y:S02]  /*3d540*/  STS.U16 [R0+UR5+0x1c700], R25 ;  /* 0x01c7001900007988 */ /* 0x0001e40008000405 */
[----:B0-----:R-:W0:Y:S02]  /*3d550*/  S2R R25, SR_TID.X ;  /* 0x0000000000197919 */ /* 0x001e240000002100 */
        /* <DEDUP_REMOVED lines=8> */
[----:B------:R-:W-:Y:S01]  /*3d5e0*/  STS.U16 [R0+UR5+0x1e780], R23 ;  /* 0x01e7801700007988 */ /* 0x000fe20008000405 */
[----:B0-----:R-:W-:-:S05]  /*3d5f0*/  LOP3.LUT R25, R25, 0x3f, RZ, 0xc0, !PT ;  /* 0x0000003f19197812 */ /* 0x001fca00078ec0ff */
[----:B------:R-:W-:-:S05]  /*3d600*/  IMAD.SHL.U32 R2, R25, 0x2, RZ ;  /* 0x0000000219027824 */ /* 0x000fca00078e00ff */
[----:B------:R-:W-:Y:S01]  /*3d610*/  LOP3.LUT R2, R2, 0x20, RZ, 0x3c, !PT ;  /* 0x0000002002027812 */ /* 0x000fe200078e3cff */
[----:B------:R-:W-:Y:S04]  /*3d620*/  STL [R1+0x382c], R25 ;  /* 0x00382c1901007387 */ /* 0x000fe80000100800 */
[----:B------:R-:W-:Y:S04]  /*3d630*/  STS.U16 [R2+UR5+0x800], R24 ;  /* 0x0008001802007988 */ /* 0x000fe80008000405 */
[----:B---3--:R-:W-:Y:S04]  /*3d640*/  STS.U16 [R2+UR5+0x880], R26 ;  /* 0x0008801a02007988 */ /* 0x008fe80008000405 */
[----:B------:R0:W-:Y:S04]  /*3d650*/  STS.U16 [R2+UR5+0x900], R27 ;  /* 0x0009001b02007988 */ /* 0x0001e80008000405 */
[----:B0-----:R-:W3:Y:S04]  /*3d660*/  LDL.LU R27, [R1+0x1390] ;  /* 0x00139000011b7983 */ /* 0x001ee80000300800 */
[----:B---3--:R0:W-:Y:S04]  /*3d670*/  STL [R1+0x3840], R27 ;  /* 0x0038401b01007387 */ /* 0x0081e80000100800 */
[----:B0-----:R-:W3:Y:S04]  /*3d680*/  LDL.LU R27, [R1+0x1394] ;  /* 0x00139400011b7983 */ /* 0x001ee80000300800 */
[----:B------:R-:W4:Y:S04]  /*3d690*/  LDL.LU R25, [R1+0x12a8] ;  /* 0x0012a80001197983 */ /* 0x000f280000300800 */
[----:B------:R-:W-:Y:S04]  /*3d6a0*/  STS.U16 [R2+UR5+0x980], R29 ;  /* 0x0009801d02007988 */ /* 0x000fe80008000405 */
[----:B--2---:R-:W-:Y:S04]  /*3d6b0*/  STS.U16 [R2+UR5+0xa00], R3 ;  /* 0x000a000302007988 */ /* 0x004fe80008000405 */
[----:B----4-:R0:W-:Y:S04]  /*3d6c0*/  STL [R1+0x383c], R25 ;  /* 0x00383c1901007387 */ /* 0x0101e80000100800 */
[----:B0-----:R-:W2:Y:S04]  /*3d6d0*/  LDL.LU R25, [R1+0x138c] ;  /* 0x00138c0001197983 */ /* 0x001ea80000300800 */
[----:B------:R-:W4:Y:S04]  /*3d6e0*/  LDL.LU R12, [R1+0x12a4] ;  /* 0x0012a400010c7983 */ /* 0x000f280000300800 */
        /* <DEDUP_REMOVED lines=25> */
[----:B---3--:R0:W-:Y:S04]  /*3d880*/  STS.U16 [R2+UR5+0xa80], R27 ;  /* 0x000a801b02007988 */ /* 0x0081e80008000405 */
[----:B0-----:R-:W3:Y:S04]  /*3d890*/  LDL.LU R27, [R1+0x3840] ;  /* 0x00384000011b7983 */ /* 0x001ee80000300800 */
[----:B---3--:R0:W-:Y:S04]  /*3d8a0*/  STS.U16 [R2+UR5+0xb00], R27 ;  /* 0x000b001b02007988 */ /* 0x0081e80008000405 */
[----:B--2---:R1:W-:Y:S04]  /*3d8b0*/  STS.U16 [R2+UR5+0xb80], R25 ;  /* 0x000b801902007988 */ /* 0x0043e80008000405 */
[----:B0-----:R-:W2:Y:S04]  /*3d8c0*/  LDL.LU R27, [R1+0xf9c] ;  /* 0x000f9c00011b7983 */ /* 0x001ea80000300800 */
[----:B-1----:R-:W3:Y:S04]  /*3d8d0*/  LDL.LU R25, [R1+0x383c] ;  /* 0x00383c0001197983 */ /* 0x002ee80000300800 */
[----:B---3--:R-:W-:Y:S04]  /*3d8e0*/  STS.U16 [R2+UR5+0x2800], R25 ;  /* 0x0028001902007988 */ /* 0x008fe80008000405 */
[----:B----4-:R-:W-:Y:S04]  /*3d8f0*/  STS.U16 [R2+UR5+0x2880], R12 ;  /* 0x0028800c02007988 */ /* 0x010fe80008000405 */
        /* <DEDUP_REMOVED lines=24> */
[----:B------:R1:W-:Y:S04]  /*3da80*/  STS.U16 [R2+UR5+0x8900], R3 ;  /* 0x0089000302007988 */ /* 0x0003e80008000405 */
[----:B0-----:R-:W3:Y:S04]  /*3da90*/  LDL.LU R29, [R1+0xf98] ;  /* 0x000f9800011d7983 */ /* 0x001ee80000300800 */
[----:B-1----:R-:W4:Y:S04]  /*3daa0*/  LDL.LU R3, [R1+0xf94] ;  /* 0x000f940001037983 */ /* 0x002f280000300800 */
[----:B------:R-:W3:Y:S04]  /*3dab0*/  LDL.LU R25, [R1+0xf8c] ;  /* 0x000f8c0001197983 */ /* 0x000ee80000300800 */
[----:B--2---:R-:W-:Y:S04]  /*3dac0*/  STS.U16 [R2+UR5+0x8980], R27 ;  /* 0x0089801b02007988 */ /* 0x004fe80008000405 */
[----:B---3--:R0:W-:Y:S04]  /*3dad0*/  STL [R1+0x3838], R25 ;  /* 0x0038381901007387 */ /* 0x0081e80000100800 */
[----:B0-----:R-:W2:Y:S04]  /*3dae0*/  LDL.LU R25, [R1+0xf90] ;  /* 0x000f900001197983 */ /* 0x001ea80000300800 */
[----:B------:R-:W3:Y:S04]  /*3daf0*/  LDL.LU R12, [R1+0xea8] ;  /* 0x000ea800010c7983 */ /* 0x000ee80000300800 */
        /* <DEDUP_REMOVED lines=24> */
[----:B------:R0:W-:Y:S04]  /*3dc80*/  STS.U16 [R2+UR5+0x8a00], R29 ;  /* 0x008a001d02007988 */ /* 0x0001e80008000405 */
[----:B----4-:R1:W-:Y:S04]  /*3dc90*/  STS.U16 [R2+UR5+0x8a80], R3 ;  /* 0x008a800302007988 */ /* 0x0103e80008000405 */
[----:B0-----:R-:W4:Y:S04]  /*3dca0*/  LDL.LU R29, [R1+0xba4] ;  /* 0x000ba400011d7983 */ /* 0x001f280000300800 */
[----:B-1----:R-:W3:Y:S04]  /*3dcb0*/  LDL.LU R3, [R1+0xba0] ;  /* 0x000ba00001037983 */ /* 0x002ee80000300800 */
[----:B--2---:R0:W-:Y:S04]  /*3dcc0*/  STS.U16 [R2+UR5+0x8b00], R25 ;  /* 0x008b001902007988 */ /* 0x0041e80008000405 */
[----:B0-----:R-:W2:Y:S04]  /*3dcd0*/  LDL.LU R25, [R1+0x3838] ;  /* 0x0038380001197983 */ /* 0x001ea80000300800 */
[----:B--2---:R-:W-:Y:S04]  /*3dce0*/  STS.U16 [R2+UR5+0x8b80], R25 ;  /* 0x008b801902007988 */ /* 0x004fe80008000405 */
[----:B---3--:R-:W-:Y:S04]  /*3dcf0*/  STS.U16 [R2+UR5+0xa800], R12 ;  /* 0x00a8000c02007988 */ /* 0x008fe80008000405 */
        /* <DEDUP_REMOVED lines=24> */
[----:B0-----:R-:W2:Y:S04]  /*3de80*/  LDL.LU R26, [R1+0xb9c] ;  /* 0x000b9c00011a7983 */ /* 0x001ea80000300800 */
[----:B-1----:R-:W3:Y:S04]  /*3de90*/  LDL.LU R27, [R1+0xb98] ;  /* 0x000b9800011b7983 */ /* 0x002ee80000300800 */
[----:B------:R-:W2:Y:S04]  /*3dea0*/  LDL.LU R25, [R1+0xb90] ;  /* 0x000b900001197983 */ /* 0x000ea80000300800 */
[----:B----4-:R-:W-:Y:S04]  /*3deb0*/  STS.U16 [R2+UR5+0x10880], R29 ;  /* 0x0108801d02007988 */ /* 0x010fe80008000405 */
[----:B------:R-:W-:Y:S04]  /*3dec0*/  STS.U16 [R2+UR5+0x10900], R3 ;  /* 0x0109000302007988 */ /* 0x000fe80008000405 */
[----:B--2---:R0:W-:Y:S04]  /*3ded0*/  STL [R1+0x3834], R25 ;  /* 0x0038341901007387 */ /* 0x0041e80000100800 */
[----:B0-----:R-:W2:Y:S04]  /*3dee0*/  LDL.LU R25, [R1+0xb94] ;  /* 0x000b940001197983 */ /* 0x001ea80000300800 */
        /* <DEDUP_REMOVED lines=26> */
[----:B---3--:R1:W-:Y:S04]  /*3e090*/  STS.U16 [R2+UR5+0x10a00], R27 ;  /* 0x010a001b02007988 */ /* 0x0083e80008000405 */
[----:B0-----:R-:W3:Y:S04]  /*3e0a0*/  LDL.LU R26, [R1+0x364] ;  /* 0x00036400011a7983 */ /* 0x001ee80000300800 */
[----:B-1----:R-:W3:Y:S04]  /*3e0b0*/  LDL.LU R27, [R1+0x360] ;  /* 0x00036000011b7983 */ /* 0x002ee80000300800 */
[----:B--2---:R0:W-:Y:S04]  /*3e0c0*/  STS.U16 [R2+UR5+0x10a80], R25 ;  /* 0x010a801902007988 */ /* 0x0041e80008000405 */
[----:B0-----:R-:W2:Y:S04]  /*3e0d0*/  LDL.LU R25, [R1+0x3834] ;  /* 0x0038340001197983 */ /* 0x001ea80000300800 */
[----:B--2---:R-:W-:Y:S04]  /*3e0e0*/  STS.U16 [R2+UR5+0x10b00], R25 ;  /* 0x010b001902007988 */ /* 0x004fe80008000405 */
        /* <DEDUP_REMOVED lines=25> */
[----:B-1----:R-:W4:Y:S04]  /*3e280*/  LDL.LU R3, [R1+0x358] ;  /* 0x0003580001037983 */ /* 0x002f280000300800 */
[----:B------:R-:W2:Y:S04]  /*3e290*/  LDL.LU R25, [R1+0x350] ;  /* 0x0003500001197983 */ /* 0x000ea80000300800 */
[----:B------:R-:W-:Y:S04]  /*3e2a0*/  STS.U16 [R2+UR5+0x16b80], R24 ;  /* 0x016b801802007988 */ /* 0x000fe80008000405 */
[----:B---3--:R-:W-:Y:S04]  /*3e2b0*/  STS.U16 [R2+UR5+0x18800], R26 ;  /* 0x0188001a02007988 */ /* 0x008fe80008000405 */
[----:B--2---:R0:W-:Y:S04]  /*3e2c0*/  STL [R1+0x3830], R25 ;  /* 0x0038301901007387 */ /* 0x0041e80000100800 */
        /* <DEDUP_REMOVED lines=25> */
[----:B------:R-:W3:Y:S04]  /*3e460*/  LDL.LU R26, [R1+0x30] ;  /* 0x00003000011a7983 */ /* 0x000ee80000300800 */
[----:B------:R1:W-:Y:S04]  /*3e470*/  STS.U16 [R2+UR5+0x18900], R29 ;  /* 0x0189001d02007988 */ /* 0x0003e80008000405 */
[----:B----4-:R4:W-:Y:S04]  /*3e480*/  STS.U16 [R2+UR5+0x18980], R3 ;  /* 0x0189800302007988 */ /* 0x0109e80008000405 */
[----:B0-----:R-:W3:Y:S04]  /*3e490*/  LDL.LU R27, [R1+0x2c] ;  /* 0x00002c00011b7983 */ /* 0x001ee80000300800 */
[----:B-1----:R-:W3:Y:S04]  /*3e4a0*/  LDL.LU R29, [R1+0x28] ;  /* 0x00002800011d7983 */ /* 0x002ee80000300800 */
[----:B----4-:R-:W4:Y:S04]  /*3e4b0*/  LDL.LU R3, [R1+0x1388] ;  /* 0x0013880001037983 */ /* 0x010f280000300800 */
[----:B--2---:R0:W-:Y:S04]  /*3e4c0*/  STS.U16 [R2+UR5+0x18a00], R25 ;  /* 0x018a001902007988 */ /* 0x0041e80008000405 */
[----:B0-----:R-:W2:Y:S04]  /*3e4d0*/  LDL.LU R25, [R1+0x3830] ;  /* 0x0038300001197983 */ /* 0x001ea80000300800 */
[----:B--2---:R0:W-:Y:S04]  /*3e4e0*/  STS.U16 [R2+UR5+0x18a80], R25 ;  /* 0x018a801902007988 */ /* 0x0041e80008000405 */
        /* <DEDUP_REMOVED lines=26> */
[----:B------:R0:W-:Y:S04]  /*3e690*/  STS.U16 [R2+UR5+0x1eb80], R29 ;  /* 0x01eb801d02007988 */ /* 0x0001e80008000405 */
[----:B0-----:R-:W3:Y:S04]  /*3e6a0*/  LDL.LU R2, [R1+0x1378] ;  /* 0x0013780001027983 */ /* 0x001ee80000300800 */
[----:B---3--:R0:W-:Y:S04]  /*3e6b0*/  STL [R1+0x3820], R2 ;  /* 0x0038200201007387 */ /* 0x0081e80000100800 */
[----:B0-----:R-:W3:Y:S04]  /*3e6c0*/  LDL.LU R2, [R1+0x137c] ;  /* 0x00137c0001027983 */ /* 0x001ee80000300800 */
[----:B---3--:R0:W-:Y:S04]  /*3e6d0*/  STL [R1+0x3824], R2 ;  /* 0x0038240201007387 */ /* 0x0081e80000100800 */
[----:B0-----:R-:W3:Y:S01]  /*3e6e0*/  LDL.LU R2, [R1+0x1380] ;  /* 0x0013800001027983 */ /* 0x001ee20000300800 */
[----:B--2---:R-:W-:-:S03]  /*3e6f0*/  IMAD.SHL.U32 R0, R25, 0x2, RZ ;  /* 0x0000000219007824 */ /* 0x004fc600078e00ff */
        /* <DEDUP_REMOVED lines=21> */
[----:B------:R-:W3:Y:S01]  /*3e850*/  LDL.LU R22, [R1+0x1088] ;  /* 0x0010880001167983 */ /* 0x000ee20000300800 */
[----:B------:R-:W-:-:S03]  /*3e860*/  LOP3.LUT R0, R0, 0x30, RZ, 0x3c, !PT ;  /* 0x0000003000007812 */ /* 0x000fc600078e3cff */
[----:B------:R-:W3:Y:S04]  /*3e870*/  LDL.LU R23, [R1+0x1084] ;  /* 0x0010840001177983 */ /* 0x000ee80000300800 */
[----:B------:R-:W3:Y:S04]  /*3e880*/  LDL.LU R24, [R1+0x1080] ;  /* 0x0010800001187983 */ /* 0x000ee80000300800 */
[----:B------:R-:W3:Y:S04]  /*3e890*/  LDL.LU R25, [R1+0x107c] ;  /* 0x00107c0001197983 */ /* 0x000ee80000300800 */
[----:B------:R-:W3:Y:S04]  /*3e8a0*/  LDL.LU R26, [R1+0x1078] ;  /* 0x00107800011a7983 */ /* 0x000ee80000300800 */
[----:B------:R-:W3:Y:S04]  /*3e8b0*/  LDL.LU R27, [R1+0x1074] ;  /* 0x00107400011b7983 */ /* 0x000ee80000300800 */
[----:B----4-:R0:W-:Y:S04]  /*3e8c0*/  STS.U16 [R0+UR5+0xc00], R3 ;  /* 0x000c000300007988 */ /* 0x0101e80008000405 */
[----:B------:R-:W4:Y:S04]  /*3e8d0*/  LDL.LU R29, [R1+0x1070] ;  /* 0x00107000011d7983 */ /* 0x000f280000300800 */
[----:B0-----:R-:W3:Y:S04]  /*3e8e0*/  LDL.LU R3, [R1+0x106c] ;  /* 0x00106c0001037983 */ /* 0x001ee80000300800 */
[----:B--2---:R0:W-:Y:S04]  /*3e8f0*/  STS.U16 [R0+UR5+0xc80], R2 ;  /* 0x000c800200007988 */ /* 0x0041e80008000405 */
[----:B0-----:R-:W2:Y:S04]  /*3e900*/  LDL.LU R2, [R1+0x3828] ;  /* 0x0038280001027983 */ /* 0x001ea80000300800 */
[----:B--2---:R0:W-:Y:S04]  /*3e910*/  STS.U16 [R0+UR5+0xd00], R2 ;  /* 0x000d000200007988 */ /* 0x0041e80008000405 */
[----:B0-----:R-:W2:Y:S04]  /*3e920*/  LDL.LU R2, [R1+0x3824] ;  /* 0x0038240001027983 */ /* 0x001ea80000300800 */
        /* <DEDUP_REMOVED lines=28> */
[----:B----4-:R0:W-:Y:S04]  /*3eaf0*/  STS.U16 [R0+UR5+0x6f00], R29 ;  /* 0x006f001d00007988 */ /* 0x0101e80008000405 */
[----:B0-----:R-:W2:Y:S04]  /*3eb00*/  LDL.LU R29, [R1+0xf88] ;  /* 0x000f8800011d7983 */ /* 0x001ea80000300800 */
[----:B------:R-:W3:Y:S04]  /*3eb10*/  LDL.LU R2, [R1+0xf7c] ;  /* 0x000f7c0001027983 */ /* 0x000ee80000300800 */
[----:B---3--:R0:W-:Y:S04]  /*3eb20*/  STL [R1+0x3818], R2 ;  /* 0x0038180201007387 */ /* 0x0081e80000100800 */
[----:B0-----:R-:W3:Y:S04]  /*3eb30*/  LDL.LU R2, [R1+0xf80] ;  /* 0x000f800001027983 */ /* 0x001ee80000300800 */
[----:B------:R-:W-:Y:S04]  /*3eb40*/  STS.U16 [R0+UR5+0x6f80], R3 ;  /* 0x006f800300007988 */ /* 0x000fe80008000405 */
[----:B---3--:R0:W-:Y:S04]  /*3eb50*/  STL [R1+0x381c], R2 ;  /* 0x00381c0201007387 */ /* 0x0081e80000100800 */
[----:B0-----:R-:W3:Y:S04]  /*3eb60*/  LDL.LU R2, [R1+0xf84] ;  /* 0x000f840001027983 */ /* 0x001ee80000300800 */
        /* <DEDUP_REMOVED lines=25> */
[----:B--2---:R0:W-:Y:S04]  /*3ed00*/  STS.U16 [R0+UR5+0x8c00], R29 ;  /* 0x008c001d00007988 */ /* 0x0041e80008000405 */
[----:B------:R-:W2:Y:S04]  /*3ed10*/  LDL.LU R27, [R1+0xc74] ;  /* 0x000c7400011b7983 */ /* 0x000ea80000300800 */
[----:B0-----:R-:W2:Y:S04]  /*3ed20*/  LDL.LU R29, [R1+0xc70] ;  /* 0x000c7000011d7983 */ /* 0x001ea80000300800 */
[----:B---3--:R0:W-:Y:S04]  /*3ed30*/  STS.U16 [R0+UR5+0x8c80], R2 ;  /* 0x008c800200007988 */ /* 0x0081e80008000405 */
[----:B0-----:R-:W3:Y:S04]  /*3ed40*/  LDL.LU R2, [R1+0x381c] ;  /* 0x00381c0001027983 */ /* 0x001ee80000300800 */
[----:B---3--:R0:W-:Y:S04]  /*3ed50*/  STS.U16 [R0+UR5+0x8d00], R2 ;  /* 0x008d000200007988 */ /* 0x0081e80008000405 */
[----:B0-----:R-:W3:Y:S04]  /*3ed60*/  LDL.LU R2, [R1+0x3818] ;  /* 0x0038180001027983 */ /* 0x001ee80000300800 */
        /* <DEDUP_REMOVED lines=27> */
[----:B------:R-:W4:Y:S04]  /*3ef20*/  LDL.LU R2, [R1+0xb80] ;  /* 0x000b800001027983 */ /* 0x000f280000300800 */
[----:B----4-:R0:W-:Y:S04]  /*3ef30*/  STL [R1+0x3810], R2 ;  /* 0x0038100201007387 */ /* 0x0101e80000100800 */
[----:B0-----:R-:W4:Y:S04]  /*3ef40*/  LDL.LU R2, [R1+0xb84] ;  /* 0x000b840001027983 */ /* 0x001f280000300800 */
[----:B--2---:R-:W-:Y:S04]  /*3ef50*/  STS.U16 [R0+UR5+0xee80], R27 ;  /* 0x00ee801b00007988 */ /* 0x004fe80008000405 */
[----:B------:R-:W-:Y:S04]  /*3ef60*/  STS.U16 [R0+UR5+0xef00], R29 ;  /* 0x00ef001d00007988 */ /* 0x000fe80008000405 */
[----:B----4-:R0:W-:Y:S04]  /*3ef70*/  STL [R1+0x3814], R2 ;  /* 0x0038140201007387 */ /* 0x0101e80000100800 */
        /* <DEDUP_REMOVED lines=27> */
[----:B------:R-:W3:Y:S04]  /*3f130*/  LDL.LU R27, [R1+0x434] ;  /* 0x00043400011b7983 */ /* 0x000ee80000300800 */
[----:B0-----:R-:W3:Y:S04]  /*3f140*/  LDL.LU R3, [R1+0x430] ;  /* 0x0004300001037983 */ /* 0x001ee80000300800 */
[----:B--2---:R0:W-:Y:S04]  /*3f150*/  STS.U16 [R0+UR5+0x10c00], R2 ;  /* 0x010c000200007988 */ /* 0x0041e80008000405 */
[----:B0-----:R-:W2:Y:S04]  /*3f160*/  LDL.LU R2, [R1+0x3814] ;  /* 0x0038140001027983 */ /* 0x001ea80000300800 */
        /* <DEDUP_REMOVED lines=26> */
[----:B0-----:R-:W2:Y:S04]  /*3f310*/  LDL.LU R29, [R1+0x42c] ;  /* 0x00042c00011d7983 */ /* 0x001ea80000300800 */
[----:B------:R-:W4:Y:S04]  /*3f320*/  LDL.LU R2, [R1+0x340] ;  /* 0x0003400001027983 */ /* 0x000f280000300800 */
[----:B----4-:R0:W-:Y:S04]  /*3f330*/  STL [R1+0x3808], R2 ;  /* 0x0038080201007387 */ /* 0x0101e80000100800 */
[----:B0-----:R-:W4:Y:S04]  /*3f340*/  LDL.LU R2, [R1+0x344] ;  /* 0x0003440001027983 */ /* 0x001f280000300800 */
[----:B------:R-:W-:Y:S04]  /*3f350*/  STS.U16 [R0+UR5+0x16d00], R25 ;  /* 0x016d001900007988 */ /* 0x000fe80008000405 */
[----:B------:R-:W-:Y:S04]  /*3f360*/  STS.U16 [R0+UR5+0x16d80], R26 ;  /* 0x016d801a00007988 */ /* 0x000fe80008000405 */
[----:B---3--:R-:W-:Y:S04]  /*3f370*/  STS.U16 [R0+UR5+0x16e00], R27 ;  /* 0x016e001b00007988 */ /* 0x008fe80008000405 */
[----:B------:R-:W-:Y:S04]  /*3f380*/  STS.U16 [R0+UR5+0x16e80], R3 ;  /* 0x016e800300007988 */ /* 0x000fe80008000405 */
[----:B----4-:R0:W-:Y:S04]  /*3f390*/  STL [R1+0x380c], R2 ;  /* 0x00380c0201007387 */ /* 0x0101e80000100800 */
        /* <DEDUP_REMOVED lines=33> */
[----:B---3--:R0:W-:Y:S04]  /*3f5b0*/  STS.U16 [R0+UR5+0x18c80], R2 ;  /* 0x018c800200007988 */ /* 0x0081e80008000405 */
[----:B0-----:R-:W3:Y:S04]  /*3f5c0*/  LDL.LU R2, [R1+0x1368] ;  /* 0x0013680001027983 */ /* 0x001ee80000300800 */
[----:B---3--:R0:W-:Y:S04]  /*3f5d0*/  STL [R1+0x37f8], R2 ;  /* 0x0037f80201007387 */ /* 0x0081e80000100800 */
[----:B0-----:R-:W3:Y:S04]  /*3f5e0*/  LDL.LU R2, [R1+0x8] ;  /* 0x0000080001027983 */ /* 0x001ee80000300800 */
[----:B---3--:R0:W-:Y:S04]  /*3f5f0*/  STL [R1+0x3800], R2 ;  /* 0x0038000201007387 */ /* 0x0081e80000100800 */
[----:B0-----:R-:W3:Y:S04]  /*3f600*/  LDL.LU R2, [R1+0xc] ;  /* 0x00000c0001027983 */ /* 0x001ee80000300800 */
        /* <DEDUP_REMOVED lines=20> */
[----:B---3--:R0:W-:Y:S04]  /*3f750*/  STL [R1+0x3804], R2 ;  /* 0x0038040201007387 */ /* 0x0081e80000100800 */
[----:B0-----:R-:W3:Y:S04]  /*3f760*/  LDL.LU R2, [R1+0x10] ;  /* 0x0000100001027983 */ /* 0x001ee80000300800 */
[----:B------:R-:W4:Y:S04]  /*3f770*/  LDL.LU R12, [R1+0x1364] ;  /* 0x00136400010c7983 */ /* 0x000f280000300800 */
[----:B------:R0:W-:Y:S02]  /*3f780*/  STS.U16 [R0+UR5+0x1cf00], R3 ;  /* 0x01cf000300007988 */ /* 0x0001e40008000405 */
[----:B0-----:R-:W0:Y:S02]  /*3f790*/  S2R R3, SR_TID.X ;  /* 0x0000000000037919 */ /* 0x001e240000002100 */
[----:B------:R-:W-:Y:S04]  /*3f7a0*/  STS.U16 [R0+UR5+0x1cf80], R23 ;  /* 0x01cf801700007988 */ /* 0x000fe80008000405 */
[----:B------:R-:W-:Y:S04]  /*3f7b0*/  STS.U16 [R0+UR5+0x1ec00], R24 ;  /* 0x01ec001800007988 */ /* 0x000fe80008000405 */
[----:B------:R-:W-:Y:S04]  /*3f7c0*/  STS.U16 [R0+UR5+0x1ec80], R25 ;  /* 0x01ec801900007988 */ /* 0x000fe80008000405 */
[----:B------:R-:W-:Y:S04]  /*3f7d0*/  STS.U16 [R0+UR5+0x1ed00], R26 ;  /* 0x01ed001a00007988 */ /* 0x000fe80008000405 */
[----:B--2---:R-:W-:Y:S04]  /*3f7e0*/  STS.U16 [R0+UR5+0x1ed80], R27 ;  /* 0x01ed801b00007988 */ /* 0x004fe80008000405 */
[----:B------:R1:W-:Y:S01]  /*3f7f0*/  STS.U16 [R0+UR5+0x1ee00], R29 ;  /* 0x01ee001d00007988 */ /* 0x0003e20008000405 */
[----:B0-----:R-:W-:-:S05]  /*3f800*/  LOP3.LUT R3, R3, 0x3f, RZ, 0xc0, !PT ;  /* 0x0000003f03037812 */ /* 0x001fca00078ec0ff */
[C---:B-1----:R-:W-:Y:S01]  /*3f810*/  IMAD.SHL.U32 R0, R3.reuse, 0x2, RZ ;  /* 0x0000000203007824 */ /* 0x042fe200078e00ff */
[----:B----4-:R0:W-:Y:S04]  /*3f820*/  STL [R1+0x37fc], R12 ;  /* 0x0037fc0c01007387 */ /* 0x0101e80000100800 */
[----:B------:R-:W2:Y:S04]  /*3f830*/  LDL.LU R15, [R1+0x1360] ;  /* 0x00136000010f7983 */ /* 0x000ea80000300800 */
        /* <DEDUP_REMOVED lines=14> */
[----:B------:R-:W2:Y:S01]  /*3f920*/  LDL.LU R19, [R1+0x1164] ;  /* 0x0011640001137983 */ /* 0x000ea20000300800 */
[----:B0-----:R-:W-:-:S03]  /*3f930*/  IMAD.SHL.U32 R12, R3, 0x2, RZ ;  /* 0x00000002030c7824 */ /* 0x001fc600078e00ff */
[----:B------:R-:W2:Y:S04]  /*3f940*/  LDL.LU R20, [R1+0x1160] ;  /* 0x0011600001147983 */ /* 0x000ea80000300800 */
[----:B------:R-:W2:Y:S04]  /*3f950*/  LDL.LU R21, [R1+0x115c] ;  /* 0x00115c0001157983 */ /* 0x000ea80000300800 */
[----:B------:R-:W2:Y:S04]  /*3f960*/  LDL.LU R22, [R1+0x1158] ;  /* 0x0011580001167983 */ /* 0x000ea80000300800 */
[----:B------:R-:W2:Y:S04]  /*3f970*/  LDL.LU R23, [R1+0x1154] ;  /* 0x0011540001177983 */ /* 0x000ea80000300800 */
[----:B------:R-:W2:Y:S01]  /*3f980*/  LDL.LU R24, [R1+0x1150] ;  /* 0x0011500001187983 */ /* 0x000ea20000300800 */
[----:B------:R-:W-:-:S03]  /*3f990*/  LOP3.LUT R12, R12, 0x30, RZ, 0x3c, !PT ;  /* 0x000000300c0c7812 */ /* 0x000fc600078e3cff */
        /* <DEDUP_REMOVED lines=8> */
[----:B0-----:R-:W3:Y:S01]  /*3fa20*/  LDL.LU R2, [R1+0x3800] ;  /* 0x0038000001027983 */ /* 0x001ee20000300800 */
[----:B------:R-:W-:-:S03]  /*3fa30*/  LOP3.LUT R0, R0, 0x40, RZ, 0x3c, !PT ;  /* 0x0000004000007812 */ /* 0x000fc600078e3cff */
[----:B---3--:R0:W-:Y:S04]  /*3fa40*/  STS.U16 [R12+UR5+0x1ef80], R2 ;  /* 0x01ef80020c007988 */ /* 0x0081e80008000405 */
[----:B0-----:R-:W3:Y:S04]  /*3fa50*/  LDL.LU R12, [R1+0x37fc] ;  /* 0x0037fc00010c7983 */ /* 0x001ee80000300800 */
[----:B------:R-:W2:Y:S04]  /*3fa60*/  LDL.LU R2, [R1+0x37f8] ;  /* 0x0037f80001027983 */ /* 0x000ea80000300800 */
[----:B--2---:R0:W-:Y:S04]  /*3fa70*/  STS.U16 [R0+UR5+0x1000], R2 ;  /* 0x0010000200007988 */ /* 0x0041e80008000405 */
[----:B0-----:R-:W2:Y:S04]  /*3fa80*/  LDL.LU R2, [R1+0x104c] ;  /* 0x00104c0001027983 */ /* 0x001ea80000300800 */
[----:B--2---:R0:W-:Y:S04]  /*3fa90*/  STL [R1+0x37ec], R2 ;  /* 0x0037ec0201007387 */ /* 0x0041e80000100800 */
[----:B0-----:R-:W2:Y:S04]  /*3faa0*/  LDL.LU R2, [R1+0x1050] ;  /* 0x0010500001027983 */ /* 0x001ea80000300800 */
[----:B--2---:R0:W-:Y:S04]  /*3fab0*/  STL [R1+0x37f0], R2 ;  /* 0x0037f00201007387 */ /* 0x0041e80000100800 */
[----:B0-----:R-:W2:Y:S04]  /*3fac0*/  LDL.LU R2, [R1+0x1054] ;  /* 0x0010540001027983 */ /* 0x001ea80000300800 */
[----:B---3--:R-:W-:Y:S04]  /*3fad0*/  STS.U16 [R0+UR5+0x1080], R12 ;  /* 0x0010800c00007988 */ /* 0x008fe80008000405 */
[----:B------:R-:W-:Y:S04]  /*3fae0*/  STS.U16 [R0+UR5+0x1100], R15 ;  /* 0x0011000f00007988 */ /* 0x000fe80008000405 */
        /* <DEDUP_REMOVED lines=11> */
[----:B--2---:R0:W-:Y:S04]  /*3fba0*/  STL [R1+0x37f4], R2 ;  /* 0x0037f40201007387 */ /* 0x0041e80000100800 */
[----:B0-----:R-:W2:Y:S04]  /*3fbb0*/  LDL.LU R2, [R1+0x1058] ;  /* 0x0010580001027983 */ /* 0x001ea80000300800 */
[----:B------:R-:W3:Y:S04]  /*3fbc0*/  LDL.LU R12, [R1+0xf68] ;  /* 0x000f6800010c7983 */ /* 0x000ee80000300800 */
[----:B------:R-:W4:Y:S04]  /*3fbd0*/  LDL.LU R15, [R1+0xf64] ;  /* 0x000f6400010f7983 */ /* 0x000f280000300800 */
        /* <DEDUP_REMOVED lines=40> */
[----:B0-----:R-:W2:Y:S04]  /*3fe60*/  LDL.LU R2, [R1+0x37f4] ;  /* 0x0037f40001027983 */ /* 0x001ea80000300800 */
[----:B--2---:R0:W-:Y:S04]  /*3fe70*/  STS.U16 [R0+UR5+0x7280], R2 ;  /* 0x0072800200007988 */ /* 0x0041e80008000405 */
[----:B0-----:R-:W2:Y:S04]  /*3fe80*/  LDL.LU R2, [R1+0x37f0] ;  /* 0x0037f00001027983 */ /* 0x001ea80000300800 */
[----:B--2---:R0:W-:Y:S04]  /*3fe90*/  STS.U16 [R0+UR5+0x7300], R2 ;  /* 0x0073000200007988 */ /* 0x0041e80008000405 */
[----:B0-----:R-:W2:Y:S04]  /*3fea0*/  LDL.LU R2, [R1+0x37ec] ;  /* 0x0037ec0001027983 */ /* 0x001ea80000300800 */
[----:B--2---:R0:W-:Y:S04]  /*3feb0*/  STS.U16 [R0+UR5+0x7380], R2 ;  /* 0x0073800200007988 */ /* 0x0041e80008000405 */
[----:B0-----:R-:W2:Y:S04]  /*3fec0*/  LDL.LU R2, [R1+0xc50] ;  /* 0x000c500001027983 */ /* 0x001ea80000300800 */
[----:B--2---:R0:W-:Y:S04]  /*3fed0*/  STL [R1+0x37e0], R2 ;  /* 0x0037e00201007387 */ /* 0x0041e80000100800 */
[----:B0-----:R-:W2:Y:S04]  /*3fee0*/  LDL.LU R2, [R1+0xc54] ;  /* 0x000c540001027983 */ /* 0x001ea80000300800 */
[----:B--2---:R0:W-:Y:S04]  /*3fef0*/  STL [R1+0x37e4], R2 ;  /* 0x0037e40201007387 */ /* 0x0041e80000100800 */
[----:B0-----:R-:W2:Y:S04]  /*3ff00*/  LDL.LU R2, [R1+0xc58] ;  /* 0x000c580001027983 */ /* 0x001ea80000300800 */
        /* <DEDUP_REMOVED lines=64> */
[----:B----4-:R-:W-:Y:S04]  /*40310*/  STS.U16 [R0+UR5+0x11000], R15 ;  /* 0x0110000f00007988 */ /* 0x010fe80008000405 */
[----:B------:R0:W-:Y:S04]  /*40320*/  STS.U16 [R0+UR5+0x11080], R28 ;  /* 0x0110801c00007988 */ /* 0x0001e80008000405 */
[----:B0-----:R-:W2:Y:S04]  /*40330*/  LDL.LU R28, [R1+0x410] ;  /* 0x00041000011c7983 */ /* 0x001ea80000300800 */
[----:B--2---:R0:W-:Y:S04]  /*40340*/  STL [R1+0x37d4], R28 ;  /* 0x0037d41c01007387 */ /* 0x0041e80000100800 */
[----:B0-----:R-:W2:Y:S04]  /*40350*/  LDL.LU R28, [R1+0x414] ;  /* 0x00041400011c7983 */ /* 0x001ea80000300800 */
[----:B--2---:R0:W-:Y:S04]  /*40360*/  STL [R1+0x37d8], R28 ;  /* 0x0037d81c01007387 */ /* 0x0041e80000100800 */
[----:B0-----:R-:W2:Y:S04]  /*40370*/  LDL.LU R28, [R1+0x418] ;  /* 0x00041800011c7983 */ /* 0x001ea80000300800 */
        /* <DEDUP_REMOVED lines=28> */
[----:B------:R0:W-:Y:S04]  /*40540*/  STS.U16 [R0+UR5+0x17000], R29 ;  /* 0x0170001d00007988 */ /* 0x0001e80008000405 */
[----:B------:R-:W3:Y:S04]  /*40550*/  LDL.LU R27, [R1+0x30c] ;  /* 0x00030c00011b7983 */ /* 0x000ee80000300800 */
[----:B------:R1:W-:Y:S04]  /*40560*/  STS.U16 [R0+UR5+0x17080], R3 ;  /* 0x0170800300007988 */ /* 0x0003e80008000405 */
[----:B0-----:R-:W3:Y:S04]  /*40570*/  LDL.LU R29, [R1+0x308] ;  /* 0x00030800011d7983 */ /* 0x001ee80000300800 */
[----:B-1----:R-:W3:Y:S04]  /*40580*/  LDL.LU R3, [R1+0x304] ;  /* 0x0003040001037983 */ /* 0x002ee80000300800 */
        /* <DEDUP_REMOVED lines=20> */
[----:B--2---:R0:W-:Y:S04]  /*406d0*/  STS.U16 [R0+UR5+0x17100], R28 ;  /* 0x0171001c00007988 */ /* 0x0041e80008000405 */
[----:B0-----:R-:W2:Y:S04]  /*406e0*/  LDL.LU R28, [R1+0x37dc] ;  /* 0x0037dc00011c7983 */ /* 0x001ea80000300800 */
[----:B--2---:R0:W-:Y:S04]  /*406f0*/  STS.U16 [R0+UR5+0x17180], R28 ;  /* 0x0171801c00007988 */ /* 0x0041e80008000405 */
[----:B0-----:R-:W2:Y:S04]  /*40700*/  LDL.LU R28, [R1+0x37d8] ;  /* 0x0037d800011c7983 */ /* 0x001ea80000300800 */
[----:B--2---:R0:W-:Y:S04]  /*40710*/  STS.U16 [R0+UR5+0x17200], R28 ;  /* 0x0172001c00007988 */ /* 0x0041e80008000405 */
[----:B0-----:R-:W2:Y:S04]  /*40720*/  LDL.LU R28, [R1+0x37d4] ;  /* 0x0037d400011c7983 */ /* 0x001ea80000300800 */
[----:B--2---:R0:W-:Y:S04]  /*40730*/  STS.U16 [R0+UR5+0x17280], R28 ;  /* 0x0172801c00007988 */ /* 0x0041e80008000405 */
[----:B---3--:R1:W-:Y:S04]  /*40740*/  STS.U16 [R0+UR5+0x17300], R23 ;  /* 0x0173001700007988 */ /* 0x0083e80008000405 */
[----:B----4-:R2:W-:Y:S04]  /*40750*/  STS.U16 [R0+UR5+0x17380], R24 ;  /* 0x0173801800007988 */ /* 0x0105e80008000405 */
[----:B------:R3:W-:Y:S04]  /*40760*/  STS.U16 [R0+UR5+0x19000], R25 ;  /* 0x0190001900007988 */ /* 0x0007e80008000405 */
[----:B------:R4:W-:Y:S04]  /*40770*/  STS.U16 [R0+UR5+0x19080], R26 ;  /* 0x0190801a00007988 */ /* 0x0009e80008000405 */
[----:B------:R2:W-:Y:S04]  /*40780*/  STS.U16 [R0+UR5+0x19100], R27 ;  /* 0x0191001b00007988 */ /* 0x0005e80008000405 */
[----:B0-----:R-:W4:Y:S04]  /*40790*/  LDL.LU R28, [R1+0x37d0] ;  /* 0x0037d000011c7983 */ /* 0x001f280000300800 */
[----:B-1----:R-:W4:Y:S04]  /*407a0*/  LDL.LU R23, [R1+0x37cc] ;  /* 0x0037cc0001177983 */ /* 0x002f280000300800 */
[----:B--2---:R-:W2:Y:S04]  /*407b0*/  LDL.LU R24, [R1+0x37c8] ;  /* 0x0037c80001187983 */ /* 0x004ea80000300800 */
[----:B---3--:R-:W3:Y:S04]  /*407c0*/  LDL.LU R25, [R1+0x37c4] ;  /* 0x0037c40001197983 */ /* 0x008ee80000300800 */
[----:B----4-:R-:W4:Y:S04]  /*407d0*/  LDL.LU R26, [R1+0x37c0] ;  /* 0x0037c000011a7983 */ /* 0x010f280000300800 */
[----:B------:R-:W2:Y:S04]  /*407e0*/  LDL.LU R27, [R1+0x37bc] ;  /* 0x0037bc00011b7983 */ /* 0x000ea80000300800 */
[----:B------:R0:W-:Y:S04]  /*407f0*/  STS.U16 [R0+UR5+0x19180], R29 ;  /* 0x0191801d00007988 */ /* 0x0001e80008000405 */
[----:B------:R1:W-:Y:S04]  /*40800*/  STS.U16 [R0+UR5+0x19200], R3 ;  /* 0x0192000300007988 */ /* 0x0003e80008000405 */
[----:B0-----:R-:W2:Y:S04]  /*40810*/  LDL.LU R29, [R1+0x37b8] ;  /* 0x0037b800011d7983 */ /* 0x001ea80000300800 */
[----:B-1----:R-:W3:Y:S04]  /*40820*/  LDL.LU R3, [R1+0x37b4] ;  /* 0x0037b40001037983 */ /* 0x002ee80000300800 */
        /* <DEDUP_REMOVED lines=20> */
[----:B--2---:R-:W-:Y:S04]  /*40970*/  STL [R1+0x36c8], R29 ;  /* 0x0036c81d01007387 */ /* 0x004fe80000100800 */
[----:B---3--:R-:W-:Y:S04]  /*40980*/  STS.U16 [R0+UR5+0x1f080], R3 ;  /* 0x01f0800300007988 */ /* 0x008fe80008000405 */
[----:B------:R-:W-:Y:S04]  /*40990*/  STS.U16 [R0+UR5+0x1f100], R29 ;  /* 0x01f1001d00007988 */ /* 0x000fe80008000405 */
[----:B------:R-:W-:Y:S04]  /*409a0*/  STS.U16 [R0+UR5+0x1f180], R27 ;  /* 0x01f1801b00007988 */ /* 0x000fe80008000405 */
[----:B------:R-:W-:Y:S04]  /*409b0*/  STL [R1+0x36cc], R27 ;  /* 0x0036cc1b01007387 */ /* 0x000fe80000100800 */
[----:B----4-:R-:W-:Y:S04]  /*409c0*/  STS.U16 [R0+UR5+0x1f200], R26 ;  /* 0x01f2001a00007988 */ /* 0x010fe80008000405 */
[----:B------:R-:W-:Y:S04]  /*409d0*/  STL [R1+0x36d0], R26 ;  /* 0x0036d01a01007387 */ /* 0x000fe80000100800 */
[----:B------:R-:W-:Y:S04]  /*409e0*/  STS.U16 [R0+UR5+0x1f280], R25 ;  /* 0x01f2801900007988 */ /* 0x000fe80008000405 */
[----:B------:R0:W-:Y:S04]  /*409f0*/  STL [R1+0x36d4], R25 ;  /* 0x0036d41901007387 */ /* 0x0001e80000100800 */
[----:B0-----:R-:W2:Y:S01]  /*40a00*/  LDL.LU R25, [R1+0x1344] ;  /* 0x0013440001197983 */ /* 0x001ea20000300800 */
[----:B------:R-:W0:Y:S03]  /*40a10*/  S2R R3, SR_TID.X ;  /* 0x0000000000037919 */ /* 0x000e260000002100 */
[----:B------:R1:W-:Y:S01]  /*40a20*/  STS.U16 [R0+UR5+0x1f300], R24 ;  /* 0x01f3001800007988 */ /* 0x0003e20008000405 */
[----:B0-----:R-:W-:-:S05]  /*40a30*/  LOP3.LUT R3, R3, 0x3f, RZ, 0xc0, !PT ;  /* 0x0000003f03037812 */ /* 0x001fca00078ec0ff */
[----:B------:R-:W-:Y:S01]  /*40a40*/  IMAD.SHL.U32 R15, R3, 0x2, RZ ;  /* 0x00000002030f7824 */ /* 0x000fe200078e00ff */
[----:B--2---:R0:W-:Y:S04]  /*40a50*/  STL [R1+0x37b0], R25 ;  /* 0x0037b01901007387 */ /* 0x0041e80000100800 */
[----:B------:R-:W2:Y:S04]  /*40a60*/  LDL.LU R26, [R1+0x1340] ;  /* 0x00134000011a7983 */ /* 0x000ea80000300800 */
[----:B------:R-:W3:Y:S04]  /*40a70*/  LDL.LU R27, [R1+0x133c] ;  /* 0x00133c00011b7983 */ /* 0x000ee80000300800 */
[----:B------:R-:W4:Y:S04]  /*40a80*/  LDL.LU R29, [R1+0x1338] ;  /* 0x00133800011d7983 */ /* 0x000f280000300800 */
[----:B------:R-:W2:Y:S04]  /*40a90*/  LDL.LU R2, [R1+0x1334] ;  /* 0x0013340001027983 */ /* 0x000ea80000300800 */
[----:B------:R-:W2:Y:S04]  /*40aa0*/  LDL.LU R12, [R1+0x1330] ;  /* 0x00133000010c7983 */ /* 0x000ea80000300800 */
[----:B-1----:R-:W2:Y:S04]  /*40ab0*/  LDL.LU R0, [R1+0x132c] ;  /* 0x00132c0001007983 */ /* 0x002ea80000300800 */
[----:B------:R-:W2:Y:S04]  /*40ac0*/  LDL.LU R14, [R1+0x1248] ;  /* 0x00124800010e7983 */ /* 0x000ea80000300800 */
[----:B------:R-:W2:Y:S04]  /*40ad0*/  LDL.LU R4, [R1+0x1244] ;  /* 0x0012440001047983 */ /* 0x000ea80000300800 */
[----:B------:R-:W2:Y:S04]  /*40ae0*/  LDL.LU R5, [R1+0x1240] ;  /* 0x0012400001057983 */ /* 0x000ea80000300800 */
[----:B------:R-:W2:Y:S04]  /*40af0*/  LDL.LU R6, [R1+0x123c] ;  /* 0x00123c0001067983 */ /* 0x000ea80000300800 */
[----:B------:R-:W2:Y:S04]  /*40b00*/  LDL.LU R7, [R1+0x1238] ;  /* 0x0012380001077983 */ /* 0x000ea80000300800 */
[----:B------:R-:W2:Y:S01]  /*40b10*/  LDL.LU R8, [R1+0x1234] ;  /* 0x0012340001087983 */ /* 0x000ea20000300800 */
[----:B0-----:R-:W-:-:S03]  /*40b20*/  LOP3.LUT R25, R28, 0x3f, RZ, 0xc0, !PT ;  /* 0x0000003f1c197812 */ /* 0x001fc600078ec0ff */
[----:B------:R-:W2:Y:S04]  /*40b30*/  LDL.LU R9, [R1+0x1230] ;  /* 0x0012300001097983 */ /* 0x000ea80000300800 */
[----:B------:R-:W2:Y:S04]  /*40b40*/  LDL.LU R10, [R1+0x122c] ;  /* 0x00122c00010a7983 */ /* 0x000ea80000300800 */
[----:B------:R-:W2:Y:S04]  /*40b50*/  LDL.LU R11, [R1+0x1148] ;  /* 0x00114800010b7983 */ /* 0x000ea80000300800 */
[----:B------:R-:W2:Y:S04]  /*40b60*/  LDL.LU R13, [R1+0x1144] ;  /* 0x00114400010d7983 */ /* 0x000ea80000300800 */
[----:B------:R-:W2:Y:S01]  /*40b70*/  LDL.LU R16, [R1+0x1140] ;  /* 0x0011400001107983 */ /* 0x000ea20000300800 */
[----:B------:R-:W-:-:S03]  /*40b80*/  IMAD.SHL.U32 R25, R25, 0x2, RZ ;  /* 0x0000000219197824 */ /* 0x000fc600078e00ff */
        /* <DEDUP_REMOVED lines=9> */
[----:B------:R0:W-:Y:S04]  /*40c20*/  STL [R1+0x36d8], R24 ;  /* 0x0036d81801007387 */ /* 0x0001e80000100800 */
[----:B------:R1:W-:Y:S04]  /*40c30*/  STS.U16 [R25+UR5+0x1f380], R23 ;  /* 0x01f3801719007988 */ /* 0x0003e80008000405 */
[----:B0-----:R-:W2:Y:S04]  /*40c40*/  LDL.LU R24, [R1+0x1348] ;  /* 0x0013480001187983 */ /* 0x001ea80000300800 */
[----:B-1----:R-:W2:Y:S04]  /*40c50*/  LDL.LU R25, [R1+0x37b0] ;  /* 0x0037b00001197983 */ /* 0x002ea80000300800 */
[----:B------:R0:W-:Y:S04]  /*40c60*/  STL [R1+0x36dc], R23 ;  /* 0x0036dc1701007387 */ /* 0x0001e80000100800 */
[----:B0-----:R-:W2:Y:S04]  /*40c70*/  LDL.LU R23, [R1+0x1030] ;  /* 0x0010300001177983 */ /* 0x001ea80000300800 */
[----:B--2---:R0:W-:Y:S04]  /*40c80*/  STL [R1+0x37a4], R23 ;  /* 0x0037a41701007387 */ /* 0x0041e80000100800 */
[----:B0-----:R-:W2:Y:S04]  /*40c90*/  LDL.LU R23, [R1+0x1034] ;  /* 0x0010340001177983 */ /* 0x001ea80000300800 */
[----:B--2---:R0:W-:Y:S04]  /*40ca0*/  STL [R1+0x37a8], R23 ;  /* 0x0037a81701007387 */ /* 0x0041e80000100800 */
[----:B0-----:R-:W2:Y:S01]  /*40cb0*/  LDL.LU R23, [R1+0x1038] ;  /* 0x0010380001177983 */ /* 0x001ea20000300800 */
[----:B------:R-:W-:-:S05]  /*40cc0*/  LOP3.LUT R15, R15, 0x50, RZ, 0x3c, !PT ;  /* 0x000000500f0f7812 */ /* 0x000fca00078e3cff */
[----:B------:R-:W-:Y:S04]  /*40cd0*/  STS.U16 [R15+UR5+0x1400], R24 ;  /* 0x001400180f007988 */ /* 0x000fe80008000405 */
[----:B------:R-:W-:Y:S04]  /*40ce0*/  STS.U16 [R15+UR5+0x1480], R25 ;  /* 0x001480190f007988 */ /* 0x000fe80008000405 */
[----:B------:R-:W-:Y:S04]  /*40cf0*/  STS.U16 [R15+UR5+0x1500], R26 ;  /* 0x0015001a0f007988 */ /* 0x000fe80008000405 */
        /* <DEDUP_REMOVED lines=49> */
[----:B0-----:R-:W3:Y:S04]  /*41010*/  LDL.LU R21, [R1+0xd30] ;  /* 0x000d300001157983 */ /* 0x001ee80000300800 */
[----:B-1----:R-:W3:Y:S04]  /*41020*/  LDL.LU R22, [R1+0xd2c] ;  /* 0x000d2c0001167983 */ /* 0x002ee80000300800 */
        /* <DEDUP_REMOVED lines=79> */
[----:B------:R-:W-:Y:S04]  /*41520*/  STS.U16 [R15+UR5+0x11400], R26 ;  /* 0x0114001a0f007988 */ /* 0x000fe80008000405 */
[----:B------:R-:W-:Y:S04]  /*41530*/  STS.U16 [R15+UR5+0x11480], R27 ;  /* 0x0114801b0f007988 */ /* 0x000fe80008000405 */
[----:B------:R-:W-:Y:S04]  /*41540*/  STS.U16 [R15+UR5+0x11500], R29 ;  /* 0x0115001d0f007988 */ /* 0x000fe80008000405 */
[----:B------:R-:W-:Y:S04]  /*41550*/  STS.U16 [R15+UR5+0x11580], R2 ;  /* 0x011580020f007988 */ /* 0x000fe80008000405 */
[----:B------:R-:W-:Y:S04]  /*41560*/  STS.U16 [R15+UR5+0x11600], R12 ;  /* 0x0116000c0f007988 */ /* 0x000fe80008000405 */
        /* <DEDUP_REMOVED lines=74> */
[----:B------:R1:W-:Y:S04]  /*41a10*/  STS.U16 [R15+UR5+0x19600], R22 ;  /* 0x019600160f007988 */ /* 0x0003e80008000405 */
[----:B0-----:R-:W2:Y:S04]  /*41a20*/  LDL.LU R20, [R1+0x3770] ;  /* 0x0037700001147983 */ /* 0x001ea80000300800 */
[----:B-1----:R-:W2:Y:S04]  /*41a30*/  LDL.LU R21, [R1+0x376c] ;  /* 0x00376c0001157983 */ /* 0x002ea80000300800 */
[----:B------:R-:W2:Y:S04]  /*41a40*/  LDL.LU R22, [R1+0x3768] ;  /* 0x0037680001167983 */ /* 0x000ea80000300800 */
        /* <DEDUP_REMOVED lines=38> */
[----:B--2---:R-:W-:Y:S04]  /*41cb0*/  STS.U16 [R15+UR5+0x1f400], R22 ;  /* 0x01f400160f007988 */ /* 0x004fe80008000405 */
[----:B------:R0:W-:Y:S04]  /*41cc0*/  STL [R1+0x36e0], R22 ;  /* 0x0036e01601007387 */ /* 0x0001e80000100800 */
[----:B------:R-:W-:Y:S04]  /*41cd0*/  STS.U16 [R15+UR5+0x1f480], R21 ;  /* 0x01f480150f007988 */ /* 0x000fe80008000405 */
[----:B------:R-:W-:Y:S04]  /*41ce0*/  STS.U16 [R15+UR5+0x1f500], R20 ;  /* 0x01f500140f007988 */ /* 0x000fe80008000405 */
[----:B------:R-:W-:Y:S04]  /*41cf0*/  STS.U16 [R15+UR5+0x1f580], R19 ;  /* 0x01f580130f007988 */ /* 0x000fe80008000405 */
[----:B0-----:R-:W2:Y:S04]  /*41d00*/  LDL.LU R22, [R1+0x1314] ;  /* 0x0013140001167983 */ /* 0x001ea80000300800 */
[----:B------:R0:W-:Y:S04]  /*41d10*/  STL [R1+0x36e4], R21 ;  /* 0x0036e41501007387 */ /* 0x0001e80000100800 */
[----:B----4-:R-:W-:Y:S04]  /*41d20*/  STS.U16 [R15+UR5+0x1f600], R18 ;  /* 0x01f600120f007988 */ /* 0x010fe80008000405 */
[----:B---3--:R-:W-:Y:S04]  /*41d30*/  STS.U16 [R15+UR5+0x1f680], R17 ;  /* 0x01f680110f007988 */ /* 0x008fe80008000405 */
[----:B0-----:R-:W3:Y:S04]  /*41d40*/  LDL.LU R21, [R1+0x1318] ;  /* 0x0013180001157983 */ /* 0x001ee80000300800 */
[----:B------:R0:W-:Y:S04]  /*41d50*/  STL [R1+0x36e8], R20 ;  /* 0x0036e81401007387 */ /* 0x0001e80000100800 */
[----:B------:R1:W-:Y:S04]  /*41d60*/  STS.U16 [R15+UR5+0x1f700], R16 ;  /* 0x01f700100f007988 */ /* 0x0003e80008000405 */
[----:B0-----:R-:W4:Y:S04]  /*41d70*/  LDL.LU R20, [R1+0x131c] ;  /* 0x00131c0001147983 */ /* 0x001f280000300800 */
[----:B------:R0:W-:Y:S01]  /*41d80*/  STL [R1+0x36ec], R19 ;  /* 0x0036ec1301007387 */ /* 0x0001e20000100800 */
[----:B-1----:R-:W-:-:S03]  /*41d90*/  IMAD.SHL.U32 R15, R0, 0x2, RZ ;  /* 0x00000002000f7824 */ /* 0x002fc600078e00ff */
[----:B0-----:R-:W2:Y:S04]  /*41da0*/  LDL.LU R19, [R1+0x1320] ;  /* 0x0013200001137983 */ /* 0x001ea80000300800 */
[----:B------:R0:W-:Y:S04]  /*41db0*/  STL [R1+0x36f0], R18 ;  /* 0x0036f01201007387 */ /* 0x0001e80000100800 */
[----:B0-----:R-:W2:Y:S04]  /*41dc0*/  LDL.LU R18, [R1+0x1324] ;  /* 0x0013240001127983 */ /* 0x001ea80000300800 */
[----:B------:R0:W-:Y:S04]  /*41dd0*/  STL [R1+0x36f4], R17 ;  /* 0x0036f41101007387 */ /* 0x0001e80000100800 */
[----:B0-----:R-:W2:Y:S04]  /*41de0*/  LDL.LU R17, [R1+0x1328] ;  /* 0x0013280001117983 */ /* 0x001ea80000300800 */
[----:B------:R0:W-:Y:S02]  /*41df0*/  STL [R1+0x3740], R0 ;  /* 0x0037400001007387 */ /* 0x0001e40000100800 */
[----:B0-----:R-:W0:Y:S02]  /*41e00*/  S2R R0, SR_TID.X ;  /* 0x0000000000007919 */ /* 0x001e240000002100 */
[----:B------:R-:W-:Y:S04]  /*41e10*/  STL [R1+0x36f8], R16 ;  /* 0x0036f81001007387 */ /* 0x000fe80000100800 */
[----:B------:R-:W-:Y:S01]  /*41e20*/  STL [R1+0x36fc], R13 ;  /* 0x0036fc0d01007387 */ /* 0x000fe20000100800 */
[----:B0-----:R-:W-:-:S05]  /*41e30*/  LOP3.LUT R0, R0, 0x3f, RZ, 0xc0, !PT ;  /* 0x0000003f00007812 */ /* 0x001fca00078ec0ff */
[----:B------:R-:W-:-:S05]  /*41e40*/  IMAD.SHL.U32 R0, R0, 0x2, RZ ;  /* 0x0000000200007824 */ /* 0x000fca00078e00ff */
[----:B------:R-:W-:-:S05]  /*41e50*/  LOP3.LUT R0, R0, 0x50, RZ, 0x3c, !PT ;  /* 0x0000005000007812 */ /* 0x000fca00078e3cff */
[----:B------:R0:W-:Y:S04]  /*41e60*/  STS.U16 [R0+UR5+0x1f780], R13 ;  /* 0x01f7800d00007988 */ /* 0x0001e80008000405 */
        /* <DEDUP_REMOVED lines=9> */
[----:B----4-:R-:W-:Y:S04]  /*41f00*/  STS.U16 [R15+UR5+0x1980], R20 ;  /* 0x001980140f007988 */ /* 0x010fe80008000405 */
[----:B---3--:R-:W-:Y:S04]  /*41f10*/  STS.U16 [R15+UR5+0x1a00], R21 ;  /* 0x001a00150f007988 */ /* 0x008fe80008000405 */
        /* <DEDUP_REMOVED lines=46> */
[----:B0-----:R-:W3:Y:S04]  /*42200*/  LDL.LU R11, [R1+0xd14] ;  /* 0x000d1400010b7983 */ /* 0x001ee80000300800 */
[----:B-1----:R-:W3:Y:S04]  /*42210*/  LDL.LU R3, [R1+0xd10] ;  /* 0x000d100001037983 */ /* 0x002ee80000300800 */
        /* <DEDUP_REMOVED lines=77> */
[----:B----4-:R0:W-:Y:S04]  /*426f0*/  STS.U16 [R15+UR5+0xfa80], R0 ;  /* 0x00fa80000f007988 */ /* 0x0101e80008000405 */
        /* <DEDUP_REMOVED lines=80> */
[----:B------:R1:W-:Y:S04]  /*42c00*/  STS.U16 [R15+UR5+0x19980], R3 ;  /* 0x019980030f007988 */ /* 0x0003e80008000405 */
[----:B------:R1:W-:Y:S04]  /*42c10*/  STS.U16 [R15+UR5+0x19a00], R28 ;  /* 0x019a001c0f007988 */ /* 0x0003e80008000405 */
[----:B0-----:R-:W2:Y:S04]  /*42c20*/  LDL.LU R9, [R1+0x3728] ;  /* 0x0037280001097983 */ /* 0x001ea80000300800 */
[----:B-1----:R-:W2:Y:S04]  /*42c30*/  LDL.LU R10, [R1+0x3724] ;  /* 0x00372400010a7983 */ /* 0x002ea80000300800 */
[----:B------:R-:W2:Y:S04]  /*42c40*/  LDL.LU R11, [R1+0x3720] ;  /* 0x00372000010b7983 */ /* 0x000ea80000300800 */
[----:B------:R-:W2:Y:S04]  /*42c50*/  LDL.LU R3, [R1+0x371c] ;  /* 0x00371c0001037983 */ /* 0x000ea80000300800 */
[----:B------:R-:W2:Y:S04]  /*42c60*/  LDL.LU R28, [R1+0x3718] ;  /* 0x00371800011c7983 */ /* 0x000ea80000300800 */
        /* <DEDUP_REMOVED lines=28> */
[----:B--2---:R-:W-:Y:S04]  /*42e30*/  STS.U16 [R15+UR5+0x1db00], R28 ;  /* 0x01db001c0f007988 */ /* 0x004fe80008000405 */
[----:B------:R0:W-:Y:S04]  /*42e40*/  STS.U16 [R15+UR5+0x1db80], R3 ;  /* 0x01db80030f007988 */ /* 0x0001e80008000405 */
[----:B0-----:R-:W2:Y:S04]  /*42e50*/  LDL.LU R3, [R1+0x11fc] ;  /* 0x0011fc0001037983 */ /* 0x001ea80000300800 */
[----:B------:R-:W2:Y:S04]  /*42e60*/  LDL.LU R28, [R1+0x11f8] ;  /* 0x0011f800011c7983 */ /* 0x000ea80000300800 */
[----:B------:R-:W-:Y:S04]  /*42e70*/  STS.U16 [R15+UR5+0x1f800], R11 ;  /* 0x01f8000b0f007988 */ /* 0x000fe80008000405 */
[----:B------:R-:W-:Y:S01]  /*42e80*/  STS.U16 [R15+UR5+0x1f880], R10 ;  /* 0x01f8800a0f007988 */ /* 0x000fe20008000405 */
[----:B------:R-:W-:-:S03]  /*42e90*/  IMAD.SHL.U32 R0, R0, 0x2, RZ ;  /* 0x0000000200007824 */ /* 0x000fc600078e00ff */
[----:B------:R-:W-:Y:S04]  /*42ea0*/  STL [R1+0x3700], R11 ;  /* 0x0037000b01007387 */ /* 0x000fe80000100800 */
[----:B------:R-:W-:Y:S04]  /*42eb0*/  STS.U16 [R15+UR5+0x1f900], R9 ;  /* 0x01f900090f007988 */ /* 0x000fe80008000405 */
[----:B------:R-:W-:Y:S04]  /*42ec0*/  STL [R1+0x3704], R10 ;  /* 0x0037040a01007387 */ /* 0x000fe80000100800 */
[----:B------:R-:W-:Y:S04]  /*42ed0*/  STS.U16 [R15+UR5+0x1f980], R8 ;  /* 0x01f980080f007988 */ /* 0x000fe80008000405 */
[----:B------:R-:W-:Y:S04]  /*42ee0*/  STL [R1+0x3708], R9 ;  /* 0x0037080901007387 */ /* 0x000fe80000100800 */
[----:B----4-:R-:W-:Y:S04]  /*42ef0*/  STS.U16 [R15+UR5+0x1fa00], R7 ;  /* 0x01fa00070f007988 */ /* 0x010fe80008000405 */
[----:B------:R-:W-:Y:S04]  /*42f00*/  STL [R1+0x370c], R8 ;  /* 0x00370c0801007387 */ /* 0x000fe80000100800 */
[----:B---3--:R-:W-:Y:S04]  /*42f10*/  STS.U16 [R15+UR5+0x1fa80], R6 ;  /* 0x01fa80060f007988 */ /* 0x008fe80008000405 */
[----:B------:R-:W-:Y:S01]  /*42f20*/  STL [R1+0x3710], R7 ;  /* 0x0037100701007387 */ /* 0x000fe20000100800 */
[----:B------:R-:W-:-:S03]  /*42f30*/  LOP3.LUT R0, R0, 0x70, RZ, 0x3c, !PT ;  /* 0x0000007000007812 */ /* 0x000fc600078e3cff */
[----:B------:R-:W-:Y:S04]  /*42f40*/  STS.U16 [R15+UR5+0x1fb00], R5 ;  /* 0x01fb00050f007988 */ /* 0x000fe80008000405 */
[----:B------:R-:W-:Y:S04]  /*42f50*/  STL [R1+0x3714], R6 ;  /* 0x0037140601007387 */ /* 0x000fe80000100800 */
[----:B------:R0:W-:Y:S04]  /*42f60*/  STS.U16 [R15+UR5+0x1fb80], R4 ;  /* 0x01fb80040f007988 */ /* 0x0001e80008000405 */
[----:B------:R1:W-:Y:S04]  /*42f70*/  STS.U16 [R0+UR5+0x1c00], R14 ;  /* 0x001c000e00007988 */ /* 0x0003e80008000405 */
[----:B------:R-:W-:Y:S04]  /*42f80*/  STS.U16 [R0+UR5+0x1c80], R21 ;  /* 0x001c801500007988 */ /* 0x000fe80008000405 */
[----:B------:R-:W-:Y:S04]  /*42f90*/  STS.U16 [R0+UR5+0x1d00], R22 ;  /* 0x001d001600007988 */ /* 0x000fe80008000405 */
[----:B------:R-:W-:Y:S04]  /*42fa0*/  STS.U16 [R0+UR5+0x1d80], R23 ;  /* 0x001d801700007988 */ /* 0x000fe80008000405 */
[----:B0-----:R-:W3:Y:S04]  /*42fb0*/  LDL.LU R15, [R1+0x11f4] ;  /* 0x0011f400010f7983 */ /* 0x001ee80000300800 */
[----:B------:R-:W-:Y:S04]  /*42fc0*/  STS.U16 [R0+UR5+0x1e00], R24 ;  /* 0x001e001800007988 */ /* 0x000fe80008000405 */
[----:B------:R-:W-:Y:S04]  /*42fd0*/  STS.U16 [R0+UR5+0x1e80], R25 ;  /* 0x001e801900007988 */ /* 0x000fe80008000405 */
[----:B------:R-:W-:Y:S04]  /*42fe0*/  STS.U16 [R0+UR5+0x1f00], R26 ;  /* 0x001f001a00007988 */ /* 0x000fe80008000405 */
[----:B------:R-:W-:Y:S04]  /*42ff0*/  STS.U16 [R0+UR5+0x1f80], R27 ;  /* 0x001f801b00007988 */ /* 0x000fe80008000405 */
[----:B------:R-:W-:Y:S04]  /*43000*/  STS.U16 [R0+UR5+0x3c00], R29 ;  /* 0x003c001d00007988 */ /* 0x000fe80008000405 */
[----:B------:R-:W-:Y:S04]  /*43010*/  STS.U16 [R0+UR5+0x3c80], R2 ;  /* 0x003c800200007988 */ /* 0x000fe80008000405 */
[----:B-1----:R-:W4:Y:S04]  /*43020*/  LDL.LU R14, [R1+0x11f0] ;  /* 0x0011f000010e7983 */ /* 0x002f280000300800 */
[----:B------:R-:W-:Y:S04]  /*43030*/  STS.U16 [R0+UR5+0x3d00], R12 ;  /* 0x003d000c00007988 */ /* 0x000fe80008000405 */
[----:B------:R-:W4:Y:S04]  /*43040*/  LDL.LU R4, [R1+0x11ec] ;  /* 0x0011ec0001047983 */ /* 0x000f280000300800 */
[----:B--2---:R0:W-:Y:S04]  /*43050*/  STS.U16 [R0+UR5+0x3d80], R3 ;  /* 0x003d800300007988 */ /* 0x0041e80008000405 */
        /* <DEDUP_REMOVED lines=14> */
[----:B------:R0:W-:Y:S04]  /*43140*/  STS.U16 [R0+UR5+0x3e00], R28 ;  /* 0x003e001c00007988 */ /* 0x0001e80008000405 */
[----:B------:R-:W2:Y:S04]  /*43150*/  LDL.LU R12, [R1+0xff0] ;  /* 0x000ff000010c7983 */ /* 0x000ea80000300800 */
        /* <DEDUP_REMOVED lines=10> */
[----:B------:R-:W3:Y:S04]  /*43200*/  LDL.LU R2, [R1+0xe08] ;  /* 0x000e080001027983 */ /* 0x000ee80000300800 */
[----:B0-----:R-:W3:Y:S04]  /*43210*/  LDL.LU R15, [R1+0xe04] ;  /* 0x000e0400010f7983 */ /* 0x001ee80000300800 */
[----:B----4-:R0:W-:Y:S04]  /*43220*/  STS.U16 [R0+UR5+0x3f00], R14 ;  /* 0x003f000e00007988 */ /* 0x0101e80008000405 */
[----:B------:R-:W-:Y:S04]  /*43230*/  STS.U16 [R0+UR5+0x3f80], R4 ;  /* 0x003f800400007988 */ /* 0x000fe80008000405 */
[----:B0-----:R-:W4:Y:S04]  /*43240*/  LDL.LU R14, [R1+0xe00] ;  /* 0x000e0000010e7983 */ /* 0x001f280000300800 */
[----:B--2---:R0:W-:Y:S04]  /*43250*/  STS.U16 [R0+UR5+0x5c00], R3 ;  /* 0x005c000300007988 */ /* 0x0041e80008000405 */
        /* <DEDUP_REMOVED lines=16> */
[----:B------:R-:W-:Y:S04]  /*43360*/  STS.U16 [R0+UR5+0x9c00], R21 ;  /* 0x009c001500007988 */ /* 0x000fe80008000405 */
[----:B------:R-:W-:Y:S04]  /*43370*/  STS.U16 [R0+UR5+0x9c80], R22 ;  /* 0x009c801600007988 */ /* 0x000fe80008000405 */
[----:B------:R-:W-:Y:S04]  /*43380*/  STS.U16 [R0+UR5+0x9d00], R23 ;  /* 0x009d001700007988 */ /* 0x000fe80008000405 */
[----:B------:R-:W-:Y:S04]  /*43390*/  STS.U16 [R0+UR5+0x9d80], R24 ;  /* 0x009d801800007988 */ /* 0x000fe80008000405 */
[----:B0-----:R-:W2:Y:S04]  /*433a0*/  LDL.LU R12, [R1+0xdf8] ;  /* 0x000df800010c7983 */ /* 0x001ea80000300800 */
[----:B-1----:R-:W2:Y:S04]  /*433b0*/  LDL.LU R28, [R1+0xdf4] ;  /* 0x000df400011c7983 */ /* 0x002ea80000300800 */
[----:B------:R-:W-:Y:S04]  /*433c0*/  STS.U16 [R0+UR5+0x9e00], R25 ;  /* 0x009e001900007988 */ /* 0x000fe80008000405 */
[----:B------:R-:W-:Y:S04]  /*433d0*/  STS.U16 [R0+UR5+0x9e80], R26 ;  /* 0x009e801a00007988 */ /* 0x000fe80008000405 */
[----:B------:R-:W-:Y:S04]  /*433e0*/  STS.U16 [R0+UR5+0x9f00], R27 ;  /* 0x009f001b00007988 */ /* 0x000fe80008000405 */
[----:B------:R-:W-:Y:S04]  /*433f0*/  STS.U16 [R0+UR5+0x9f80], R29 ;  /* 0x009f801d00007988 */ /* 0x000fe80008000405 */
[----:B---3--:R-:W-:Y:S04]  /*43400*/  STS.U16 [R0+UR5+0xbc00], R2 ;  /* 0x00bc000200007988 */ /* 0x008fe80008000405 */
[----:B------:R0:W-:Y:S04]  /*43410*/  STS.U16 [R0+UR5+0xbc80], R15 ;  /* 0x00bc800f00007988 */ /* 0x0001e80008000405 */
[----:B------:R-:W3:Y:S04]  /*43420*/  LDL.LU R4, [R1+0xdf0] ;  /* 0x000df00001047983 */ /* 0x000ee80000300800 */
        /* <DEDUP_REMOVED lines=13> */
[----:B----4-:R0:W-:Y:S04]  /*43500*/  STS.U16 [R0+UR5+0xbd00], R14 ;  /* 0x00bd000e00007988 */ /* 0x0101e80008000405 */
[----:B------:R-:W4:Y:S04]  /*43510*/  LDL.LU R20, [R1+0xbf8] ;  /* 0x000bf80001147983 */ /* 0x000f280000300800 */
[----:B0-----:R-:W4:Y:S04]  /*43520*/  LDL.LU R14, [R1+0xbf4] ;  /* 0x000bf400010e7983 */ /* 0x001f280000300800 */
        /* <DEDUP_REMOVED lines=12> */
[----:B------:R1:W-:Y:S04]  /*435f0*/  STS.U16 [R0+UR5+0xbe80], R28 ;  /* 0x00be801c00007988 */ /* 0x0003e80008000405 */
[----:B0-----:R-:W2:Y:S04]  /*43600*/  LDL.LU R12, [R1+0xa04] ;  /* 0x000a0400010c7983 */ /* 0x001ea80000300800 */
[----:B-1----:R-:W2:Y:S04]  /*43610*/  LDL.LU R28, [R1+0xa00] ;  /* 0x000a0000011c7983 */ /* 0x002ea80000300800 */
[----:B---3--:R-:W-:Y:S04]  /*43620*/  STS.U16 [R0+UR5+0xbf00], R4 ;  /* 0x00bf000400007988 */ /* 0x008fe80008000405 */
        /* <DEDUP_REMOVED lines=13> */
[----:B----4-:R-:W-:Y:S04]  /*43700*/  STS.U16 [R0+UR5+0xfe00], R20 ;  /* 0x00fe001400007988 */ /* 0x010fe80008000405 */
[----:B0-----:R-:W3:Y:S04]  /*43710*/  LDL.LU R15, [R1+0x9fc] ;  /* 0x0009fc00010f7983 */ /* 0x001ee80000300800 */
[----:B------:R0:W-:Y:S04]  /*43720*/  STS.U16 [R0+UR5+0xfe80], R14 ;  /* 0x00fe800e00007988 */ /* 0x0001e80008000405 */
        /* <DEDUP_REMOVED lines=12> */
[----:B------:R-:W2:Y:S04]  /*437f0*/  LDL.LU R6, [R1+0x9f0] ;  /* 0x0009f00001067983 */ /* 0x000ea80000300800 */
[----:B------:R-:W-:Y:S04]  /*43800*/  STS.U16 [R0+UR5+0x13c00], R12 ;  /* 0x013c000c00007988 */ /* 0x000fe80008000405 */
[----:B------:R0:W-:Y:S04]  /*43810*/  STS.U16 [R0+UR5+0x13c80], R28 ;  /* 0x013c801c00007988 */ /* 0x0001e80008000405 */
        /* <DEDUP_REMOVED lines=25> */
[----:B----4-:R1:W-:Y:S04]  /*439b0*/  STS.U16 [R0+UR5+0x13d80], R14 ;  /* 0x013d800e00007988 */ /* 0x0103e80008000405 */
[----:B0-----:R-:W4:Y:S04]  /*439c0*/  LDL.LU R15, [R1+0x29c] ;  /* 0x00029c00010f7983 */ /* 0x001f280000300800 */
[----:B-1----:R-:W3:Y:S04]  /*439d0*/  LDL.LU R14, [R1+0x298] ;  /* 0x00029800010e7983 */ /* 0x002ee80000300800 */
[----:B--2---:R0:W-:Y:S04]  /*439e0*/  STS.U16 [R0+UR5+0x13e00], R3 ;  /* 0x013e000300007988 */ /* 0x0041e80008000405 */
[----:B0-----:R-:W2:Y:S04]  /*439f0*/  LDL.LU R3, [R1+0x194] ;  /* 0x0001940001037983 */ /* 0x001ea80000300800 */
[----:B------:R0:W-:Y:S04]  /*43a00*/  STS.U16 [R0+UR5+0x13e80], R6 ;  /* 0x013e800600007988 */ /* 0x0001e80008000405 */
[----:B0-----:R-:W2:Y:S04]  /*43a10*/  LDL.LU R6, [R1+0x3714] ;  /* 0x0037140001067983 */ /* 0x001ea80000300800 */
[----:B------:R0:W-:Y:S04]  /*43a20*/  STS.U16 [R0+UR5+0x13f00], R28 ;  /* 0x013f001c00007988 */ /* 0x0001e80008000405 */
[----:B------:R1:W-:Y:S04]  /*43a30*/  STS.U16 [R0+UR5+0x13f80], R7 ;  /* 0x013f800700007988 */ /* 0x0003e80008000405 */
        /* <DEDUP_REMOVED lines=10> */
[----:B------:R-:W2:Y:S04]  /*43ae0*/  LDL.LU R11, [R1+0x3700] ;  /* 0x00370000010b7983 */ /* 0x000ea80000300800 */
[----:B------:R0:W-:Y:S04]  /*43af0*/  STS.U16 [R0+UR5+0x15e80], R16 ;  /* 0x015e801000007988 */ /* 0x0001e80008000405 */
        /* <DEDUP_REMOVED lines=9> */
[----:B------:R0:W-:Y:S04]  /*43b90*/  STS.U16 [R0+UR5+0x17d80], R22 ;  /* 0x017d801600007988 */ /* 0x0001e80008000405 */
[----:B------:R-:W2:Y:S04]  /*43ba0*/  LDL.LU R19, [R1+0x36ec] ;  /* 0x0036ec0001137983 */ /* 0x000ea80000300800 */
[----:B------:R-:W2:Y:S04]  /*43bb0*/  LDL.LU R20, [R1+0x36e8] ;  /* 0x0036e80001147983 */ /* 0x000ea80000300800 */
[----:B----4-:R-:W4:Y:S04]  /*43bc0*/  LDL.LU R21, [R1+0x36e4] ;  /* 0x0036e40001157983 */ /* 0x010f280000300800 */
[----:B------:R1:W-:Y:S04]  /*43bd0*/  STS.U16 [R0+UR5+0x17e00], R4 ;  /* 0x017e000400007988 */ /* 0x0003e80008000405 */
[----:B------:R0:W-:Y:S04]  /*43be0*/  STS.U16 [R0+UR5+0x17e80], R5 ;  /* 0x017e800500007988 */ /* 0x0001e80008000405 */
[----:B------:R1:W-:Y:S04]  /*43bf0*/  STS.U16 [R0+UR5+0x17f00], R23 ;  /* 0x017f001700007988 */ /* 0x0003e80008000405 */
[----:B------:R1:W-:Y:S04]  /*43c00*/  STS.U16 [R0+UR5+0x17f80], R24 ;  /* 0x017f801800007988 */ /* 0x0003e80008000405 */
[----:B0-----:R-:W4:Y:S04]  /*43c10*/  LDL.LU R22, [R1+0x36e0] ;  /* 0x0036e00001167983 */ /* 0x001f280000300800 */
[----:B------:R0:W-:Y:S04]  /*43c20*/  STS.U16 [R0+UR5+0x19c00], R25 ;  /* 0x019c001900007988 */ /* 0x0001e80008000405 */
[----:B-1----:R-:W4:Y:S04]  /*43c30*/  LDL R4, [R1+0x33e0] ;  /* 0x0033e00001047983 */ /* 0x002f280000100800 */
[----:B------:R-:W4:Y:S04]  /*43c40*/  LDL R5, [R1+0x33d4] ;  /* 0x0033d40001057983 */ /* 0x000f280000100800 */
[----:B------:R-:W4:Y:S04]  /*43c50*/  LDL.LU R23, [R1+0x36dc] ;  /* 0x0036dc0001177983 */ /* 0x000f280000300800 */
[----:B------:R1:W-:Y:S04]  /*43c60*/  STS.U16 [R0+UR5+0x19c80], R26 ;  /* 0x019c801a00007988 */ /* 0x0003e80008000405 */
[----:B------:R-:W4:Y:S04]  /*43c70*/  LDL.LU R24, [R1+0x36d8] ;  /* 0x0036d80001187983 */ /* 0x000f280000300800 */
[----:B------:R1:W-:Y:S04]  /*43c80*/  STS.U16 [R0+UR5+0x19d00], R27 ;  /* 0x019d001b00007988 */ /* 0x0003e80008000405 */
[----:B------:R1:W-:Y:S04]  /*43c90*/  STS.U16 [R0+UR5+0x19d80], R29 ;  /* 0x019d801d00007988 */ /* 0x0003e80008000405 */
[----:B0-----:R-:W4:Y:S04]  /*43ca0*/  LDL.LU R25, [R1+0x36d4] ;  /* 0x0036d40001197983 */ /* 0x001f280000300800 */
[----:B------:R0:W-:Y:S04]  /*43cb0*/  STS.U16 [R0+UR5+0x19e00], R2 ;  /* 0x019e000200007988 */ /* 0x0001e80008000405 */
[----:B-1----:R-:W4:Y:S04]  /*43cc0*/  LDL.LU R26, [R1+0x36d0] ;  /* 0x0036d000011a7983 */ /* 0x002f280000300800 */
[----:B------:R-:W4:Y:S04]  /*43cd0*/  LDL.LU R27, [R1+0x36cc] ;  /* 0x0036cc00011b7983 */ /* 0x000f280000300800 */
[----:B---3--:R1:W-:Y:S04]  /*43ce0*/  STS.U16 [R0+UR5+0x19e80], R12 ;  /* 0x019e800c00007988 */ /* 0x0083e80008000405 */
[----:B------:R-:W3:Y:S04]  /*43cf0*/  LDL.LU R29, [R1+0x36c8] ;  /* 0x0036c800011d7983 */ /* 0x000ee80000300800 */
[----:B0-----:R-:W3:Y:S04]  /*43d00*/  LDL.LU R2, [R1+0x36c4] ;  /* 0x0036c40001027983 */ /* 0x001ee80000300800 */
[----:B------:R0:W-:Y:S04]  /*43d10*/  STS.U16 [R0+UR5+0x19f00], R15 ;  /* 0x019f000f00007988 */ /* 0x0001e80008000405 */
[----:B------:R0:W-:Y:S04]  /*43d20*/  STS.U16 [R0+UR5+0x19f80], R14 ;  /* 0x019f800e00007988 */ /* 0x0001e80008000405 */
[----:B-1----:R-:W3:Y:S04]  /*43d30*/  LDL.LU R12, [R1+0x36c0] ;  /* 0x0036c000010c7983 */ /* 0x002ee80000300800 */
[----:B0-----:R-:W3:Y:S04]  /*43d40*/  LDL.LU R15, [R1+0x36bc] ;  /* 0x0036bc00010f7983 */ /* 0x001ee80000300800 */
[----:B------:R-:W3:Y:S04]  /*43d50*/  LDL.LU R14, [R1+0x36b8] ;  /* 0x0036b800010e7983 */ /* 0x000ee80000300800 */
[----:B--2---:R0:W-:Y:S04]  /*43d60*/  STS.U16 [R0+UR5+0x1bc00], R3 ;  /* 0x01bc000300007988 */ /* 0x0041e80008000405 */
[----:B0-----:R-:W2:Y:S04]  /*43d70*/  LDL.LU R3, [R1+0x36b4] ;  /* 0x0036b40001037983 */ /* 0x001ea80000300800 */
[----:B--2---:R0:W-:Y:S04]  /*43d80*/  STS.U16 [R0+UR5+0x1bc80], R3 ;  /* 0x01bc800300007988 */ /* 0x0041e80008000405 */
[----:B0-----:R-:W2:Y:S04]  /*43d90*/  LDL.LU R3, [R1+0x36b0] ;  /* 0x0036b00001037983 */ /* 0x001ea80000300800 */
[----:B------:R0:W-:Y:S04]  /*43da0*/  STS.U16 [R0+UR5+0x1bd00], R28 ;  /* 0x01bd001c00007988 */ /* 0x0001e80008000405 */
[----:B0-----:R-:W3:Y:S01]  /*43db0*/  LDL.LU R28, [R1+0x36ac] ;  /* 0x0036ac00011c7983 */ /* 0x001ee20000300800 */
[----:B--2---:R-:W-:-:S06]  /*43dc0*/  PRMT R3, RZ, 0x7610, R3 ;  /* 0x00007610ff037816 */ /* 0x004fcc0000000003 */
[----:B----4-:R-:W2:Y:S04]  /*43dd0*/  @!P1 LDG.E.U16 R3, desc[UR38][R4.64] ;  /* 0x0000002604039981 */ /* 0x010ea8000c1e1500 */
[----:B---3--:R0:W-:Y:S04]  /*43de0*/  STS.U16 [R0+UR5+0x1bd80], R28 ;  /* 0x01bd801c00007988 */ /* 0x0081e80008000405 */
[----:B0-----:R-:W3:Y:S04]  /*43df0*/  LDL.LU R0, [R1+0x36a8] ;  /* 0x0036a80001007983 */ /* 0x001ee80000300800 */
[----:B------:R-:W4:Y:S04]  /*43e00*/  LDL.LU R28, [R1+0x36a4] ;  /* 0x0036a400011c7983 */ /* 0x000f280000300800 */
[----:B--2---:R0:W-:Y:S04]  /*43e10*/  STL [R1+0xa0], R3 ;  /* 0x0000a00301007387 */ /* 0x0041e80000100800 */
[----:B0-----:R-:W2:Y:S04]  /*43e20*/  LDL.LU R3, [R1+0x36a0] ;  /* 0x0036a00001037983 */ /* 0x001ea80000300800 */
[----:B------:R-:W2:Y:S04]  /*43e30*/  LDL R4, [R1+0x33e4] ;  /* 0x0033e40001047983 */ /* 0x000ea80000100800 */
[----:B------:R-:W2:Y:S01]  /*43e40*/  LDL R5, [R1+0x33f0] ;  /* 0x0033f00001057983 */ /* 0x000ea20000100800 */
[----:B----4-:R-:W-:-:S02]  /*43e50*/  PRMT R28, RZ, 0x7610, R28 ;  /* 0x00007610ff1c7816 */ /* 0x010fc4000000001c */
[----:B--2---:R-:W-:-:S04]  /*43e60*/  @!P1 LOP3.LUT R5, R5, R4, RZ, 0x3c, !PT ;  /* 0x0000000405059212 */ /* 0x004fc800078e3cff */
[----:B------:R-:W-:-:S04]  /*43e70*/  @!P1 LOP3.LUT R4, R5, R4, RZ, 0x3c, !PT ;  /* 0x0000000405049212 */ /* 0x000fc800078e3cff */
[----:B------:R-:W-:-:S05]  /*43e80*/  @!P1 LOP3.LUT R5, R5, R4, RZ, 0x3c, !PT ;  /* 0x0000000405059212 */ /* 0x000fca00078e3cff */
[----:B------:R-:W2:Y:S04]  /*43e90*/  @!P1 LDG.E.U16 R28, desc[UR38][R4.64] ;  /* 0x00000026041c9981 */ /* 0x000ea8000c1e1500 */
[----:B--2---:R0:W-:Y:S04]  /*43ea0*/  STL [R1+0x9c], R28 ;  /* 0x00009c1c01007387 */ /* 0x0041e80000100800 */
[----:B0-----:R-:W2:Y:S04]  /*43eb0*/  LDL.LU R28, [R1+0x369c] ;  /* 0x00369c00011c7983 */ /* 0x001ea80000300800 */
[----:B------:R-:W4:Y:S04]  /*43ec0*/  LDL R4, [R1+0x33f4] ;  /* 0x0033f40001047983 */ /* 0x000f280000100800 */
[----:B------:R-:W4:Y:S01]  /*43ed0*/  LDL R5, [R1+0x3400] ;  /* 0x0034000001057983 */ /* 0x000f220000100800 */
[----:B------:R-:W-:-:S02]  /*43ee0*/  PRMT R3, RZ, 0x7610, R3 ;  /* 0x00007610ff037816 */ /* 0x000fc40000000003 */
[----:B----4-:R-:W-:-:S04]  /*43ef0*/  @!P1 LOP3.LUT R5, R5, R4, RZ, 0x3c, !PT ;  /* 0x0000000405059212 */ /* 0x010fc800078e3cff */
[----:B------:R-:W-:-:S04]  /*43f00*/  @!P1 LOP3.LUT R4, R5, R4, RZ, 0x3c, !PT ;  /* 0x0000000405049212 */ /* 0x000fc800078e3cff */
[----:B------:R-:W-:-:S05]  /*43f10*/  @!P1 LOP3.LUT R5, R5, R4, RZ, 0x3c, !PT ;  /* 0x0000000405059212 */ /* 0x000fca00078e3cff */
[----:B------:R-:W4:Y:S04]  /*43f20*/  @!P1 LDG.E.U16 R3, desc[UR38][R4.64] ;  /* 0x0000002604039981 */ /* 0x000f28000c1e1500 */
[----:B----4-:R0:W-:Y:S04]  /*43f30*/  STL [R1+0x98], R3 ;  /* 0x0000980301007387 */ /* 0x0101e80000100800 */
[----:B0-----:R-:W4:Y:S04]  /*43f40*/  LDL.LU R3, [R1+0x3698] ;  /* 0x0036980001037983 */ /* 0x001f280000300800 */
[----:B------:R-:W2:Y:S04]  /*43f50*/  LDL R4, [R1+0x3404] ;  /* 0x0034040001047983 */ /* 0x000ea80000100800 */
[----:B------:R-:W2:Y:S01]  /*43f60*/  LDL R5, [R1+0x3410] ;  /* 0x0034100001057983 */ /* 0x000ea20000100800 */
[----:B------:R-:W-:-:S02]  /*43f70*/  PRMT R9, RZ, 0x7610, R9 ;  /* 0x00007610ff097816 */ /* 0x000fc40000000009 */
[----:B--2---:R-:W-:-:S04]  /*43f80*/  @!P1 LOP3.LUT R5, R5, R4, RZ, 0x3c, !PT ;  /* 0x0000000405059212 */ /* 0x004fc800078e3cff */
[----:B------:R-:W-:-:S04]  /*43f90*/  @!P1 LOP3.LUT R4, R5, R4, RZ, 0x3c, !PT ;  /* 0x0000000405049212 */ /* 0x000fc800078e3cff */
[----:B------:R-:W-:-:S05]  /*43fa0*/  @!P1 LOP3.LUT R5, R5, R4, RZ, 0x3c, !PT ;  /* 0x0000000405059212 */ /* 0x000fca00078e3cff */
[----:B------:R0:W2:Y:S04]  /*43fb0*/  @!P1 LDG.E.U16 R9, desc[UR38][R4.64] ;  /* 0x0000002604099981 */ /* 0x0000a8000c1e1500 */
[----:B------:R-:W0:Y:S04]  /*43fc0*/  LDL R4, [R1+0x3414] ;  /* 0x0034140001047983 */ /* 0x000e280000100800 */
[----:B------:R-:W0:Y:S01]  /*43fd0*/  LDL R5, [R1+0x3420] ;  /* 0x0034200001057983 */ /* 0x000e220000100800 */
[----:B----4-:R-:W-:Y:S02]  /*43fe0*/  PRMT R3, RZ, 0x7610, R3 ;  /* 0x00007610ff037816 */ /* 0x010fe40000000003 */
[----:B0-----:R-:W-:-:S04]  /*43ff0*/  @!P1 LOP3.LUT R5, R5, R4, RZ, 0x3c, !PT ;  /* 0x0000000405059212 */ /* 0x001fc800078e3cff */
[----:B------:R-:W-:-:S04]  /*44000*/  @!P1 LOP3.LUT R4, R5, R4, RZ, 0x3c, !PT ;  /* 0x0000000405049212 */ /* 0x000fc800078e3cff */
[----:B------:R-:W-:-:S05]  /*44010*/  @!P1 LOP3.LUT R5, R5, R4, RZ, 0x3c, !PT ;  /* 0x0000000405059212 */ /* 0x000fca00078e3cff */
[----:B------:R-:W4:Y:S04]  /*44020*/  @!P1 LDG.E.U16 R3, desc[UR38][R4.64] ;  /* 0x0000002604039981 */ /* 0x000f28000c1e1500 */
[----:B--2---:R0:W-:Y:S04]  /*44030*/  STL [R1+0x94], R9 ;  /* 0x0000940901007387 */ /* 0x0041e80000100800 */
[----:B0-----:R-:W2:Y:S04]  /*44040*/  LDL R9, [R1+0x3470] ;  /* 0x0034700001097983 */ /* 0x001ea80000100800 */
        /* <DEDUP_REMOVED lines=8> */
[----:B------:R-:W2:Y:S04]  /*440d0*/  @!P1 LDG.E.U16 R28, desc[UR38][R4.64] ;  /* 0x00000026041c9981 */ /* 0x000ea8000c1e1500 */
        /* <DEDUP_REMOVED lines=17> */
[----:B------:R0:W4:Y:S04]  /*441f0*/  @!P1 LDG.E.U16 R28, desc[UR38][R4.64] ;  /* 0x00000026041c9981 */ /* 0x000128000c1e1500 */
[----:B------:R-:W0:Y:S04]  /*44200*/  LDL R4, [R1+0x3454] ;  /* 0x0034540001047983 */ /* 0x000e280000100800 */
[----:B------:R-:W0:Y:S01]  /*44210*/  LDL R5, [R1+0x3460] ;  /* 0x0034600001057983 */ /* 0x000e220000100800 */
[----:B---3--:R-:W-:Y:S02]  /*44220*/  PRMT R0, RZ, 0x7610, R0 ;  /* 0x00007610ff007816 */ /* 0x008fe40000000000 */
[----:B0-----:R-:W-:-:S04]  /*44230*/  @!P1 LOP3.LUT R5, R5, R4, RZ, 0x3c, !PT ;  /* 0x0000000405059212 */ /* 0x001fc800078e3cff */
[----:B------:R-:W-:-:S04]  /*44240*/  @!P1 LOP3.LUT R4, R5, R4, RZ, 0x3c, !PT ;  /* 0x0000000405049212 */ /* 0x000fc800078e3cff */
[----:B------:R-:W-:-:S05]  /*44250*/  @!P1 LOP3.LUT R5, R5, R4, RZ, 0x3c, !PT ;  /* 0x0000000405059212 */ /* 0x000fca00078e3cff */
[----:B------:R-:W3:Y:S04]  /*44260*/  @!P1 LDG.E.U16 R0, desc[UR38][R4.64] ;  /* 0x0000002604009981 */ /* 0x000ee8000c1e1500 */
[----:B----4-:R-:W-:Y:S01]  /*44270*/  STL [R1+0x3604], R28 ;  /* 0x0036041c01007387 */ /* 0x010fe20000100800 */
[----:B--2---:R-:W-:-:S03]  /*44280*/  PRMT R3, RZ, 0x7610, R3 ;  /* 0x00007610ff037816 */ /* 0x004fc60000000003 */
[----:B---3--:R0:W-:Y:S04]  /*44290*/  STL [R1+0x80], R0 ;  /* 0x0000800001007387 */ /* 0x0081e80000100800 */
[----:B0-----:R-:W2:Y:S04]  /*442a0*/  LDL.LU R0, [R1+0x3688] ;  /* 0x0036880001007983 */ /* 0x001ea80000300800 */
[----:B------:R-:W3:Y:S01]  /*442b0*/  LDL R5, [R1+0x3464] ;  /* 0x0034640001057983 */ /* 0x000ee20000100800 */
[----:B------:R-:W-:-:S03]  /*442c0*/  @!P1 IMAD.MOV.U32 R4, RZ, RZ, R9 ;  /* 0x000000ffff049224 */ /* 0x000fc600078e0009 */
[----:B------:R-:W4:Y:S04]  /*442d0*/  LDL R9, [R1+0x34c0] ;  /* 0x0034c00001097983 */ /* 0x000f280000100800 */
[----:B---3--:R-:W3:Y:S04]  /*442e0*/  @!P1 LDG.E.U16 R3, desc[UR38][R4.64] ;  /* 0x0000002604039981 */ /* 0x008ee8000c1e1500 */
[----:B---3--:R0:W-:Y:S04]  /*442f0*/  STL [R1+0x7c], R3 ;  /* 0x00007c0301007387 */ /* 0x0081e80000100800 */
[----:B0-----:R-:W3:Y:S04]  /*44300*/  LDL.LU R3, [R1+0x3684] ;  /* 0x0036840001037983 */ /* 0x001ee80000300800 */
        /* <DEDUP_REMOVED lines=9> */
[----:B------:R-:W-:Y:S02]  /*443a0*/  PRMT R7, RZ, 0x7610, R7 ;  /* 0x00007610ff077816 */ /* 0x000fe40000000007 */
[----:B0-----:R-:W-:-:S04]  /*443b0*/  @!P1 LOP3.LUT R5, R5, R4, RZ, 0x3c, !PT ;  /* 0x0000000405059212 */ /* 0x001fc800078e3cff */
[----:B------:R-:W-:-:S04]  /*443c0*/  @!P1 LOP3.LUT R4, R5, R4, RZ, 0x3c, !PT ;  /* 0x0000000405049212 */ /* 0x000fc800078e3cff */
[----:B------:R-:W-:Y:S01]  /*443d0*/  @!P1 LOP3.LUT R5, R5, R4, RZ, 0x3c, !PT ;  /* 0x0000000405059212 */ /* 0x000fe200078e3cff */
[----:B--2---:R0:W-:Y:S04]  /*443e0*/  STL [R1+0x78], R11 ;  /* 0x0000780b01007387 */ /* 0x0041e80000100800 */
[----:B------:R1:W2:Y:S01]  /*443f0*/  @!P1 LDG.E.U16 R7, desc[UR38][R4.64] ;  /* 0x0000002604079981 */ /* 0x0002a2000c1e1500 */
[----:B------:R-:W-:-:S03]  /*44400*/  PRMT R0, RZ, 0x7610, R0 ;  /* 0x00007610ff007816 */ /* 0x000fc60000000000 */
[----:B0-----:R-:W2:Y:S04]  /*44410*/  LDL R11, [R1+0x34d0] ;  /* 0x0034d000010b7983 */ /* 0x001ea80000100800 */
[----:B------:R-:W1:Y:S04]  /*44420*/  LDL R4, [R1+0x3494] ;  /* 0x0034940001047983 */ /* 0x000e680000100800 */
[----:B------:R-:W1:Y:S02]  /*44430*/  LDL R5, [R1+0x34a0] ;  /* 0x0034a00001057983 */ /* 0x000e640000100800 */
[----:B-1----:R-:W-:-:S04]  /*44440*/  @!P1 LOP3.LUT R5, R5, R4, RZ, 0x3c, !PT ;  /* 0x0000000405059212 */ /* 0x002fc800078e3cff */
[----:B------:R-:W-:-:S04]  /*44450*/  @!P1 LOP3.LUT R4, R5, R4, RZ, 0x3c, !PT ;  /* 0x0000000405049212 */ /* 0x000fc800078e3cff */
[----:B------:R-:W-:-:S05]  /*44460*/  @!P1 LOP3.LUT R5, R5, R4, RZ, 0x3c, !PT ;  /* 0x0000000405059212 */ /* 0x000fca00078e3cff */
[----:B------:R-:W3:Y:S04]  /*44470*/  @!P1 LDG.E.U16 R0, desc[UR38][R4.64] ;  /* 0x0000002604009981 */ /* 0x000ee8000c1e1500 */
[----:B--2---:R0:W-:Y:S04]  /*44480*/  STL [R1+0x74], R7 ;  /* 0x0000740701007387 */ /* 0x0041e80000100800 */
[----:B0-----:R-:W2:Y:S04]  /*44490*/  LDL R7, [R1+0x34e0] ;  /* 0x0034e00001077983 */ /* 0x001ea80000100800 */
        /* <DEDUP_REMOVED lines=8> */
[----:B------:R-:W2:Y:S01]  /*44520*/  @!P1 LDG.E.U16 R3, desc[UR38][R4.64] ;  /* 0x0000002604039981 */ /* 0x000ea2000c1e1500 */
[----:B------:R-:W-:-:S03]  /*44530*/  PRMT R8, RZ, 0x7610, R8 ;  /* 0x00007610ff087816 */ /* 0x000fc60000000008 */
[----:B--2---:R0:W-:Y:S04]  /*44540*/  STL [R1+0x6c], R3 ;  /* 0x00006c0301007387 */ /* 0x0041e80000100800 */
[----:B0-----:R-:W2:Y:S04]  /*44550*/  LDL.LU R3, [R1+0x367c] ;  /* 0x00367c0001037983 */ /* 0x001ea80000300800 */
[----:B------:R-:W2:Y:S01]  /*44560*/  LDL R5, [R1+0x34b4] ;  /* 0x0034b40001057983 */ /* 0x000ea20000100800 */
[----:B----4-:R-:W-:Y:S01]  /*44570*/  @!P1 IMAD.MOV.U32 R4, RZ, RZ, R9 ;  /* 0x000000ffff049224 */ /* 0x010fe200078e0009 */
[----:B---3--:R-:W-:-:S02]  /*44580*/  PRMT R0, RZ, 0x7610, R0 ;  /* 0x00007610ff007816 */ /* 0x008fc40000000000 */
[----:B------:R-:W3:Y:S04]  /*44590*/  LDL R9, [R1+0x3504] ;  /* 0x0035040001097983 */ /* 0x000ee80000100800 */
[----:B--2---:R0:W2:Y:S04]  /*445a0*/  @!P1 LDG.E.U16 R8, desc[UR38][R4.64] ;  /* 0x0000002604089981 */ /* 0x0040a8000c1e1500 */
[----:B------:R-:W4:Y:S01]  /*445b0*/  LDL R5, [R1+0x34c4] ;  /* 0x0034c40001057983 */ /* 0x000f220000100800 */
[----:B0-----:R-:W-:-:S03]  /*445c0*/  @!P1 IMAD.MOV.U32 R4, RZ, RZ, R11 ;  /* 0x000000ffff049224 */ /* 0x001fc600078e000b */
[----:B--2---:R0:W-:Y:S01]  /*445d0*/  STL [R1+0x68], R8 ;  /* 0x0000680801007387 */ /* 0x0041e20000100800 */
[----:B------:R-:W-:-:S03]  /*445e0*/  PRMT R6, RZ, 0x7610, R6 ;  /* 0x00007610ff067816 */ /* 0x000fc60000000006 */
[----:B------:R-:W2:Y:S04]  /*445f0*/  LDL R11, [R1+0x3520] ;  /* 0x00352000010b7983 */ /* 0x000ea80000100800 */
[----:B----4-:R1:W4:Y:S04]  /*44600*/  @!P1 LDG.E.U16 R0, desc[UR38][R4.64] ;  /* 0x0000002604009981 */ /* 0x010328000c1e1500 */
[----:B0-----:R-:W2:Y:S04]  /*44610*/  LDL R8, [R1+0x3510] ;  /* 0x0035100001087983 */ /* 0x001ea80000100800 */
[----:B------:R-:W2:Y:S01]  /*44620*/  LDL R5, [R1+0x34d4] ;  /* 0x0034d40001057983 */ /* 0x000ea20000100800 */
[----:B-1----:R-:W-:-:S03]  /*44630*/  @!P1 IMAD.MOV.U32 R4, RZ, RZ, R7 ;  /* 0x000000ffff049224 */ /* 0x002fc600078e0007 */
[----:B----4-:R-:W-:Y:S01]  /*44640*/  STL [R1+0x3600], R0 ;  /* 0x0036000001007387 */ /* 0x010fe20000100800 */
[----:B------:R-:W-:-:S03]  /*44650*/  PRMT R3, RZ, 0x7610, R3 ;  /* 0x00007610ff037816 */ /* 0x000fc60000000003 */
[----:B------:R-:W4:Y:S04]  /*44660*/  LDL R7, [R1+0x3524] ;  /* 0x0035240001077983 */ /* 0x000f280000100800 */
[----:B--2---:R0:W2:Y:S04]  /*44670*/  @!P1 LDG.E.U16 R6, desc[UR38][R4.64] ;  /* 0x0000002604069981 */ /* 0x0040a8000c1e1500 */
[----:B------:R-:W0:Y:S04]  /*44680*/  LDL R4, [R1+0x34e4] ;  /* 0x0034e40001047983 */ /* 0x000e280000100800 */
[----:B------:R-:W0:Y:S02]  /*44690*/  LDL R5, [R1+0x34f0] ;  /* 0x0034f00001057983 */ /* 0x000e240000100800 */
[----:B0-----:R-:W-:-:S04]  /*446a0*/  @!P1 LOP3.LUT R5, R5, R4, RZ, 0x3c, !PT ;  /* 0x0000000405059212 */ /* 0x001fc800078e3cff */
        /* <DEDUP_REMOVED lines=12> */
[----:B------:R-:W-:Y:S02]  /*44770*/  @!P1 LOP3.LUT R5, R5, R4, RZ, 0x3c, !PT ;  /* 0x0000000405059212 */ /* 0x000fe400078e3cff */
[----:B---3--:R-:W-:-:S03]  /*44780*/  PRMT R3, RZ, 0x7610, R3 ;  /* 0x00007610ff037816 */ /* 0x008fc60000000003 */
[----:B------:R0:W2:Y:S02]  /*44790*/  @!P1 LDG.E.U16 R14, desc[UR38][R4.64] ;  /* 0x00000026040e9981 */ /* 0x0000a4000c1e1500 */
[----:B0-----:R-:W-:Y:S02]  /*447a0*/  @!P1 IMAD.MOV.U32 R4, RZ, RZ, R8 ;  /* 0x000000ffff049224 */ /* 0x001fe400078e0008 */
[----:B------:R-:W-:-:S05]  /*447b0*/  @!P1 IMAD.MOV.U32 R5, RZ, RZ, R9 ;  /* 0x000000ffff059224 */ /* 0x000fca00078e0009 */
[----:B------:R-:W3:Y:S04]  /*447c0*/  @!P1 LDG.E.U16 R3, desc[UR38][R4.64] ;  /* 0x0000002604039981 */ /* 0x000ee8000c1e1500 */
[----:B--2---:R0:W-:Y:S04]  /*447d0*/  STL [R1+0x58], R14 ;  /* 0x0000580e01007387 */ /* 0x0041e80000100800 */
[----:B0-----:R-:W2:Y:S04]  /*447e0*/  LDL.LU R14, [R1+0x3674] ;  /* 0x00367400010e7983 */ /* 0x001ea80000300800 */
[----:B------:R-:W2:Y:S04]  /*447f0*/  LDL R9, [R1+0x3544] ;  /* 0x0035440001097983 */ /* 0x000ea80000100800 */
[----:B------:R-:W2:Y:S04]  /*44800*/  LDL R8, [R1+0x3550] ;  /* 0x0035500001087983 */ /* 0x000ea80000100800 */
[----:B---3--:R0:W-:Y:S04]  /*44810*/  STL [R1+0x54], R3 ;  /* 0x0000540301007387 */ /* 0x0081e80000100800 */
[----:B0-----:R-:W3:Y:S04]  /*44820*/  LDL.LU R3, [R1+0x3670] ;  /* 0x0036700001037983 */ /* 0x001ee80000300800 */
[----:B------:R-:W2:Y:S01]  /*44830*/  LDL R5, [R1+0x3514] ;  /* 0x0035140001057983 */ /* 0x000ea20000100800 */
[----:B------:R-:W-:Y:S01]  /*44840*/  PRMT R10, RZ, 0x7610, R10 ;  /* 0x00007610ff0a7816 */ /* 0x000fe2000000000a */
[----:B------:R-:W-:Y:S01]  /*44850*/  @!P1 IMAD.MOV.U32 R4, RZ, RZ, R11 ;  /* 0x000000ffff049224 */ /* 0x000fe200078e000b */
[----:B------:R-:W-:Y:S01]  /*44860*/  PRMT R28, RZ, 0x7610, R28 ;  /* 0x00007610ff1c7816 */ /* 0x000fe2000000001c */
[----:B------:R-:W3:Y:S04]  /*44870*/  LDL R11, [R1+0x3554] ;  /* 0x00355400010b7983 */ /* 0x000ee80000100800 */
[----:B--2---:R0:W2:Y:S02]  /*44880*/  @!P1 LDG.E.U16 R10, desc[UR38][R4.64] ;  /* 0x00000026040a9981 */ /* 0x0040a4000c1e1500 */
[----:B0-----:R-:W-:-:S02]  /*44890*/  @!P1 IMAD.MOV.U32 R4, RZ, RZ, R6 ;  /* 0x000000ffff049224 */ /* 0x001fc400078e0006 */
[----:B----4-:R-:W-:-:S05]  /*448a0*/  @!P1 IMAD.MOV.U32 R5, RZ, RZ, R7 ;  /* 0x000000ffff059224 */ /* 0x010fca00078e0007 */
[----:B------:R0:W4:Y:S04]  /*448b0*/  @!P1 LDG.E.U16 R28, desc[UR38][R4.64] ;  /* 0x00000026041c9981 */ /* 0x000128000c1e1500 */
[----:B--2---:R1:W-:Y:S04]  /*448c0*/  STL [R1+0x50], R10 ;  /* 0x0000500a01007387 */ /* 0x0043e80000100800 */
[----:B------:R-:W0:Y:S04]  /*448d0*/  LDL R4, [R1+0x3534] ;  /* 0x0035340001047983 */ /* 0x000e280000100800 */
[----:B------:R-:W0:Y:S01]  /*448e0*/  LDL R5, [R1+0x3540] ;  /* 0x0035400001057983 */ /* 0x000e220000100800 */
[----:B------:R-:W-:-:S02]  /*448f0*/  PRMT R14, RZ, 0x7610, R14 ;  /* 0x00007610ff0e7816 */ /* 0x000fc4000000000e */
[----:B---3--:R-:W-:Y:S02]  /*44900*/  PRMT R3, RZ, 0x7610, R3 ;  /* 0x00007610ff037816 */ /* 0x008fe40000000003 */
[----:B------:R-:W-:Y:S01]  /*44910*/  PRMT R26, RZ, 0x7610, R26 ;  /* 0x00007610ff1a7816 */ /* 0x000fe2000000001a */
[----:B------:R-:W2:Y:S04]  /*44920*/  LDL R7, [R1+0x3564] ;  /* 0x0035640001077983 */ /* 0x000ea80000100800 */
[----:B------:R-:W2:Y:S04]  /*44930*/  LDL R6, [R1+0x3570] ;  /* 0x0035700001067983 */ /* 0x000ea80000100800 */
[----:B-1----:R-:W3:Y:S01]  /*44940*/  LDL R10, [R1+0x3560] ;  /* 0x00356000010a7983 */ /* 0x002ee20000100800 */
[----:B0-----:R-:W-:-:S04]  /*44950*/  @!P1 LOP3.LUT R5, R5, R4, RZ, 0x3c, !PT ;  /* 0x0000000405059212 */ /* 0x001fc800078e3cff */
[----:B------:R-:W-:-:S04]  /*44960*/  @!P1 LOP3.LUT R4, R5, R4, RZ, 0x3c, !PT ;  /* 0x0000000405049212 */ /* 0x000fc800078e3cff */
[----:B------:R-:W-:-:S05]  /*44970*/  @!P1 LOP3.LUT R5, R5, R4, RZ, 0x3c, !PT ;  /* 0x0000000405059212 */ /* 0x000fca00078e3cff */
[----:B------:R0:W2:Y:S02]  /*44980*/  @!P1 LDG.E.U16 R14, desc[UR38][R4.64] ;  /* 0x00000026040e9981 */ /* 0x0000a4000c1e1500 */
[----:B0-----:R-:W-:Y:S02]  /*44990*/  @!P1 IMAD.MOV.U32 R4, RZ, RZ, R8 ;  /* 0x000000ffff049224 */ /* 0x001fe400078e0008 */
[----:B------:R-:W-:-:S05]  /*449a0*/  @!P1 IMAD.MOV.U32 R5, RZ, RZ, R9 ;  /* 0x000000ffff059224 */ /* 0x000fca00078e0009 */
[----:B------:R3:W2:Y:S02]  /*449b0*/  @!P1 LDG.E.U16 R3, desc[UR38][R4.64] ;  /* 0x0000002604039981 */ /* 0x0006a4000c1e1500 */
[----:B---3--:R-:W-:Y:S02]  /*449c0*/  @!P1 IMAD.MOV.U32 R4, RZ, RZ, R10 ;  /* 0x000000ffff049224 */ /* 0x008fe400078e000a */
[----:B------:R-:W-:-:S05]  /*449d0*/  @!P1 IMAD.MOV.U32 R5, RZ, RZ, R11 ;  /* 0x000000ffff059224 */ /* 0x000fca00078e000b */
[----:B------:R-:W3:Y:S04]  /*449e0*/  @!P1 LDG.E.U16 R26, desc[UR38][R4.64] ;  /* 0x00000026041a9981 */ /* 0x000ee8000c1e1500 */
[----:B----4-:R-:W-:Y:S01]  /*449f0*/  STL [R1+0x360c], R28 ;  /* 0x00360c1c01007387 */ /* 0x010fe20000100800 */
[----:B------:R-:W-:-:S06]  /*44a00*/  PRMT R13, RZ, 0x7610, R13 ;  /* 0x00007610ff0d7816 */ /* 0x000fcc000000000d */
[----:B--2---:R0:W2:Y:S04]  /*44a10*/  @!P1 LDG.E.U16 R13, desc[UR38][R6.64] ;  /* 0x00000026060d9981 */ /* 0x0040a8000c1e1500 */
[----:B------:R1:W-:Y:S04]  /*44a20*/  STL [R1+0x14], R14 ;  /* 0x0000140e01007387 */ /* 0x0003e80000100800 */
[----:B-1----:R-:W4:Y:S04]  /*44a30*/  LDL.LU R14, [R1+0x366c] ;  /* 0x00366c00010e7983 */ /* 0x002f280000300800 */
[----:B------:R-:W2:Y:S04]  /*44a40*/  LDL R9, [R1+0x3584] ;  /* 0x0035840001097983 */ /* 0x000ea80000100800 */
[----:B------:R-:W2:Y:S04]  /*44a50*/  LDL R8, [R1+0x3590] ;  /* 0x0035900001087983 */ /* 0x000ea80000100800 */
[----:B------:R-:W-:Y:S04]  /*44a60*/  STL [R1+0x3608], R3 ;  /* 0x0036080301007387 */ /* 0x000fe80000100800 */
[----:B------:R-:W2:Y:S04]  /*44a70*/  LDL R11, [R1+0x35a4] ;  /* 0x0035a400010b7983 */ /* 0x000ea80000100800 */
[----:B------:R-:W2:Y:S04]  /*44a80*/  LDL R10, [R1+0x35b0] ;  /* 0x0035b000010a7983 */ /* 0x000ea80000100800 */
[----:B---3--:R1:W-:Y:S04]  /*44a90*/  STL [R1+0x364c], R26 ;  /* 0x00364c1a01007387 */ /* 0x0083e80000100800 */
[----:B------:R-:W0:Y:S04]  /*44aa0*/  LDL R6, [R1+0x3574] ;  /* 0x0035740001067983 */ /* 0x000e280000100800 */
[----:B------:R-:W0:Y:S01]  /*44ab0*/  LDL R7, [R1+0x3580] ;  /* 0x0035800001077983 */ /* 0x000e220000100800 */
[----:B------:R-:W-:-:S02]  /*44ac0*/  PRMT R4, RZ, 0x7610, R4 ;  /* 0x00007610ff047816 */ /* 0x000fc40000000004 */
[----:B------:R-:W-:Y:S01]  /*44ad0*/  PRMT R5, RZ, 0x7610, R5 ;  /* 0x00007610ff057816 */ /* 0x000fe20000000005 */
[----:B-1----:R-:W3:Y:S01]  /*44ae0*/  LDL R26, [R1+0x35a0] ;  /* 0x0035a000011a7983 */ /* 0x002ee20000100800 */
[----:B0-----:R-:W-:-:S04]  /*44af0*/  @!P1 LOP3.LUT R7, R7, R6, RZ, 0x3c, !PT ;  /* 0x0000000607079212 */ /* 0x001fc800078e3cff */
[----:B--2---:R3:W2:Y:S01]  /*44b00*/  @!P1 LDG.E.U16 R5, desc[UR38][R8.64] ;  /* 0x0000002608059981 */ /* 0x0046a2000c1e1500 */
[----:B------:R-:W-:-:S04]  /*44b10*/  @!P1 LOP3.LUT R6, R7, R6, RZ, 0x3c, !PT ;  /* 0x0000000607069212 */ /* 0x000fc800078e3cff */
[----:B------:R-:W-:-:S05]  /*44b20*/  @!P1 LOP3.LUT R7, R7, R6, RZ, 0x3c, !PT ;  /* 0x0000000607079212 */ /* 0x000fca00078e3cff */
[----:B------:R-:W2:Y:S04]  /*44b30*/  @!P1 LDG.E.U16 R4, desc[UR38][R6.64] ;  /* 0x0000002606049981 */ /* 0x000ea8000c1e1500 */
[----:B------:R-:W-:Y:S01]  /*44b40*/  STL [R1+0x362c], R13 ;  /* 0x00362c0d01007387 */ /* 0x000fe20000100800 */
[----:B---3--:R-:W-:-:S03]  /*44b50*/  @!P1 IMAD.MOV.U32 R8, RZ, RZ, R26 ;  /* 0x000000ffff089224 */ /* 0x008fc600078e001a */
[----:B--2---:R-:W-:Y:S04]  /*44b60*/  STL [R1+0x3620], R4 ;  /* 0x0036200401007387 */ /* 0x004fe80000100800 */
[----:B------:R-:W2:Y:S01]  /*44b70*/  LDL R9, [R1+0x3594] ;  /* 0x0035940001097983 */ /* 0x000ea20000100800 */
[----:B------:R-:W-:Y:S02]  /*44b80*/  PRMT R6, RZ, 0x7610, R6 ;  /* 0x00007610ff067816 */ /* 0x000fe40000000006 */
[----:B------:R-:W-:Y:S01]  /*44b90*/  PRMT R7, RZ, 0x7610, R7 ;  /* 0x00007610ff077816 */ /* 0x000fe20000000007 */
[----:B------:R-:W-:Y:S05]  /*44ba0*/  STL [R1+0x3618], R5 ;  /* 0x0036180501007387 */ /* 0x000fea0000100800 */
[----:B------:R-:W3:Y:S04]  /*44bb0*/  @!P1 LDG.E.U16 R7, desc[UR38][R10.64] ;  /* 0x000000260a079981 */ /* 0x000ee8000c1e1500 */
[----:B--2---:R-:W2:Y:S04]  /*44bc0*/  @!P1 LDG.E.U16 R6, desc[UR38][R8.64] ;  /* 0x0000002608069981 */ /* 0x004ea8000c1e1500 */
[----:B--2---:R-:W-:Y:S04]  /*44bd0*/  STL [R1+0x3610], R6 ;  /* 0x0036100601007387 */ /* 0x004fe80000100800 */
[----:B------:R-:W2:Y:S04]  /*44be0*/  LDL R10, [R1+0x35b4] ;  /* 0x0035b400010a7983 */ /* 0x000ea80000100800 */
[----:B------:R-:W2:Y:S01]  /*44bf0*/  LDL R11, [R1+0x35c0] ;  /* 0x0035c000010b7983 */ /* 0x000ea20000100800 */
[----:B------:R-:W-:-:S03]  /*44c00*/  PRMT R8, RZ, 0x7610, R8 ;  /* 0x00007610ff087816 */ /* 0x000fc60000000008 */
[----:B------:R-:W4:Y:S04]  /*44c10*/  LDL R26, [R1+0x3408] ;  /* 0x00340800011a7983 */ /* 0x000f280000100800 */
[----:B---3--:R0:W-:Y:S01]  /*44c20*/  STL [R1+0x3614], R7 ;  /* 0x0036140701007387 */ /* 0x0081e20000100800 */
[----:B--2---:R-:W-:-:S04]  /*44c30*/  @!P1 LOP3.LUT R11, R11, R10, RZ, 0x3c, !PT ;  /* 0x0000000a0b0b9212 */ /* 0x004fc800078e3cff */
[----:B------:R-:W-:-:S04]  /*44c40*/  @!P1 LOP3.LUT R10, R11, R10, RZ, 0x3c, !PT ;  /* 0x0000000a0b0a9212 */ /* 0x000fc800078e3cff */
[----:B------:R-:W-:-:S05]  /*44c50*/  @!P1 LOP3.LUT R11, R11, R10, RZ, 0x3c, !PT ;  /* 0x0000000a0b0b9212 */ /* 0x000fca00078e3cff */
[----:B------:R1:W2:Y:S04]  /*44c60*/  @!P1 LDG.E.U16 R8, desc[UR38][R10.64] ;  /* 0x000000260a089981 */ /* 0x0002a8000c1e1500 */
[----:B------:R-:W1:Y:S04]  /*44c70*/  LDL R10, [R1+0x33bc] ;  /* 0x0033bc00010a7983 */ /* 0x000e680000100800 */
[----:B------:R-:W1:Y:S01]  /*44c80*/  LDL R11, [R1+0x33d8] ;  /* 0x0033d800010b7983 */ /* 0x000e620000100800 */
[----:B----4-:R-:W-:Y:S02]  /*44c90*/  PRMT R14, RZ, 0x7610, R14 ;  /* 0x00007610ff0e7816 */ /* 0x010fe4000000000e */
[----:B-1----:R-:W-:-:S04]  /*44ca0*/  @!P0 LOP3.LUT R11, R11, R10, RZ, 0x3c, !PT ;  /* 0x0000000a0b0b8212 */ /* 0x002fc800078e3cff */
[----:B------:R-:W-:-:S04]  /*44cb0*/  @!P0 LOP3.LUT R10, R11, R10, RZ, 0x3c, !PT ;  /* 0x0000000a0b0a8212 */ /* 0x000fc800078e3cff */
[----:B------:R-:W-:Y:S01]  /*44cc0*/  @!P0 LOP3.LUT R11, R11, R10, RZ, 0x3c, !PT ;  /* 0x0000000a0b0b8212 */ /* 0x000fe200078e3cff */
[----:B--2---:R-:W-:Y:S04]  /*44cd0*/  STL [R1+0x361c], R8 ;  /* 0x00361c0801007387 */ /* 0x004fe80000100800 */
[----:B------:R1:W2:Y:S04]  /*44ce0*/  @!P0 LDG.E.U16 R14, desc[UR38][R10.64] ;  /* 0x000000260a0e8981 */ /* 0x0002a8000c1e1500 */
[----:B------:R-:W1:Y:S04]  /*44cf0*/  LDL R10, [R1+0x33dc] ;  /* 0x0033dc00010a7983 */ /* 0x000e680000100800 */
[----:B------:R-:W1:Y:S01]  /*44d00*/  LDL R11, [R1+0x33e8] ;  /* 0x0033e800010b7983 */ /* 0x000e620000100800 */
[----:B0-----:R-:W-:-:S02]  /*44d10*/  PRMT R7, RZ, 0x7610, R7 ;  /* 0x00007610ff077816 */ /* 0x001fc40000000007 */
[----:B-1----:R-:W-:-:S04]  /*44d20*/  @!P0 LOP3.LUT R11, R11, R10, RZ, 0x3c, !PT ;  /* 0x0000000a0b0b8212 */ /* 0x002fc800078e3cff */
[----:B------:R-:W-:-:S04]  /*44d30*/  @!P0 LOP3.LUT R10, R11, R10, RZ, 0x3c, !PT ;  /* 0x0000000a0b0a8212 */ /* 0x000fc800078e3cff */
[----:B------:R-:W-:Y:S01]  /*44d40*/  @!P0 LOP3.LUT R11, R11, R10, RZ, 0x3c, !PT ;  /* 0x0000000a0b0b8212 */ /* 0x000fe200078e3cff */
[----:B--2---:R0:W-:Y:S04]  /*44d50*/  STL [R1+0x48], R14 ;  /* 0x0000480e01007387 */ /* 0x0041e80000100800 */
[----:B------:R1:W2:Y:S01]  /*44d60*/  @!P0 LDG.E.U16 R7, desc[UR38][R10.64] ;  /* 0x000000260a078981 */ /* 0x0002a2000c1e1500 */
[----:B------:R-:W-:-:S03]  /*44d70*/  PRMT R15, RZ, 0x7610, R15 ;  /* 0x00007610ff0f7816 */ /* 0x000fc6000000000f */
[----:B0-----:R-:W3:Y:S04]  /*44d80*/  LDL R14, [R1+0x3428] ;  /* 0x00342800010e7983 */ /* 0x001ee80000100800 */
[----:B------:R-:W1:Y:S04]  /*44d90*/  LDL R10, [R1+0x33ec] ;  /* 0x0033ec00010a7983 */ /* 0x000e680000100800 */
[----:B------:R-:W1:Y:S02]  /*44da0*/  LDL R11, [R1+0x33f8] ;  /* 0x0033f800010b7983 */ /* 0x000e640000100800 */
[----:B-1----:R-:W-:-:S04]  /*44db0*/  @!P0 LOP3.LUT R11, R11, R10, RZ, 0x3c, !PT ;  /* 0x0000000a0b0b8212 */ /* 0x002fc800078e3cff */
[----:B------:R-:W-:-:S04]  /*44dc0*/  @!P0 LOP3.LUT R10, R11, R10, RZ, 0x3c, !PT ;  /* 0x0000000a0b0a8212 */ /* 0x000fc800078e3cff */
[----:B------:R-:W-:-:S05]  /*44dd0*/  @!P0 LOP3.LUT R11, R11, R10, RZ, 0x3c, !PT ;  /* 0x0000000a0b0b8212 */ /* 0x000fca00078e3cff */
[----:B------:R-:W4:Y:S04]  /*44de0*/  @!P0 LDG.E.U16 R15, desc[UR38][R10.64] ;  /* 0x000000260a0f8981 */ /* 0x000f28000c1e1500 */
[----:B--2---:R0:W-:Y:S04]  /*44df0*/  STL [R1+0x44], R7 ;  /* 0x0000440701007387 */ /* 0x0041e80000100800 */
[----:B0-----:R-:W2:Y:S04]  /*44e00*/  LDL R7, [R1+0x3438] ;  /* 0x0034380001077983 */ /* 0x001ea80000100800 */
[----:B----4-:R0:W-:Y:S04]  /*44e10*/  STL [R1+0x40], R15 ;  /* 0x0000400f01007387 */ /* 0x0101e80000100800 */
[----:B0-----:R-:W4:Y:S04]  /*44e20*/  LDL.LU R15, [R1+0x3668] ;  /* 0x00366800010f7983 */ /* 0x001f280000300800 */
[----:B------:R-:W2:Y:S01]  /*44e30*/  LDL R11, [R1+0x33fc] ;  /* 0x0033fc00010b7983 */ /* 0x000ea20000100800 */
[----:B------:R-:W-:Y:S01]  /*44e40*/  PRMT R2, RZ, 0x7610, R2 ;  /* 0x00007610ff027816 */ /* 0x000fe20000000002 */
[----:B------:R-:W-:-:S02]  /*44e50*/  @!P0 IMAD.MOV.U32 R10, RZ, RZ, R26 ;  /* 0x000000ffff0a8224 */ /* 0x000fc400078e001a */
[----:B------:R-:W3:Y:S04]  /*44e60*/  LDL R26, [R1+0x3448] ;  /* 0x00344800011a7983 */ /* 0x000ee80000100800 */
[----:B--2---:R-:W2:Y:S04]  /*44e70*/  @!P0 LDG.E.U16 R2, desc[UR38][R10.64] ;  /* 0x000000260a028981 */ /* 0x004ea8000c1e1500 */
[----:B--2---:R-:W-:Y:S04]  /*44e80*/  STL [R1+0x3c], R2 ;  /* 0x00003c0201007387 */ /* 0x004fe80000100800 */
[----:B------:R-:W2:Y:S04]  /*44e90*/  LDL R10, [R1+0x340c] ;  /* 0x00340c00010a7983 */ /* 0x000ea80000100800 */
[----:B------:R-:W2:Y:S01]  /*44ea0*/  LDL R11, [R1+0x3418] ;  /* 0x00341800010b7983 */ /* 0x000ea20000100800 */
[----:B------:R-:W-:-:S02]  /*44eb0*/  PRMT R6, RZ, 0x7610, R6 ;  /* 0x00007610ff067816 */ /* 0x000fc40000000006 */
[----:B--2---:R-:W-:-:S04]  /*44ec0*/  @!P0 LOP3.LUT R11, R11, R10, RZ, 0x3c, !PT ;  /* 0x0000000a0b0b8212 */ /* 0x004fc800078e3cff */
[----:B------:R-:W-:-:S04]  /*44ed0*/  @!P0 LOP3.LUT R10, R11, R10, RZ, 0x3c, !PT ;  /* 0x0000000a0b0a8212 */ /* 0x000fc800078e3cff */
[----:B------:R-:W-:-:S05]  /*44ee0*/  @!P0 LOP3.LUT R11, R11, R10, RZ, 0x3c, !PT ;  /* 0x0000000a0b0b8212 */ /* 0x000fca00078e3cff */
[----:B------:R3:W2:Y:S04]  /*44ef0*/  @!P0 LDG.E.U16 R6, desc[UR38][R10.64] ;  /* 0x000000260a068981 */ /* 0x0006a8000c1e1500 */
[----:B------:R-:W4:Y:S01]  /*44f00*/  LDL R11, [R1+0x341c] ;  /* 0x00341c00010b7983 */ /* 0x000f220000100800 */
[----:B------:R-:W-:Y:S01]  /*44f10*/  PRMT R3, RZ, 0x7610, R3 ;  /* 0x00007610ff037816 */ /* 0x000fe20000000003 */
[----:B---3--:R-:W-:Y:S02]  /*44f20*/  @!P0 IMAD.MOV.U32 R10, RZ, RZ, R14 ;  /* 0x000000ffff0a8224 */ /* 0x008fe400078e000e */
[----:B--2---:R-:W-:Y:S01]  /*44f30*/  STL [R1+0x3624], R6 ;  /* 0x0036240601007387 */ /* 0x004fe20000100800 */
[----:B------:R-:W-:-:S03]  /*44f40*/  PRMT R0, RZ, 0x7610, R0 ;  /* 0x00007610ff007816 */ /* 0x000fc60000000000 */
[----:B------:R-:W2:Y:S04]  /*44f50*/  LDL R14, [R1+0x3468] ;  /* 0x00346800010e7983 */ /* 0x000ea80000100800 */
[----:B----4-:R0:W3:Y:S04]  /*44f60*/  @!P0 LDG.E.U16 R3, desc[UR38][R10.64] ;  /* 0x000000260a038981 */ /* 0x0100e8000c1e1500 */
[----:B------:R-:W4:Y:S01]  /*44f70*/  LDL R11, [R1+0x342c] ;  /* 0x00342c00010b7983 */ /* 0x000f220000100800 */
[----:B0-----:R-:W-:-:S03]  /*44f80*/  @!P0 IMAD.MOV.U32 R10, RZ, RZ, R7 ;  /* 0x000000ffff0a8224 */ /* 0x001fc600078e0007 */
[----:B---3--:R-:W-:Y:S01]  /*44f90*/  STL [R1+0x3628], R3 ;  /* 0x0036280301007387 */ /* 0x008fe20000100800 */
[----:B------:R-:W-:-:S03]  /*44fa0*/  PRMT R13, RZ, 0x7610, R13 ;  /* 0x00007610ff0d7816 */ /* 0x000fc6000000000d */
[----:B------:R-:W3:Y:S04]  /*44fb0*/  LDL R7, [R1+0x3478] ;  /* 0x0034780001077983 */ /* 0x000ee80000100800 */
[----:B----4-:R0:W4:Y:S04]  /*44fc0*/  @!P0 LDG.E.U16 R0, desc[UR38][R10.64] ;  /* 0x000000260a008981 */ /* 0x010128000c1e1500 */
[----:B------:R-:W2:Y:S01]  /*44fd0*/  LDL R11, [R1+0x343c] ;  /* 0x00343c00010b7983 */ /* 0x000ea20000100800 */
[----:B0-----:R-:W-:-:S03]  /*44fe0*/  @!P0 IMAD.MOV.U32 R10, RZ, RZ, R26 ;  /* 0x000000ffff0a8224 */ /* 0x001fc600078e001a */
        /* <DEDUP_REMOVED lines=11> */
[----:B------:R-:W2:Y:S04]  /*450a0*/  LDL R11, [R1+0x345c] ;  /* 0x00345c00010b7983 */ /* 0x000ea80000100800 */
[----:B0-----:R-:W2:Y:S04]  /*450b0*/  LDL R13, [R1+0x3488] ;  /* 0x00348800010d7983 */ /* 0x001ea80000100800 */
[----:B---3--:R0:W-:Y:S04]  /*450c0*/  STL [R1+0x3648], R5 ;  /* 0x0036480501007387 */ /* 0x0081e80000100800 */
[----:B0-----:R-:W3:Y:S01]  /*450d0*/  LDL R5, [R1+0x346c] ;  /* 0x00346c0001057983 */ /* 0x001ee20000100800 */
[----:B------:R-:W-:Y:S01]  /*450e0*/  PRMT R0, RZ, 0x7610, R0 ;  /* 0x00007610ff007816 */ /* 0x000fe20000000000 */
[----:B------:R-:W-:Y:S01]  /*450f0*/  @!P0 IMAD.MOV.U32 R10, RZ, RZ, R14 ;  /* 0x000000ffff0a8224 */ /* 0x000fe200078e000e */
[----:B------:R-:W-:-:S02]  /*45100*/  PRMT R6, RZ, 0x7610, R6 ;  /* 0x00007610ff067816 */ /* 0x000fc40000000006 */
[----:B------:R-:W-:Y:S01]  /*45110*/  PRMT R8, RZ, 0x7610, R8 ;  /* 0x00007610ff087816 */ /* 0x000fe20000000008 */
[----:B------:R-:W4:Y:S04]  /*45120*/  LDL R14, [R1+0x354c] ;  /* 0x00354c00010e7983 */ /* 0x000f280000100800 */
[----:B--2---:R0:W2:Y:S02]  /*45130*/  @!P0 LDG.E.U16 R0, desc[UR38][R10.64] ;  /* 0x000000260a008981 */ /* 0x0040a4000c1e1500 */
[----:B0-----:R-:W-:Y:S02]  /*45140*/  @!P0 IMAD.MOV.U32 R10, RZ, RZ, R7 ;  /* 0x000000ffff0a8224 */ /* 0x001fe400078e0007 */
[----:B---3--:R-:W-:-:S05]  /*45150*/  @!P0 IMAD.MOV.U32 R11, RZ, RZ, R5 ;  /* 0x000000ffff0b8224 */ /* 0x008fca00078e0005 */
[----:B------:R0:W3:Y:S04]  /*45160*/  @!P0 LDG.E.U16 R6, desc[UR38][R10.64] ;  /* 0x000000260a068981 */ /* 0x0000e8000c1e1500 */
[----:B--2---:R1:W-:Y:S04]  /*45170*/  STL [R1+0x24], R0 ;  /* 0x0000240001007387 */ /* 0x0043e80000100800 */
[----:B------:R-:W2:Y:S04]  /*45180*/  LDL R7, [R1+0x34dc] ;  /* 0x0034dc0001077983 */ /* 0x000ea80000100800 */
[----:B------:R-:W2:Y:S01]  /*45190*/  LDL R5, [R1+0x34e8] ;  /* 0x0034e80001057983 */ /* 0x000ea20000100800 */
[----:B0-----:R-:W-:-:S02]  /*451a0*/  @!P0 IMAD.MOV.U32 R10, RZ, RZ, R13 ;  /* 0x000000ffff0a8224 */ /* 0x001fc400078e000d */
[----:B----4-:R-:W-:Y:S01]  /*451b0*/  @!P0 IMAD.MOV.U32 R11, RZ, RZ, R26 ;  /* 0x000000ffff0b8224 */ /* 0x010fe200078e001a */
[----:B-1----:R-:W4:Y:S04]  /*451c0*/  LDL R0, [R1+0x3558] ;  /* 0x0035580001007983 */ /* 0x002f280000100800 */
[----:B------:R0:W2:Y:S04]  /*451d0*/  @!P0 LDG.E.U16 R8, desc[UR38][R10.64] ;  /* 0x000000260a088981 */ /* 0x0000a8000c1e1500 */
[----:B---3--:R1:W-:Y:S04]  /*451e0*/  STL [R1+0x3634], R6 ;  /* 0x0036340601007387 */ /* 0x0083e80000100800 */
[----:B------:R-:W0:Y:S04]  /*451f0*/  LDL R10, [R1+0x34cc] ;  /* 0x0034cc00010a7983 */ /* 0x000e280000100800 */
[----:B------:R-:W0:Y:S01]  /*45200*/  LDL R11, [R1+0x34d8] ;  /* 0x0034d800010b7983 */ /* 0x000e220000100800 */
[----:B------:R-:W-:-:S03]  /*45210*/  PRMT R15, RZ, 0x7610, R15 ;  /* 0x00007610ff0f7816 */ /* 0x000fc6000000000f */
[----:B------:R-:W3:Y:S04]  /*45220*/  LDL R26, [R1+0x355c] ;  /* 0x00355c00011a7983 */ /* 0x000ee80000100800 */
[----:B------:R-:W2:Y:S01]  /*45230*/  LDL R13, [R1+0x3568] ;  /* 0x00356800010d7983 */ /* 0x000ea20000100800 */
[----:B0-----:R-:W-:-:S04]  /*45240*/  @!P0 LOP3.LUT R11, R11, R10, RZ, 0x3c, !PT ;  /* 0x0000000a0b0b8212 */ /* 0x001fc800078e3cff */
[----:B------:R-:W-:-:S04]  /*45250*/  @!P0 LOP3.LUT R10, R11, R10, RZ, 0x3c, !PT ;  /* 0x0000000a0b0a8212 */ /* 0x000fc800078e3cff */
[----:B------:R-:W-:-:S05]  /*45260*/  @!P0 LOP3.LUT R11, R11, R10, RZ, 0x3c, !PT ;  /* 0x0000000a0b0b8212 */ /* 0x000fca00078e3cff */
[----:B------:R4:W3:Y:S04]  /*45270*/  @!P0 LDG.E.U16 R15, desc[UR38][R10.64] ;  /* 0x000000260a0f8981 */ /* 0x0008e8000c1e1500 */
[----:B--2---:R-:W-:Y:S01]  /*45280*/  STL [R1+0x3638], R8 ;  /* 0x0036380801007387 */ /* 0x004fe20000100800 */
[----:B----4-:R-:W-:Y:S01]  /*45290*/  @!P0 IMAD.MOV.U32 R10, RZ, RZ, R0 ;  /* 0x000000ffff0a8224 */ /* 0x010fe200078e0000 */
[----:B-1----:R-:W-:Y:S01]  /*452a0*/  PRMT R6, RZ, 0x7610, R6 ;  /* 0x00007610ff067816 */ /* 0x002fe20000000006 */
[----:B------:R-:W-:Y:S01]  /*452b0*/  @!P0 IMAD.MOV.U32 R11, RZ, RZ, R14 ;  /* 0x000000ffff0b8224 */ /* 0x000fe200078e000e */
[----:B------:R-:W-:-:S04]  /*452c0*/  PRMT R28, RZ, 0x7610, R28 ;  /* 0x00007610ff1c7816 */ /* 0x000fc8000000001c */
[----:B------:R0:W2:Y:S02]  /*452d0*/  @!P0 LDG.E.U16 R6, desc[UR38][R10.64] ;  /* 0x000000260a068981 */ /* 0x0000a4000c1e1500 */
[----:B0-----:R-:W-:Y:S02]  /*452e0*/  @!P0 IMAD.MOV.U32 R10, RZ, RZ, R5 ;  /* 0x000000ffff0a8224 */ /* 0x001fe400078e0005 */
[----:B------:R-:W-:-:S05]  /*452f0*/  @!P0 IMAD.MOV.U32 R11, RZ, RZ, R7 ;  /* 0x000000ffff0b8224 */ /* 0x000fca00078e0007 */
[----:B------:R0:W4:Y:S04]  /*45300*/  @!P0 LDG.E.U16 R28, desc[UR38][R10.64] ;  /* 0x000000260a1c8981 */ /* 0x000128000c1e1500 */
[----:B---3--:R1:W-:Y:S04]  /*45310*/  STL [R1+0x18], R15 ;  /* 0x0000180f01007387 */ /* 0x0083e80000100800 */
[----:B------:R-:W3:Y:S01]  /*45320*/  LDL R0, [R1+0x3498] ;  /* 0x0034980001007983 */ /* 0x000ee20000100800 */
[----:B------:R-:W-:Y:S01]  /*45330*/  PRMT R21, RZ, 0x7610, R21 ;  /* 0x00007610ff157816 */ /* 0x000fe20000000015 */
[----:B0-----:R-:W-:-:S02]  /*45340*/  @!P0 IMAD.MOV.U32 R10, RZ, RZ, R13 ;  /* 0x000000ffff0a8224 */ /* 0x001fc400078e000d */
[----:B------:R-:W-:Y:S01]  /*45350*/  @!P0 IMAD.MOV.U32 R11, RZ, RZ, R26 ;  /* 0x000000ffff0b8224 */ /* 0x000fe200078e001a */
[----:B------:R-:W3:Y:S04]  /*45360*/  LDL R14, [R1+0x34ec] ;  /* 0x0034ec00010e7983 */ /* 0x000ee80000100800 */
[----:B------:R-:W3:Y:S01]  /*45370*/  LDL R7, [R1+0x34f8] ;  /* 0x0034f80001077983 */ /* 0x000ee20000100800 */
[----:B------:R-:W-:-:S03]  /*45380*/  PRMT R4, RZ, 0x7610, R4 ;  /* 0x00007610ff047816 */ /* 0x000fc60000000004 */
[----:B------:R3:W3:Y:S04]  /*45390*/  @!P0 LDG.E.U16 R21, desc[UR38][R10.64] ;  /* 0x000000260a158981 */ /* 0x0006e8000c1e1500 */
[----:B-1----:R-:W3:Y:S04]  /*453a0*/  LDL R15, [R1+0x348c] ;  /* 0x00348c00010f7983 */ /* 0x002ee80000100800 */
[----:B--2---:R0:W-:Y:S04]  /*453b0*/  STL [R1], R6 ;  /* 0x0000000601007387 */ /* 0x0041e80000100800 */
[----:B------:R-:W2:Y:S04]  /*453c0*/  LDL R5, [R1+0x3578] ;  /* 0x0035780001057983 */ /* 0x000ea80000100800 */
[----:B0-----:R-:W2:Y:S04]  /*453d0*/  LDL R6, [R1+0x356c] ;  /* 0x00356c0001067983 */ /* 0x001ea80000100800 */
[----:B----4-:R-:W-:Y:S04]  /*453e0*/  STL [R1+0x363c], R28 ;  /* 0x00363c1c01007387 */ /* 0x010fe80000100800 */
[----:B------:R-:W4:Y:S04]  /*453f0*/  LDL R13, [R1+0x349c] ;  /* 0x00349c00010d7983 */ /* 0x000f280000100800 */
[----:B------:R-:W2:Y:S01]  /*45400*/  LDL R8, [R1+0x34a8] ;  /* 0x0034a80001087983 */ /* 0x000ea20000100800 */
[----:B---3--:R-:W-:-:S02]  /*45410*/  @!P0 IMAD.MOV.U32 R10, RZ, RZ, R0 ;  /* 0x000000ffff0a8224 */ /* 0x008fc400078e0000 */
[----:B------:R-:W-:-:S05]  /*45420*/  @!P0 IMAD.MOV.U32 R11, RZ, RZ, R15 ;  /* 0x000000ffff0b8224 */ /* 0x000fca00078e000f */
[----:B------:R0:W3:Y:S01]  /*45430*/  @!P0 LDG.E.U16 R4, desc[UR38][R10.64] ;  /* 0x000000260a048981 */ /* 0x0000e2000c1e1500 */
[----:B------:R-:W-:-:S03]  /*45440*/  PRMT R3, RZ, 0x7610, R3 ;  /* 0x00007610ff037816 */ /* 0x000fc60000000003 */
[----:B------:R-:W-:Y:S04]  /*45450*/  STL [R1+0x3640], R21 ;  /* 0x0036401501007387 */ /* 0x000fe80000100800 */
[----:B------:R-:W3:Y:S01]  /*45460*/  LDL R0, [R1+0x3508] ;  /* 0x0035080001007983 */ /* 0x000ee20000100800 */
[----:B0-----:R-:W-:Y:S02]  /*45470*/  @!P0 IMAD.MOV.U32 R10, RZ, RZ, R7 ;  /* 0x000000ffff0a8224 */ /* 0x001fe400078e0007 */
[----:B------:R-:W-:-:S05]  /*45480*/  @!P0 IMAD.MOV.U32 R11, RZ, RZ, R14 ;  /* 0x000000ffff0b8224 */ /* 0x000fca00078e000e */
[----:B------:R2:W3:Y:S01]  /*45490*/  @!P0 LDG.E.U16 R3, desc[UR38][R10.64] ;  /* 0x000000260a038981 */ /* 0x0004e2000c1e1500 */
[----:B------:R-:W-:Y:S02]  /*454a0*/  PRMT R9, RZ, 0x7610, R9 ;  /* 0x00007610ff097816 */ /* 0x000fe40000000009 */
[----:B------:R-:W-:Y:S01]  /*454b0*/  PRMT R29, RZ, 0x7610, R29 ;  /* 0x00007610ff1d7816 */ /* 0x000fe2000000001d */
[----:B--2---:R-:W-:Y:S02]  /*454c0*/  @!P0 IMAD.MOV.U32 R10, RZ, RZ, R5 ;  /* 0x000000ffff0a8224 */ /* 0x004fe400078e0005 */
[----:B------:R-:W-:-:S05]  /*454d0*/  @!P0 IMAD.MOV.U32 R11, RZ, RZ, R6 ;  /* 0x000000ffff0b8224 */ /* 0x000fca00078e0006 */
[----:B------:R0:W2:Y:S02]  /*454e0*/  @!P0 LDG.E.U16 R9, desc[UR38][R10.64] ;  /* 0x000000260a098981 */ /* 0x0000a4000c1e1500 */
[----:B0-----:R-:W-:Y:S02]  /*454f0*/  @!P0 IMAD.MOV.U32 R10, RZ, RZ, R8 ;  /* 0x000000ffff0a8224 */ /* 0x001fe400078e0008 */
[----:B----4-:R-:W-:-:S05]  /*45500*/  @!P0 IMAD.MOV.U32 R11, RZ, RZ, R13 ;  /* 0x000000ffff0b8224 */ /* 0x010fca00078e000d */
[----:B------:R-:W4:Y:S04]  /*45510*/  @!P0 LDG.E.U16 R29, desc[UR38][R10.64] ;  /* 0x000000260a1d8981 */ /* 0x000f28000c1e1500 */
[----:B---3--:R0:W-:Y:S04]  /*45520*/  STL [R1+0x8], R4 ;  /* 0x0000080401007387 */ /* 0x0081e80000100800 */
[----:B------:R-:W3:Y:S04]  /*45530*/  LDL R7, [R1+0x357c] ;  /* 0x00357c0001077983 */ /* 0x000ee80000100800 */
[----:B0-----:R-:W3:Y:S01]  /*45540*/  LDL R4, [R1+0x34fc] ;  /* 0x0034fc0001047983 */ /* 0x001ee20000100800 */
[----:B------:R-:W-:Y:S01]  /*45550*/  PRMT R27, RZ, 0x7610, R27 ;  /* 0x00007610ff1b7816 */ /* 0x000fe2000000001b */
[----:B------:R-:W-:-:S02]  /*45560*/  @!P0 IMAD.MOV.U32 R14, RZ, RZ, R0 ;  /* 0x000000ffff0e8224 */ /* 0x000fc400078e0000 */
[----:B------:R0:W-:Y:S04]  /*45570*/  STL [R1+0x4], R3 ;  /* 0x0000040301007387 */ /* 0x0001e80000100800 */
[----:B------:R-:W3:Y:S04]  /*45580*/  LDL R6, [R1+0x350c] ;  /* 0x00350c0001067983 */ /* 0x000ee80000100800 */
[----:B------:R-:W3:Y:S04]  /*45590*/  LDL R5, [R1+0x3518] ;  /* 0x0035180001057983 */ /* 0x000ee80000100800 */
[----:B0-----:R-:W3:Y:S04]  /*455a0*/  LDL R3, [R1+0x3588] ;  /* 0x0035880001037983 */ /* 0x001ee80000100800 */
[----:B--2---:R0:W-:Y:S04]  /*455b0*/  STL [R1+0x3644], R9 ;  /* 0x0036440901007387 */ /* 0x0041e80000100800 */
[----:B----4-:R1:W-:Y:S04]  /*455c0*/  STL [R1+0x3650], R29 ;  /* 0x0036501d01007387 */ /* 0x0103e80000100800 */
[----:B------:R-:W2:Y:S01]  /*455d0*/  LDL R0, [R1+0x3598] ;  /* 0x0035980001007983 */ /* 0x000ea20000100800 */
[----:B---3--:R-:W-:-:S03]  /*455e0*/  @!P0 IMAD.MOV.U32 R15, RZ, RZ, R4 ;  /* 0x000000ffff0f8224 */ /* 0x008fc600078e0004 */
[----:B------:R-:W3:Y:S04]  /*455f0*/  LDL R4, [R1+0x358c] ;  /* 0x00358c0001047983 */ /* 0x000ee80000100800 */
[----:B------:R4:W3:Y:S01]  /*45600*/  @!P0 LDG.E.U16 R27, desc[UR38][R14.64] ;  /* 0x000000260e1b8981 */ /* 0x0008e2000c1e1500 */
[----:B------:R-:W-:Y:S01]  /*45610*/  PRMT R10, RZ, 0x7610, R10 ;  /* 0x00007610ff0a7816 */ /* 0x000fe2000000000a */
[----:B----4-:R-:W-:Y:S02]  /*45620*/  @!P0 IMAD.MOV.U32 R15, RZ, RZ, R7 ;  /* 0x000000ffff0f8224 */ /* 0x010fe400078e0007 */
[----:B------:R-:W-:-:S05]  /*45630*/  @!P0 IMAD.MOV.U32 R14, RZ, RZ, R3 ;  /* 0x000000ffff0e8224 */ /* 0x000fca00078e0003 */
[----:B------:R4:W3:Y:S01]  /*45640*/  @!P0 LDG.E.U16 R10, desc[UR38][R14.64] ;  /* 0x000000260e0a8981 */ /* 0x0008e2000c1e1500 */
[----:B------:R-:W-:Y:S01]  /*45650*/  PRMT R25, RZ, 0x7610, R25 ;  /* 0x00007610ff197816 */ /* 0x000fe20000000019 */
[----:B----4-:R-:W-:Y:S02]  /*45660*/  @!P0 IMAD.MOV.U32 R14, RZ, RZ, R5 ;  /* 0x000000ffff0e8224 */ /* 0x010fe400078e0005 */
[----:B------:R-:W-:-:S05]  /*45670*/  @!P0 IMAD.MOV.U32 R15, RZ, RZ, R6 ;  /* 0x000000ffff0f8224 */ /* 0x000fca00078e0006 */
[----:B------:R2:W4:Y:S01]  /*45680*/  @!P0 LDG.E.U16 R25, desc[UR38][R14.64] ;  /* 0x000000260e198981 */ /* 0x000522000c1e1500 */
[----:B------:R-:W-:Y:S01]  /*45690*/  PRMT R11, RZ, 0x7610, R11 ;  /* 0x00007610ff0b7816 */ /* 0x000fe2000000000b */
[----:B--2---:R-:W-:Y:S02]  /*456a0*/  @!P0 IMAD.MOV.U32 R14, RZ, RZ, R0 ;  /* 0x000000ffff0e8224 */ /* 0x004fe400078e0000 */
[----:B---3--:R-:W-:Y:S04]  /*456b0*/  STL [R1+0x3654], R27 ;  /* 0x0036541b01007387 */ /* 0x008fe80000100800 */
[----:B------:R-:W2:Y:S04]  /*456c0*/  LDL R7, [R1+0x34ac] ;  /* 0x0034ac0001077983 */ /* 0x000ea80000100800 */
[----:B------:R-:W3:Y:S01]  /*456d0*/  LDL R3, [R1+0x34b8] ;  /* 0x0034b80001037983 */ /* 0x000ee20000100800 */
[----:B------:R-:W-:-:S05]  /*456e0*/  @!P0 IMAD.MOV.U32 R15, RZ, RZ, R4 ;  /* 0x000000ffff0f8224 */ /* 0x000fca00078e0004 */
[----:B------:R2:W3:Y:S01]  /*456f0*/  @!P0 LDG.E.U16 R11, desc[UR38][R14.64] ;  /* 0x000000260e0b8981 */ /* 0x0004e2000c1e1500 */
[----:B------:R-:W-:-:S03]  /*45700*/  PRMT R19, RZ, 0x7610, R19 ;  /* 0x00007610ff137816 */ /* 0x000fc60000000013 */
[----:B------:R-:W-:Y:S04]  /*45710*/  STL [R1+0x3658], R10 ;  /* 0x0036580a01007387 */ /* 0x000fe80000100800 */
[----:B0-----:R-:W3:Y:S04]  /*45720*/  LDL R9, [R1+0x351c] ;  /* 0x00351c0001097983 */ /* 0x001ee80000100800 */
[----:B------:R-:W3:Y:S04]  /*45730*/  LDL R8, [R1+0x3528] ;  /* 0x0035280001087983 */ /* 0x000ee80000100800 */
[----:B------:R-:W3:Y:S04]  /*45740*/  LDL R6, [R1+0x359c] ;  /* 0x00359c0001067983 */ /* 0x000ee80000100800 */
[----:B------:R-:W3:Y:S04]  /*45750*/  LDL R5, [R1+0x35a8] ;  /* 0x0035a80001057983 */ /* 0x000ee80000100800 */
[----:B----4-:R-:W-:Y:S04]  /*45760*/  STL [R1+0x365c], R25 ;  /* 0x00365c1901007387 */ /* 0x010fe80000100800 */
[----:B------:R-:W4:Y:S04]  /*45770*/  LDL R0, [R1+0x34c8] ;  /* 0x0034c80001007983 */ /* 0x000f280000100800 */
[----:B------:R-:W4:Y:S01]  /*45780*/  LDL R4, [R1+0x34bc] ;  /* 0x0034bc0001047983 */ /* 0x000f220000100800 */
[----:B--2---:R-:W-:-:S02]  /*45790*/  @!P0 IMAD.MOV.U32 R15, RZ, RZ, R7 ;  /* 0x000000ffff0f8224 */ /* 0x004fc400078e0007 */
[----:B---3--:R-:W-:-:S05]  /*457a0*/  @!P0 IMAD.MOV.U32 R14, RZ, RZ, R3 ;  /* 0x000000ffff0e8224 */ /* 0x008fca00078e0003 */
[----:B------:R0:W2:Y:S04]  /*457b0*/  @!P0 LDG.E.U16 R19, desc[UR38][R14.64] ;  /* 0x000000260e138981 */ /* 0x0000a8000c1e1500 */
[----:B------:R3:W-:Y:S04]  /*457c0*/  STL [R1+0x3660], R11 ;  /* 0x0036600b01007387 */ /* 0x0007e80000100800 */
[----:B------:R-:W3:Y:S04]  /*457d0*/  LDL R7, [R1+0x352c] ;  /* 0x00352c0001077983 */ /* 0x000ee80000100800 */
[----:B------:R-:W3:Y:S01]  /*457e0*/  LDL R3, [R1+0x3538] ;  /* 0x0035380001037983 */ /* 0x000ee20000100800 */
[----:B------:R-:W-:-:S02]  /*457f0*/  PRMT R17, RZ, 0x7610, R17 ;  /* 0x00007610ff117816 */ /* 0x000fc40000000011 */
[----:B------:R-:W-:Y:S01]  /*45800*/  PRMT R12, RZ, 0x7610, R12 ;  /* 0x00007610ff0c7816 */ /* 0x000fe2000000000c */
[----:B0-----:R-:W-:Y:S02]  /*45810*/  @!P0 IMAD.MOV.U32 R15, RZ, RZ, R9 ;  /* 0x000000ffff0f8224 */ /* 0x001fe400078e0009 */
[----:B------:R-:W-:-:S05]  /*45820*/  @!P0 IMAD.MOV.U32 R14, RZ, RZ, R8 ;  /* 0x000000ffff0e8224 */ /* 0x000fca00078e0008 */
[----:B------:R0:W3:Y:S02]  /*45830*/  @!P0 LDG.E.U16 R17, desc[UR38][R14.64] ;  /* 0x000000260e118981 */ /* 0x0000e4000c1e1500 */
[----:B0-----:R-:W-:Y:S02]  /*45840*/  @!P0 IMAD.MOV.U32 R14, RZ, RZ, R5 ;  /* 0x000000ffff0e8224 */ /* 0x001fe400078e0005 */
[----:B------:R-:W-:-:S05]  /*45850*/  @!P0 IMAD.MOV.U32 R15, RZ, RZ, R6 ;  /* 0x000000ffff0f8224 */ /* 0x000fca00078e0006 */
[----:B------:R4:W3:Y:S01]  /*45860*/  @!P0 LDG.E.U16 R12, desc[UR38][R14.64] ;  /* 0x000000260e0c8981 */ /* 0x0008e2000c1e1500 */
[----:B------:R-:W-:Y:S01]  /*45870*/  PRMT R16, RZ, 0x7610, R16 ;  /* 0x00007610ff107816 */ /* 0x000fe20000000010 */
[----:B----4-:R-:W-:Y:S02]  /*45880*/  @!P0 IMAD.MOV.U32 R14, RZ, RZ, R0 ;  /* 0x000000ffff0e8224 */ /* 0x010fe400078e0000 */
[----:B------:R-:W-:-:S05]  /*45890*/  @!P0 IMAD.MOV.U32 R15, RZ, RZ, R4 ;  /* 0x000000ffff0f8224 */ /* 0x000fca00078e0004 */
[----:B------:R0:W4:Y:S04]  /*458a0*/  @!P0 LDG.E.U16 R16, desc[UR38][R14.64] ;  /* 0x000000260e108981 */ /* 0x000128000c1e1500 */
[----:B--2---:R2:W-:Y:S04]  /*458b0*/  STL [R1+0x3664], R19 ;  /* 0x0036641301007387 */ /* 0x0045e80000100800 */
[----:B------:R-:W2:Y:S04]  /*458c0*/  LDL R8, [R1+0x35ac] ;  /* 0x0035ac0001087983 */ /* 0x000ea80000100800 */
[----:B------:R-:W4:Y:S04]  /*458d0*/  LDL R5, [R1+0x35b8] ;  /* 0x0035b80001057983 */ /* 0x000f280000100800 */
[----:B------:R-:W4:Y:S04]  /*458e0*/  LDL R6, [R1+0x353c] ;  /* 0x00353c0001067983 */ /* 0x000f280000100800 */
[----:B------:R-:W4:Y:S04]  /*458f0*/  LDL R0, [R1+0x3548] ;  /* 0x0035480001007983 */ /* 0x000f280000100800 */
[----:B------:R-:W4:Y:S04]  /*45900*/  LDL.LU R4, [R1+0x32c] ;  /* 0x00032c0001047983 */ /* 0x000f280000300800 */
[----:B-1----:R-:W4:Y:S04]  /*45910*/  LDL.LU R29, [R1+0x324] ;  /* 0x00032400011d7983 */ /* 0x002f280000300800 */
[----:B------:R-:W4:Y:S04]  /*45920*/  LDL.LU R26, [R1+0x31c] ;  /* 0x00031c00011a7983 */ /* 0x000f280000300800 */
[----:B---3--:R-:W3:Y:S04]  /*45930*/  LDL R11, [R1+0x35c4] ;  /* 0x0035c400010b7983 */ /* 0x008ee80000100800 */
[----:B------:R-:W3:Y:S01]  /*45940*/  LDL R10, [R1+0x35cc] ;  /* 0x0035cc00010a7983 */ /* 0x000ee20000100800 */
[----:B0-----:R-:W-:-:S02]  /*45950*/  @!P0 IMAD.MOV.U32 R14, RZ, RZ, R3 ;  /* 0x000000ffff0e8224 */ /* 0x001fc400078e0003 */
[----:B------:R-:W-:Y:S01]  /*45960*/  @!P0 IMAD.MOV.U32 R15, RZ, RZ, R7 ;  /* 0x000000ffff0f8224 */ /* 0x000fe200078e0007 */
[----:B------:R-:W3:Y:S04]  /*45970*/  LDL R3, [R1+0x35c8] ;  /* 0x0035c80001037983 */ /* 0x000ee80000100800 */
[----:B------:R-:W3:Y:S01]  /*45980*/  LDL R7, [R1+0x35bc] ;  /* 0x0035bc0001077983 */ /* 0x000ee20000100800 */
[----:B------:R-:W0:Y:S01]  /*45990*/  S2R R2, SR_TID.X ;  /* 0x0000000000027919 */ /* 0x000e220000002100 */
[----:B------:R-:W-:Y:S02]  /*459a0*/  PRMT R18, RZ, 0x7610, R18 ;  /* 0x00007610ff127816 */ /* 0x000fe40000000012 */
[----:B------:R-:W-:Y:S02]  /*459b0*/  PRMT R20, RZ, 0x7610, R20 ;  /* 0x00007610ff147816 */ /* 0x000fe40000000014 */
[----:B------:R-:W-:-:S02]  /*459c0*/  PRMT R22, RZ, 0x7610, R22 ;  /* 0x00007610ff167816 */ /* 0x000fc40000000016 */
[----:B------:R-:W-:Y:S01]  /*459d0*/  PRMT R23, RZ, 0x7610, R23 ;  /* 0x00007610ff177816 */ /* 0x000fe20000000017 */
[----:B------:R-:W3:Y:S04]  /*459e0*/  LDL.LU R9, [R1+0x314] ;  /* 0x0003140001097983 */ /* 0x000ee80000300800 */
[----:B------:R2:W3:Y:S01]  /*459f0*/  @!P0 LDG.E.U16 R18, desc[UR38][R14.64] ;  /* 0x000000260e128981 */ /* 0x0004e2000c1e1500 */
[----:B------:R-:W-:-:S03]  /*45a00*/  PRMT R24, RZ, 0x7610, R24 ;  /* 0x00007610ff187816 */ /* 0x000fc60000000018 */
[----:B------:R-:W3:Y:S01]  /*45a10*/  LDL.LU R21, [R1+0x230] ;  /* 0x0002300001157983 */ /* 0x000ee20000300800 */
[----:B0-----:R-:W-:-:S05]  /*45a20*/  LOP3.LUT R2, R2, 0x3f, RZ, 0xc0, !PT ;  /* 0x0000003f02027812 */ /* 0x001fca00078ec0ff */
[----:B------:R-:W-:Y:S02]  /*45a30*/  IMAD.SHL.U32 R2, R2, 0x2, RZ ;  /* 0x0000000202027824 */ /* 0x000fe400078e00ff */
[----:B--2---:R-:W-:Y:S02]  /*45a40*/  @!P0 IMAD.MOV.U32 R15, RZ, RZ, R8 ;  /* 0x000000ffff0f8224 */ /* 0x004fe400078e0008 */
[----:B----4-:R-:W-:Y:S02]  /*45a50*/  @!P0 IMAD.MOV.U32 R14, RZ, RZ, R5 ;  /* 0x000000ffff0e8224 */ /* 0x010fe400078e0005 */
[----:B------:R-:W2:Y:S04]  /*45a60*/  LDL.LU R5, [R1+0x228] ;  /* 0x0002280001057983 */ /* 0x000ea80000300800 */
[----:B------:R0:W4:Y:S04]  /*45a70*/  @!P0 LDG.E.U16 R20, desc[UR38][R14.64] ;  /* 0x000000260e148981 */ /* 0x000128000c1e1500 */
[----:B------:R-:W4:Y:S04]  /*45a80*/  LDL.LU R28, [R1+0x220] ;  /* 0x00022000011c7983 */ /* 0x000f280000300800 */
[----:B------:R-:W4:Y:S01]  /*45a90*/  LDL.LU R8, [R1+0x218] ;  /* 0x0002180001087983 */ /* 0x000f220000300800 */
[----:B0-----:R-:W-:-:S02]  /*45aa0*/  @!P0 IMAD.MOV.U32 R14, RZ, RZ, R0 ;  /* 0x000000ffff0e8224 */ /* 0x001fc400078e0000 */
[----:B------:R-:W-:Y:S02]  /*45ab0*/  @!P0 IMAD.MOV.U32 R15, RZ, RZ, R6 ;  /* 0x000000ffff0f8224 */ /* 0x000fe400078e0006 */
[----:B------:R-:W4:Y:S04]  /*45ac0*/  LDL.LU R6, [R1+0x210] ;  /* 0x0002100001067983 */ /* 0x000f280000300800 */
[----:B------:R3:W4:Y:S04]  /*45ad0*/  @!P0 LDG.E.U16 R22, desc[UR38][R14.64] ;  /* 0x000000260e168981 */ /* 0x000728000c1e1500 */
[----:B------:R-:W4:Y:S04]  /*45ae0*/  LDL.LU R0, [R1+0x208] ;  /* 0x0002080001007983 */ /* 0x000f280000300800 */
[----:B------:R-:W4:Y:S04]  /*45af0*/  LDL.LU R19, [R1+0x200] ;  /* 0x0002000001137983 */ /* 0x000f280000300800 */
[----:B------:R-:W4:Y:S01]  /*45b00*/  LDL.LU R13, [R1+0x1f8] ;  /* 0x0001f800010d7983 */ /* 0x000f220000300800 */
[----:B---3--:R-:W-:-:S02]  /*45b10*/  @!P1 IMAD.MOV.U32 R14, RZ, RZ, R10 ;  /* 0x000000ffff0e9224 */ /* 0x008fc400078e000a */
[----:B------:R-:W-:Y:S02]  /*45b20*/  @!P1 IMAD.MOV.U32 R15, RZ, RZ, R11 ;  /* 0x000000ffff0f9224 */ /* 0x000fe400078e000b */
[----:B------:R-:W3:Y:S04]  /*45b30*/  LDL.LU R11, [R1+0x140] ;  /* 0x00014000010b7983 */ /* 0x000ee80000300800 */
[----:B------:R0:W3:Y:S04]  /*45b40*/  @!P1 LDG.E.U16 R23, desc[UR38][R14.64] ;  /* 0x000000260e179981 */ /* 0x0000e8000c1e1500 */
[----:B------:R-:W3:Y:S01]  /*45b50*/  LDL.LU R25, [R1+0x134] ;  /* 0x0001340001197983 */ /* 0x000ee20000300800 */
[----:B0-----:R-:W-:-:S02]  /*45b60*/  @!P0 IMAD.MOV.U32 R14, RZ, RZ, R3 ;  /* 0x000000ffff0e8224 */ /* 0x001fc400078e0003 */
[----:B------:R-:W-:Y:S01]  /*45b70*/  @!P0 IMAD.MOV.U32 R15, RZ, RZ, R7 ;  /* 0x000000ffff0f8224 */ /* 0x000fe200078e0007 */
[----:B------:R-:W3:Y:S04]  /*45b80*/  LDL.LU R3, [R1+0x128] ;  /* 0x0001280001037983 */ /* 0x000ee80000300800 */
[----:B------:R-:W3:Y:S04]  /*45b90*/  LDL.LU R7, [R1+0x11c] ;  /* 0x00011c0001077983 */ /* 0x000ee80000300800 */
[----:B------:R0:W3:Y:S02]  /*45ba0*/  @!P0 LDG.E.U16 R24, desc[UR38][R14.64] ;  /* 0x000000260e188981 */ /* 0x0000e4000c1e1500 */
[----:B0-----:R-:W-:-:S05]  /*45bb0*/  LOP3.LUT R15, R2, 0x70, RZ, 0x3c, !PT ;  /* 0x00000070020f7812 */ /* 0x001fca00078e3cff */
[----:B------:R0:W-:Y:S04]  /*45bc0*/  STS.U16 [R15+UR5+0x1be00], R4 ;  /* 0x01be00040f007988 */ /* 0x0001e80008000405 */
[----:B0-----:R-:W3:Y:S04]  /*45bd0*/  LDL.LU R4, [R1+0x110] ;  /* 0x0001100001047983 */ /* 0x001ee80000300800 */
[----:B------:R-:W3:Y:S04]  /*45be0*/  LDL.LU R10, [R1+0x104] ;  /* 0x00010400010a7983 */ /* 0x000ee80000300800 */
[----:B------:R-:W3:Y:S04]  /*45bf0*/  LDL.LU R27, [R1+0xf8] ;  /* 0x0000f800011b7983 */ /* 0x000ee80000300800 */
[----:B------:R-:W3:Y:S04]  /*45c00*/  LDL.LU R2, [R1+0xec] ;  /* 0x0000ec0001027983 */ /* 0x000ee80000300800 */
[----:B------:R0:W-:Y:S04]  /*45c10*/  STS.U16 [R15+UR5+0x1be80], R29 ;  /* 0x01be801d0f007988 */ /* 0x0001e80008000405 */
[----:B------:R1:W-:Y:S04]  /*45c20*/  STS.U16 [R15+UR5+0x1bf00], R26 ;  /* 0x01bf001a0f007988 */ /* 0x0003e80008000405 */
[----:B0-----:R-:W3:Y:S04]  /*45c30*/  LDL.LU R29, [R1+0xa0] ;  /* 0x0000a000011d7983 */ /* 0x001ee80000300800 */
[----:B-1----:R-:W3:Y:S04]  /*45c40*/  LDL.LU R26, [R1+0x80] ;  /* 0x00008000011a7983 */ /* 0x002ee80000300800 */
[----:B------:R-:W-:Y:S04]  /*45c50*/  STS.U16 [R15+UR5+0x1bf80], R9 ;  /* 0x01bf80090f007988 */ /* 0x000fe80008000405 */
[----:B------:R-:W-:Y:S04]  /*45c60*/  STS.U16 [R15+UR5+0x1dc00], R21 ;  /* 0x01dc00150f007988 */ /* 0x000fe80008000405 */
[----:B------:R-:W3:Y:S04]  /*45c70*/  LDL.LU R14, [R1+0x60] ;  /* 0x00006000010e7983 */ /* 0x000ee80000300800 */
[----:B--2---:R0:W-:Y:S04]  /*45c80*/  STS.U16 [R15+UR5+0x1dc80], R5 ;  /* 0x01dc80050f007988 */ /* 0x0041e80008000405 */
[----:B----4-:R1:W-:Y:S04]  /*45c90*/  STS.U16 [R15+UR5+0x1dd00], R28 ;  /* 0x01dd001c0f007988 */ /* 0x0103e80008000405 */
[----:B------:R2:W-:Y:S04]  /*45ca0*/  STS.U16 [R15+UR5+0x1dd80], R8 ;  /* 0x01dd80080f007988 */ /* 0x0005e80008000405 */
[----:B0-----:R-:W4:Y:S04]  /*45cb0*/  LDL.LU R5, [R1+0x48] ;  /* 0x0000480001057983 */ /* 0x001f280000300800 */
[----:B------:R-:W4:Y:S04]  /*45cc0*/  LDL.LU R9, [R1+0x18] ;  /* 0x0000180001097983 */ /* 0x000f280000300800 */
[----:B------:R-:W4:Y:S04]  /*45cd0*/  LDL.LU R21, [R1] ;  /* 0x0000000001157983 */ /* 0x000f280000300800 */
[----:B-1----:R-:W4:Y:S04]  /*45ce0*/  LDL.LU R28, [R1+0x44] ;  /* 0x00004400011c7983 */ /* 0x002f280000300800 */
[----:B------:R0:W-:Y:S04]  /*45cf0*/  STS.U16 [R15+UR5+0x1de00], R6 ;  /* 0x01de00060f007988 */ /* 0x0001e80008000405 */
[----:B------:R1:W-:Y:S04]  /*45d00*/  STS.U16 [R15+UR5+0x1de80], R0 ;  /* 0x01de80000f007988 */ /* 0x0003e80008000405 */
[----:B------:R0:W-:Y:S04]  /*45d10*/  STS.U16 [R15+UR5+0x1df00], R19 ;  /* 0x01df00130f007988 */ /* 0x0001e80008000405 */
[----:B--2---:R-:W2:Y:S04]  /*45d20*/  LDL.LU R8, [R1+0x9c] ;  /* 0x00009c0001087983 */ /* 0x004ea80000300800 */
[----:B------:R3:W-:Y:S04]  /*45d30*/  STS.U16 [R15+UR5+0x1df80], R13 ;  /* 0x01df800d0f007988 */ /* 0x0007e80008000405 */
[----:B0-----:R-:W2:Y:S04]  /*45d40*/  LDL.LU R6, [R1+0x24] ;  /* 0x0000240001067983 */ /* 0x001ea80000300800 */
[----:B-1----:R-:W2:Y:S04]  /*45d50*/  LDL.LU R0, [R1+0x7c] ;  /* 0x00007c0001007983 */ /* 0x002ea80000300800 */
[----:B------:R-:W2:Y:S04]  /*45d60*/  LDL.LU R19, [R1+0x3664] ;  /* 0x0036640001137983 */ /* 0x000ea80000300800 */
[----:B---3--:R0:W-:Y:S04]  /*45d70*/  STS.U16 [R15+UR5+0x1fc00], R11 ;  /* 0x01fc000b0f007988 */ /* 0x0081e80008000405 */
[----:B------:R1:W-:Y:S04]  /*45d80*/  STS.U16 [R15+UR5+0x1fc80], R25 ;  /* 0x01fc80190f007988 */ /* 0x0003e80008000405 */
[----:B------:R-:W3:Y:S04]  /*45d90*/  LDL.LU R13, [R1+0x5c] ;  /* 0x00005c00010d7983 */ /* 0x000ee80000300800 */
[----:B0-----:R-:W2:Y:S04]  /*45da0*/  LDL.LU R11, [R1+0x3660] ;  /* 0x00366000010b7983 */ /* 0x001ea80000300800 */
[----:B------:R0:W-:Y:S04]  /*45db0*/  STS.U16 [R15+UR5+0x1fd00], R3 ;  /* 0x01fd00030f007988 */ /* 0x0001e80008000405 */
[----:B------:R-:W-:Y:S04]  /*45dc0*/  STS.U16 [R15+UR5+0x1fd80], R7 ;  /* 0x01fd80070f007988 */ /* 0x000fe80008000405 */
[----:B-1----:R-:W2:Y:S04]  /*45dd0*/  LDL.LU R25, [R1+0x365c] ;  /* 0x00365c0001197983 */ /* 0x002ea80000300800 */
[----:B0-----:R-:W2:Y:S04]  /*45de0*/  LDL.LU R3, [R1+0x40] ;  /* 0x0000400001037983 */ /* 0x001ea80000300800 */
[----:B------:R0:W-:Y:S04]  /*45df0*/  STS.U16 [R15+UR5+0x1fe00], R4 ;  /* 0x01fe00040f007988 */ /* 0x0001e80008000405 */
[----:B------:R-:W-:Y:S04]  /*45e00*/  STS.U16 [R15+UR5+0x1fe80], R10 ;  /* 0x01fe800a0f007988 */ /* 0x000fe80008000405 */
[----:B------:R-:W-:Y:S04]  /*45e10*/  STS.U16 [R15+UR5+0x1ff00], R27 ;  /* 0x01ff001b0f007988 */ /* 0x000fe80008000405 */
[----:B------:R1:W-:Y:S04]  /*45e20*/  STS.U16 [R15+UR5+0x1ff80], R2 ;  /* 0x01ff80020f007988 */ /* 0x0003e80008000405 */
[----:B0-----:R-:W2:Y:S01]  /*45e30*/  LDL.LU R4, [R1+0x78] ;  /* 0x0000780001047983 */ /* 0x001ea20000300800 */
[----:B-1----:R-:W0:Y:S03]  /*45e40*/  S2R R2, SR_TID.X ;  /* 0x0000000000027919 */ /* 0x002e260000002100 */
[----:B------:R-:W2:Y:S04]  /*45e50*/  LDL.LU R7, [R1+0x58] ;  /* 0x0000580001077983 */ /* 0x000ea80000300800 */
[----:B------:R-:W2:Y:S04]  /*45e60*/  LDL.LU R10, [R1+0x3658] ;  /* 0x00365800010a7983 */ /* 0x000ea80000300800 */
[----:B------:R-:W2:Y:S01]  /*45e70*/  LDL.LU R27, [R1+0x3654] ;  /* 0x00365400011b7983 */ /* 0x000ea20000300800 */
[----:B0-----:R-:W-:-:S05]  /*45e80*/  LOP3.LUT R2, R2, 0x3f, RZ, 0xc0, !PT ;  /* 0x0000003f02027812 */ /* 0x001fca00078ec0ff */
[----:B------:R-:W-:-:S05]  /*45e90*/  IMAD.SHL.U32 R2, R2, 0x2, RZ ;  /* 0x0000000202027824 */ /* 0x000fca00078e00ff */
[----:B------:R0:W-:Y:S04]  /*45ea0*/  STS.U16 [R2+UR5+0x20080], R29 ;  /* 0x0200801d02007988 */ /* 0x0001e80008000405 */
[----:B------:R1:W-:Y:S04]  /*45eb0*/  STS.U16 [R2+UR5+0x20880], R26 ;  /* 0x0208801a02007988 */ /* 0x0003e80008000405 */
[----:B0-----:R-:W2:Y:S04]  /*45ec0*/  LDL.LU R29, [R1+0x3650] ;  /* 0x00365000011d7983 */ /* 0x001ea80000300800 */
[----:B-1----:R-:W2:Y:S04]  /*45ed0*/  LDL.LU R26, [R1+0x364c] ;  /* 0x00364c00011a7983 */ /* 0x002ea80000300800 */
[----:B------:R0:W-:Y:S04]  /*45ee0*/  STS.U16 [R2+UR5+0x21080], R14 ;  /* 0x0210800e02007988 */ /* 0x0001e80008000405 */
[----:B0-----:R-:W3:Y:S04]  /*45ef0*/  LDL.LU R14, [R1+0x94] ;  /* 0x00009400010e7983 */ /* 0x001ee80000300800 */
[----:B----4-:R-:W-:Y:S04]  /*45f00*/  STS.U16 [R2+UR5+0x20000], R5 ;  /* 0x0200000502007988 */ /* 0x010fe80008000405 */
[----:B--2---:R0:W-:Y:S04]  /*45f10*/  STS.U16 [R2+UR5+0x21880], R26 ;  /* 0x0218801a02007988 */ /* 0x0041e80008000405 */
[----:B0-----:R-:W2:Y:S04]  /*45f20*/  LDL.LU R26, [R1+0x98] ;  /* 0x00009800011a7983 */ /* 0x001ea80000300800 */
[----:B------:R-:W4:Y:S04]  /*45f30*/  LDL.LU R5, [R1+0x3648] ;  /* 0x0036480001057983 */ /* 0x000f280000300800 */
[----:B------:R-:W-:Y:S04]  /*45f40*/  STS.U16 [R2+UR5+0x21000], R9 ;  /* 0x0210000902007988 */ /* 0x000fe80008000405 */
[----:B------:R-:W-:Y:S04]  /*45f50*/  STS.U16 [R2+UR5+0x21800], R21 ;  /* 0x0218001502007988 */ /* 0x000fe80008000405 */
[----:B----4-:R0:W-:Y:S02]  /*45f60*/  STS.U16 [R2+UR5+0x20800], R5 ;  /* 0x0208000502007988 */ /* 0x0101e40008000405 */
[----:B0-----:R-:W0:Y:S02]  /*45f70*/  S2R R2, SR_TID.X ;  /* 0x0000000000027919 */ /* 0x001e240000002100 */
[----:B------:R-:W4:Y:S04]  /*45f80*/  LDL.LU R5, [R1+0x74] ;  /* 0x0000740001057983 */ /* 0x000f280000300800 */
[----:B------:R-:W2:Y:S04]  /*45f90*/  LDL.LU R9, [R1+0x3644] ;  /* 0x0036440001097983 */ /* 0x000ea80000300800 */
[----:B------:R-:W2:Y:S01]  /*45fa0*/  LDL.LU R21, [R1+0x3640] ;  /* 0x0036400001157983 */ /* 0x000ea20000300800 */
[----:B0-----:R-:W-:-:S05]  /*45fb0*/  LOP3.LUT R2, R2, 0x3f, RZ, 0xc0, !PT ;  /* 0x0000003f02027812 */ /* 0x001fca00078ec0ff */
[----:B------:R-:W-:-:S05]  /*45fc0*/  IMAD.SHL.U32 R2, R2, 0x2, RZ ;  /* 0x0000000202027824 */ /* 0x000fca00078e00ff */
[----:B------:R-:W-:-:S05]  /*45fd0*/  LOP3.LUT R2, R2, 0x10, RZ, 0x3c, !PT ;  /* 0x0000001002027812 */ /* 0x000fca00078e3cff */
[----:B------:R0:W-:Y:S04]  /*45fe0*/  STS.U16 [R2+UR5+0x20100], R28 ;  /* 0x0201001c02007988 */ /* 0x0001e80008000405 */
[----:B0-----:R-:W2:Y:S04]  /*45ff0*/  LDL.LU R28, [R1+0x363c] ;  /* 0x00363c00011c7983 */ /* 0x001ea80000300800 */
[----:B------:R0:W-:Y:S04]  /*46000*/  STS.U16 [R2+UR5+0x20180], R8 ;  /* 0x0201800802007988 */ /* 0x0001e80008000405 */
[----:B------:R1:W-:Y:S04]  /*46010*/  STS.U16 [R2+UR5+0x20900], R6 ;  /* 0x0209000602007988 */ /* 0x0003e80008000405 */
[----:B------:R3:W-:Y:S04]  /*46020*/  STS.U16 [R2+UR5+0x20980], R0 ;  /* 0x0209800002007988 */ /* 0x0007e80008000405 */
[----:B0-----:R-:W4:Y:S04]  /*46030*/  LDL.LU R8, [R1+0x3638] ;  /* 0x0036380001087983 */ /* 0x001f280000300800 */
[----:B-1----:R-:W4:Y:S04]  /*46040*/  LDL.LU R6, [R1+0x3634] ;  /* 0x0036340001067983 */ /* 0x002f280000300800 */
[----:B---3--:R-:W3:Y:S04]  /*46050*/  LDL.LU R0, [R1+0x3630] ;  /* 0x0036300001007983 */ /* 0x008ee80000300800 */
[----:B--2---:R0:W-:Y:S04]  /*46060*/  STS.U16 [R2+UR5+0x21100], R28 ;  /* 0x0211001c02007988 */ /* 0x0041e80008000405 */
[----:B------:R1:W-:Y:S04]  /*46070*/  STS.U16 [R2+UR5+0x21180], R13 ;  /* 0x0211800d02007988 */ /* 0x0003e80008000405 */
[----:B0-----:R-:W2:Y:S04]  /*46080*/  LDL.LU R28, [R1+0x90] ;  /* 0x00009000011c7983 */ /* 0x001ea80000300800 */
[----:B-1----:R-:W2:Y:S04]  /*46090*/  LDL.LU R13, [R1+0x362c] ;  /* 0x00362c00010d7983 */ /* 0x002ea80000300800 */
[----:B--2---:R0:W-:Y:S04]  /*460a0*/  STS.U16 [R2+UR5+0x21980], R13 ;  /* 0x0219800d02007988 */ /* 0x0041e80008000405 */
[----:B------:R1:W-:Y:S04]  /*460b0*/  STS.U16 [R2+UR5+0x21900], R21 ;  /* 0x0219001502007988 */ /* 0x0003e80008000405 */
[----:B0-----:R-:W2:Y:S01]  /*460c0*/  LDL.LU R13, [R1+0x3c] ;  /* 0x00003c00010d7983 */ /* 0x001ea20000300800 */
[----:B-1----:R-:W0:Y:S02]  /*460d0*/  S2R R2, SR_TID.X ;  /* 0x0000000000027919 */ /* 0x002e240000002100 */
[----:B0-----:R-:W-:-:S05]  /*460e0*/  LOP3.LUT R2, R2, 0x3f, RZ, 0xc0, !PT ;  /* 0x0000003f02027812 */ /* 0x001fca00078ec0ff */
[----:B------:R-:W-:-:S05]  /*460f0*/  IMAD.SHL.U32 R2, R2, 0x2, RZ ;  /* 0x0000000202027824 */ /* 0x000fca00078e00ff */
[----:B------:R-:W-:Y:S02]  /*46100*/  LOP3.LUT R21, R2, 0x20, RZ, 0x3c, !PT ;  /* 0x0000002002157812 */ /* 0x000fe400078e3cff */
[----:B------:R-:W2:Y:S04]  /*46110*/  LDL.LU R2, [R1+0x4] ;  /* 0x0000040001027983 */ /* 0x000ea80000300800 */
[----:B------:R0:W-:Y:S04]  /*46120*/  STS.U16 [R21+UR5+0x20200], R3 ;  /* 0x0202000315007988 */ /* 0x0001e80008000405 */
[----:B------:R1:W-:Y:S04]  /*46130*/  STS.U16 [R21+UR5+0x20280], R26 ;  /* 0x0202801a15007988 */ /* 0x0003e80008000405 */
[----:B----4-:R4:W-:Y:S04]  /*46140*/  STS.U16 [R21+UR5+0x20a00], R6 ;  /* 0x020a000615007988 */ /* 0x0109e80008000405 */
[----:B------:R3:W-:Y:S04]  /*46150*/  STS.U16 [R21+UR5+0x20a80], R4 ;  /* 0x020a800415007988 */ /* 0x0007e80008000405 */
[----:B0-----:R-:W2:Y:S04]  /*46160*/  LDL.LU R3, [R1+0x3628] ;  /* 0x0036280001037983 */ /* 0x001ea80000300800 */
[----:B-1----:R-:W2:Y:S04]  /*46170*/  LDL.LU R26, [R1+0x6c] ;  /* 0x00006c00011a7983 */ /* 0x002ea80000300800 */
[----:B----4-:R-:W4:Y:S04]  /*46180*/  LDL.LU R6, [R1+0x3624] ;  /* 0x0036240001067983 */ /* 0x010f280000300800 */
[----:B---3--:R-:W3:Y:S04]  /*46190*/  LDL.LU R4, [R1+0x3620] ;  /* 0x0036200001047983 */ /* 0x008ee80000300800 */
[----:B--2---:R0:W-:Y:S02]  /*461a0*/  STS.U16 [R21+UR5+0x21200], R2 ;  /* 0x0212000215007988 */ /* 0x0041e40008000405 */
[----:B0-----:R-:W0:Y:S02]  /*461b0*/  S2R R2, SR_TID.X ;  /* 0x0000000000027919 */ /* 0x001e240000002100 */
[----:B------:R-:W-:Y:S04]  /*461c0*/  STS.U16 [R21+UR5+0x21280], R7 ;  /* 0x0212800715007988 */ /* 0x000fe80008000405 */
[----:B---3--:R1:W-:Y:S04]  /*461d0*/  STS.U16 [R21+UR5+0x21a80], R4 ;  /* 0x021a800415007988 */ /* 0x0083e80008000405 */
[----:B-1----:R-:W2:Y:S01]  /*461e0*/  LDL.LU R4, [R1+0x88] ;  /* 0x0000880001047983 */ /* 0x002ea20000300800 */
[----:B0-----:R-:W-:-:S05]  /*461f0*/  LOP3.LUT R2, R2, 0x3f, RZ, 0xc0, !PT ;  /* 0x0000003f02027812 */ /* 0x001fca00078ec0ff */
[----:B------:R-:W-:-:S05]  /*46200*/  IMAD.SHL.U32 R2, R2, 0x2, RZ ;  /* 0x0000000202027824 */ /* 0x000fca00078e00ff */
[----:B------:R-:W-:Y:S02]  /*46210*/  LOP3.LUT R7, R2, 0x30, RZ, 0x3c, !PT ;  /* 0x0000003002077812 */ /* 0x000fe400078e3cff */
[----:B------:R-:W3:Y:S04]  /*46220*/  LDL.LU R2, [R1+0x54] ;  /* 0x0000540001027983 */ /* 0x000ee80000300800 */
[----:B------:R0:W-:Y:S04]  /*46230*/  STS.U16 [R21+UR5+0x21a00], R9 ;  /* 0x021a000915007988 */ /* 0x0001e80008000405 */
[----:B------:R1:W-:Y:S04]  /*46240*/  STS.U16 [R7+UR5+0x20300], R13 ;  /* 0x0203000d07007988 */ /* 0x0003e80008000405 */
[----:B------:R0:W-:Y:S04]  /*46250*/  STS.U16 [R7+UR5+0x20380], R14 ;  /* 0x0203800e07007988 */ /* 0x0001e80008000405 */
[----:B------:R1:W-:Y:S04]  /*46260*/  STS.U16 [R7+UR5+0x20b00], R8 ;  /* 0x020b000807007988 */ /* 0x0003e80008000405 */
[----:B------:R1:W-:Y:S04]  /*46270*/  STS.U16 [R7+UR5+0x20b80], R5 ;  /* 0x020b800507007988 */ /* 0x0003e80008000405 */
[----:B0-----:R-:W2:Y:S04]  /*46280*/  LDL.LU R9, [R1+0x70] ;  /* 0x0000700001097983 */ /* 0x001ea80000300800 */
[----:B------:R-:W2:Y:S04]  /*46290*/  LDL.LU R21, [R1+0x68] ;  /* 0x0000680001157983 */ /* 0x000ea80000300800 */
[----:B-1----:R-:W2:Y:S04]  /*462a0*/  LDL.LU R13, [R1+0x14] ;  /* 0x00001400010d7983 */ /* 0x002ea80000300800 */
[----:B------:R-:W2:Y:S04]  /*462b0*/  LDL.LU R14, [R1+0x2c] ;  /* 0x00002c00010e7983 */ /* 0x000ea80000300800 */
[----:B------:R-:W2:Y:S04]  /*462c0*/  LDL.LU R8, [R1+0x361c] ;  /* 0x00361c0001087983 */ /* 0x000ea80000300800 */
[----:B------:R-:W2:Y:S04]  /*462d0*/  LDL.LU R5, [R1+0x3618] ;  /* 0x0036180001057983 */ /* 0x000ea80000300800 */
[----:B------:R0:W-:Y:S04]  /*462e0*/  STS.U16 [R7+UR5+0x21300], R27 ;  /* 0x0213001b07007988 */ /* 0x0001e80008000405 */
[----:B0-----:R-:W4:Y:S04]  /*462f0*/  LDL.LU R27, [R1+0x8c] ;  /* 0x00008c00011b7983 */ /* 0x001f280000300800 */
[----:B---3--:R0:W-:Y:S02]  /*46300*/  STS.U16 [R7+UR5+0x21380], R2 ;  /* 0x0213800207007988 */ /* 0x0081e40008000405 */
[----:B0-----:R-:W0:Y:S02]  /*46310*/  S2R R2, SR_TID.X ;  /* 0x0000000000027919 */ /* 0x001e240000002100 */
[----:B--2---:R1:W-:Y:S01]  /*46320*/  STS.U16 [R7+UR5+0x21b80], R5 ;  /* 0x021b800507007988 */ /* 0x0043e20008000405 */
[----:B0-----:R-:W-:-:S05]  /*46330*/  LOP3.LUT R2, R2, 0x3f, RZ, 0xc0, !PT ;  /* 0x0000003f02027812 */ /* 0x001fca00078ec0ff */
[----:B------:R-:W-:-:S05]  /*46340*/  IMAD.SHL.U32 R2, R2, 0x2, RZ ;  /* 0x0000000202027824 */ /* 0x000fca00078e00ff */
[----:B-1----:R-:W-:Y:S02]  /*46350*/  LOP3.LUT R5, R2, 0x40, RZ, 0x3c, !PT ;  /* 0x0000004002057812 */ /* 0x002fe400078e3cff */
[----:B------:R-:W2:Y:S04]  /*46360*/  LDL.LU R2, [R1+0x8] ;  /* 0x0000080001027983 */ /* 0x000ea80000300800 */
[----:B------:R0:W-:Y:S04]  /*46370*/  STS.U16 [R7+UR5+0x21b00], R10 ;  /* 0x021b000a07007988 */ /* 0x0001e80008000405 */
[----:B----4-:R1:W-:Y:S04]  /*46380*/  STS.U16 [R5+UR5+0x20400], R6 ;  /* 0x0204000605007988 */ /* 0x0103e80008000405 */
[----:B0-----:R-:W3:Y:S04]  /*46390*/  LDL.LU R7, [R1+0x3614] ;  /* 0x0036140001077983 */ /* 0x001ee80000300800 */
[----:B------:R-:W4:Y:S04]  /*463a0*/  LDL.LU R10, [R1+0x50] ;  /* 0x00005000010a7983 */ /* 0x000f280000300800 */
[----:B-1----:R-:W3:Y:S04]  /*463b0*/  LDL.LU R6, [R1+0x3610] ;  /* 0x0036100001067983 */ /* 0x002ee80000300800 */
[----:B------:R0:W-:Y:S04]  /*463c0*/  STS.U16 [R5+UR5+0x20480], R28 ;  /* 0x0204801c05007988 */ /* 0x0001e80008000405 */
[----:B0-----:R-:W3:Y:S04]  /*463d0*/  LDL.LU R28, [R1+0x360c] ;  /* 0x00360c00011c7983 */ /* 0x001ee80000300800 */
[----:B--2---:R0:W-:Y:S02]  /*463e0*/  STS.U16 [R5+UR5+0x20c00], R2 ;  /* 0x020c000205007988 */ /* 0x0041e40008000405 */
[----:B0-----:R-:W0:Y:S02]  /*463f0*/  S2R R2, SR_TID.X ;  /* 0x0000000000027919 */ /* 0x001e240000002100 */
[----:B------:R1:W-:Y:S04]  /*46400*/  STS.U16 [R5+UR5+0x20c80], R9 ;  /* 0x020c800905007988 */ /* 0x0003e80008000405 */
[----:B------:R-:W-:Y:S04]  /*46410*/  STS.U16 [R5+UR5+0x21400], R25 ;  /* 0x0214001905007988 */ /* 0x000fe80008000405 */
[----:B----4-:R-:W-:Y:S04]  /*46420*/  STS.U16 [R5+UR5+0x21480], R10 ;  /* 0x0214800a05007988 */ /* 0x010fe80008000405 */
[----:B---3--:R-:W-:Y:S04]  /*46430*/  STS.U16 [R5+UR5+0x21c80], R6 ;  /* 0x021c800605007988 */ /* 0x008fe80008000405 */
[----:B------:R-:W-:Y:S01]  /*46440*/  STS.U16 [R5+UR5+0x21c00], R11 ;  /* 0x021c000b05007988 */ /* 0x000fe20008000405 */
[----:B0-----:R-:W-:-:S05]  /*46450*/  LOP3.LUT R2, R2, 0x3f, RZ, 0xc0, !PT ;  /* 0x0000003f02027812 */ /* 0x001fca00078ec0ff */
[----:B------:R-:W-:-:S05]  /*46460*/  IMAD.SHL.U32 R2, R2, 0x2, RZ ;  /* 0x0000000202027824 */ /* 0x000fca00078e00ff */
[----:B-1----:R-:W-:-:S05]  /*46470*/  LOP3.LUT R9, R2, 0x50, RZ, 0x3c, !PT ;  /* 0x0000005002097812 */ /* 0x002fca00078e3cff */
[----:B------:R0:W-:Y:S04]  /*46480*/  STS.U16 [R9+UR5+0x20500], R3 ;  /* 0x0205000309007988 */ /* 0x0001e80008000405 */
[----:B------:R-:W-:Y:S04]  /*46490*/  STS.U16 [R9+UR5+0x20580], R27 ;  /* 0x0205801b09007988 */ /* 0x000fe80008000405 */
[----:B------:R-:W-:Y:S04]  /*464a0*/  STS.U16 [R9+UR5+0x20d00], R29 ;  /* 0x020d001d09007988 */ /* 0x000fe80008000405 */
[----:B------:R1:W-:Y:S04]  /*464b0*/  STS.U16 [R9+UR5+0x20d80], R26 ;  /* 0x020d801a09007988 */ /* 0x0003e80008000405 */
[----:B------:R-:W-:Y:S04]  /*464c0*/  STS.U16 [R9+UR5+0x21500], R17 ;  /* 0x0215001109007988 */ /* 0x000fe80008000405 */
[----:B------:R2:W-:Y:S04]  /*464d0*/  STS.U16 [R9+UR5+0x21580], R28 ;  /* 0x0215801c09007988 */ /* 0x0005e80008000405 */
[----:B------:R-:W-:Y:S04]  /*464e0*/  STS.U16 [R9+UR5+0x21d80], R7 ;  /* 0x021d800709007988 */ /* 0x000fe80008000405 */
[----:B------:R-:W-:Y:S04]  /*464f0*/  STS.U16 [R9+UR5+0x21d00], R12 ;  /* 0x021d000c09007988 */ /* 0x000fe80008000405 */
[----:B0-----:R-:W3:Y:S01]  /*46500*/  LDL.LU R3, [R1+0x3608] ;  /* 0x0036080001037983 */ /* 0x001ee20000300800 */
[----:B-1----:R-:W-:-:S03]  /*46510*/  LOP3.LUT R26, R2, 0x60, RZ, 0x3c, !PT ;  /* 0x00000060021a7812 */ /* 0x002fc600078e3cff */
[----:B--2---:R-:W2:Y:S04]  /*46520*/  LDL.LU R28, [R1+0x3604] ;  /* 0x00360400011c7983 */ /* 0x004ea80000300800 */
[----:B------:R0:W-:Y:S04]  /*46530*/  STS.U16 [R26+UR5+0x20600], R0 ;  /* 0x020600001a007988 */ /* 0x0001e80008000405 */
[----:B0-----:R-:W4:Y:S04]  /*46540*/  LDL.LU R0, [R1+0x3600] ;  /* 0x0036000001007983 */ /* 0x001f280000300800 */
        /* <DEDUP_REMOVED lines=8> */
[----:B--2---:R0:W-:Y:S04]  /*465d0*/  STS.U16 [R15+UR5+0x20780], R28 ;  /* 0x0207801c0f007988 */ /* 0x0041e80008000405 */
[----:B------:R-:W-:Y:S04]  /*465e0*/  STS.U16 [R15+UR5+0x20f00], R16 ;  /* 0x020f00100f007988 */ /* 0x000fe80008000405 */
[----:B0-----:R-:W2:Y:S04]  /*465f0*/  LDL.LU R28, [R1+0x35fc] ;  /* 0x0035fc00011c7983 */ /* 0x001ea80000300800 */
[----:B----4-:R0:W-:Y:S04]  /*46600*/  STS.U16 [R15+UR5+0x20f80], R0 ;  /* 0x020f80000f007988 */ /* 0x0101e80008000405 */
[----:B0-----:R-:W4:Y:S04]  /*46610*/  LDL.LU R0, [R1+0x35f8] ;  /* 0x0035f80001007983 */ /* 0x001f280000300800 */
[----:B------:R-:W-:Y:S04]  /*46620*/  STS.U16 [R15+UR5+0x21700], R22 ;  /* 0x021700160f007988 */ /* 0x000fe80008000405 */
[----:B---3--:R0:W-:Y:S04]  /*46630*/  STS.U16 [R15+UR5+0x21780], R3 ;  /* 0x021780030f007988 */ /* 0x0081e80008000405 */
[----:B------:R-:W-:Y:S04]  /*46640*/  STS.U16 [R15+UR5+0x21f80], R23 ;  /* 0x021f80170f007988 */ /* 0x000fe80008000405 */
[----:B------:R1:W-:Y:S01]  /*46650*/  STS.U16 [R15+UR5+0x21f00], R24 ;  /* 0x021f00180f007988 */ /* 0x0003e20008000405 */
[----:B0-----:R-:W0:Y:S02]  /*46660*/  LDC R3, c[0x0][0x3a8] ;  /* 0x0000ea00ff037b82 */ /* 0x001e240000000800 */
[----:B0-----:R-:W-:-:S04]  /*46670*/  IMAD.SHL.U32 R3, R3, 0x80, RZ ;  /* 0x0000008003037824 */ /* 0x001fc800078e00ff */
[----:B------:R-:W-:Y:S01]  /*46680*/  IMAD.SHL.U32 R3, R3, 0x2, RZ ;  /* 0x0000000203037824 */ /* 0x000fe200078e00ff */
[----:B-1----:R-:W0:Y:S01]  /*46690*/  S2R R15, SR_TID.X ;  /* 0x00000000000f7919 */ /* 0x002e220000002100 */
[----:B------:R-:W-:Y:S06]  /*466a0*/  BAR.SYNC.DEFER_BLOCKING 0x0 ;  /* 0x0000000000007b1d */ /* 0x000fec0000010000 */
[----:B----4-:R-:W-:Y:S04]  /*466b0*/  STL [R1+0x3888], R0 ;  /* 0x0038880001007387 */ /* 0x010fe80000100800 */
[----:B--2---:R-:W1:Y:S01]  /*466c0*/  LDSM.16.MT88.4 R24, [R28+UR5] ;  /* 0x000000051c18783b */ /* 0x004e620008004200 */
[C---:B0-----:R-:W-:Y:S01]  /*466d0*/  LOP3.LUT R17, R15.reuse, 0x7, RZ, 0xc0, !PT ;  /* 0x000000070f117812 */ /* 0x041fe200078ec0ff */
[----:B------:R-:W-:-:S02]  /*466e0*/  IMAD.SHL.U32 R18, R15, 0x2, RZ ;  /* 0x000000020f127824 */ /* 0x000fc400078e00ff */
[----:B------:R-:W-:Y:S02]  /*466f0*/  LDSM.16.MT88.4 R20, [R28+UR5+0x80] ;  /* 0x000080051c14783b */ /* 0x000fe40008004200 */
[----:B------:R-:W-:-:S05]  /*46700*/  IMAD R17, R17, 0x110, RZ ;  /* 0x0000011011117824 */ /* 0x000fca00078e02ff */
[----:B------:R-:W-:-:S05]  /*46710*/  LOP3.LUT R17, R17, 0x30, R18, 0x78, !PT ;  /* 0x0000003011117812 */ /* 0x000fca00078e7812 */
[----:B------:R-:W0:Y:S04]  /*46720*/  LDSM.16.M88.4 R4, [R17+UR5+0x20000] ;  /* 0x020000051104783b */ /* 0x000e280008000200 */
[----:B------:R-:W2:Y:S04]  /*46730*/  LDSM.16.M88.4 R8, [R17+UR5+0x20800] ;  /* 0x020800051108783b */ /* 0x000ea80008000200 */
[----:B------:R-:W3:Y:S04]  /*46740*/  LDSM.16.M88.4 R12, [R17+UR5+0x21000] ;  /* 0x02100005110c783b */ /* 0x000ee80008000200 */
[----:B------:R-:W4:Y:S04]  /*46750*/  LDSM.16.M88.4 R16, [R17+UR5+0x21800] ;  /* 0x021800051110783b */ /* 0x000f280008000200 */
[----:B-1----:R-:W-:Y:S04]  /*46760*/  STL.64 [R1+0x5848], R26 ;  /* 0x0058481a01007387 */ /* 0x002fe80000100a00 */
[----:B------:R-:W-:Y:S04]  /*46770*/  STL.64 [R1+0x5840], R24 ;  /* 0x0058401801007387 */ /* 0x000fe80000100a00 */
[----:B------:R-:W1:Y:S04]  /*46780*/  LDSM.16.MT88.4 R24, [R28+UR5+0x100] ;  /* 0x000100051c18783b */ /* 0x000e680008004200 */
[----:B0-----:R-:W-:Y:S04]  /*46790*/  STL [R1+0x56ec], R6 ;  /* 0x0056ec0601007387 */ /* 0x001fe80000100800 */
[----:B------:R-:W-:Y:S04]  /*467a0*/  STL [R1+0x56e8], R7 ;  /* 0x0056e80701007387 */ /* 0x000fe80000100800 */
[----:B--2---:R-:W-:Y:S04]  /*467b0*/  STL [R1+0x54c4], R10 ;  /* 0x0054c40a01007387 */ /* 0x004fe80000100800 */
[----:B------:R-:W-:Y:S04]  /*467c0*/  STL [R1+0x54c0], R11 ;  /* 0x0054c00b01007387 */ /* 0x000fe80000100800 */
[----:B---3--:R-:W-:Y:S04]  /*467d0*/  STL [R1+0x5534], R14 ;  /* 0x0055340e01007387 */ /* 0x008fe80000100800 */
[----:B------:R-:W-:Y:S04]  /*467e0*/  STL [R1+0x5530], R15 ;  /* 0x0055300f01007387 */ /* 0x000fe80000100800 */
[----:B----4-:R-:W-:Y:S04]  /*467f0*/  STL [R1+0x5464], R18 ;  /* 0x0054641201007387 */ /* 0x010fe80000100800 */
[----:B------:R-:W-:Y:S04]  /*46800*/  STL [R1+0x5460], R19 ;  /* 0x0054601301007387 */ /* 0x000fe80000100800 */
[----:B------:R0:W-:Y:S04]  /*46810*/  STL.64 [R1+0x5818], R16 ;  /* 0x0058181001007387 */ /* 0x0001e80000100a00 */
[----:B0-----:R-:W2:Y:S04]  /*46820*/  LDL.LU.64 R16, [R1+0x650] ;  /* 0x0006500001107983 */ /* 0x001ea80000300a00 */
[----:B------:R-:W3:Y:S01]  /*46830*/  LDL.LU.64 R18, [R1+0x658] ;  /* 0x0006580001127983 */ /* 0x000ee20000300a00 */
[----:B-1----:R-:W-:-:S02]  /*46840*/  IMAD.MOV.U32 R29, RZ, RZ, R24 ;  /* 0x000000ffff1d7224 */ /* 0x002fc400078e0018 */
[----:B------:R-:W-:Y:S02]  /*46850*/  IMAD.MOV.U32 R15, RZ, RZ, R25 ;  /* 0x000000ffff0f7224 */ /* 0x000fe400078e0019 */
[----:B------:R-:W-:Y:S02]  /*46860*/  IMAD.MOV.U32 R14, RZ, RZ, R26 ;  /* 0x000000ffff0e7224 */ /* 0x000fe400078e001a */
[----:B------:R-:W-:Y:S02]  /*46870*/  IMAD.MOV.U32 R7, RZ, RZ, R27 ;  /* 0x000000ffff077224 */ /* 0x000fe400078e001b */
[----:B------:R-:W0:Y:S04]  /*46880*/  LDSM.16.MT88.4 R24, [R28+UR5+0x180] ;  /* 0x000180051c18783b */ /* 0x000e280008004200 */
[----:B---3--:R-:W-:Y:S04]  /*46890*/  STL.64 [R1+0x5828], R18 ;  /* 0x0058281201007387 */ /* 0x008fe80000100a00 */
[----:B--2---:R1:W-:Y:S04]  /*468a0*/  STL.64 [R1+0x5820], R16 ;  /* 0x0058201001007387 */ /* 0x0043e80000100a00 */
[----:B-1----:R-:W2:Y:S04]  /*468b0*/  LDL.LU.64 R16, [R1+0x790] ;  /* 0x0007900001107983 */ /* 0x002ea80000300a00 */
[----:B------:R-:W3:Y:S04]  /*468c0*/  LDL.LU.64 R18, [R1+0x798] ;  /* 0x0007980001127983 */ /* 0x000ee80000300a00 */
[----:B---3--:R-:W-:Y:S04]  /*468d0*/  STL.64 [R1+0x5838], R18 ;  /* 0x0058381201007387 */ /* 0x008fe80000100a00 */
[----:B--2---:R1:W-:Y:S04]  /*468e0*/  STL.64 [R1+0x5830], R16 ;  /* 0x0058301001007387 */ /* 0x0043e80000100a00 */
[----:B-1----:R-:W2:Y:S04]  /*468f0*/  LDL.LU.64 R16, [R1+0x890] ;  /* 0x0008900001107983 */ /* 0x002ea80000300a00 */
[----:B------:R-:W2:Y:S04]  /*46900*/  LDL.LU.64 R18, [R1+0x898] ;  /* 0x0008980001127983 */ /* 0x000ea80000300a00 */
[----:B------:R-:W-:Y:S04]  /*46910*/  STL.64 [R1+0x5810], R22 ;  /* 0x0058101601007387 */ /* 0x000fe80000100a00 */
[----:B------:R1:W-:Y:S04]  /*46920*/  STL.64 [R1+0x5808], R20 ;  /* 0x0058081401007387 */ /* 0x0003e80000100a00 */
[----:B-1----:R-:W3:Y:S04]  /*46930*/  LDL.LU.64 R20, [R1+0x550] ;  /* 0x0005500001147983 */ /* 0x002ee80000300a00 */
[----:B------:R-:W3:Y:S04]  /*46940*/  LDL.LU.64 R22, [R1+0x558] ;  /* 0x0005580001167983 */ /* 0x000ee80000300a00 */
[----:B0-----:R-:W-:Y:S04]  /*46950*/  STL.64 [R1], R24 ;  /* 0x0000001801007387 */ /* 0x001fe80000100a00 */
[----:B------:R-:W-:Y:S04]  /*46960*/  STL.64 [R1+0x8], R26 ;  /* 0x0000081a01007387 */ /* 0x000fe80000100a00 */
[----:B------:R-:W0:Y:S02]  /*46970*/  LDSM.16.MT88.4 R24, [R28+UR5+0x200] ;  /* 0x000200051c18783b */ /* 0x000e240008004200 */
[----:B0-----:R-:W-:-:S02]  /*46980*/  IMAD.MOV.U32 R2, RZ, RZ, R26 ;  /* 0x000000ffff027224 */ /* 0x001fc400078e001a */
[----:B------:R-:W-:Y:S02]  /*46990*/  IMAD.MOV.U32 R0, RZ, RZ, R27 ;  /* 0x000000ffff007224 */ /* 0x000fe400078e001b */
[----:B------:R-:W-:Y:S01]  /*469a0*/  IMAD.MOV.U32 R6, RZ, RZ, R24 ;  /* 0x000000ffff067224 */ /* 0x000fe200078e0018 */
[----:B------:R-:W2:Y:S01]  /*469b0*/  LDL.LU.64 R26, [R1+0x5848] ;  /* 0x00584800011a7983 */ /* 0x000ea20000300a00 */
[----:B------:R-:W-:-:S03]  /*469c0*/  IMAD.MOV.U32 R3, RZ, RZ, R25 ;  /* 0x000000ffff037224 */ /* 0x000fc600078e0019 */
[----:B------:R-:W2:Y:S02]  /*469d0*/  LDL.LU.64 R24, [R1+0x5840] ;  /* 0x0058400001187983 */ /* 0x000ea40000300a00 */
[----:B--2---:R-:W-:-:S15]  /*469e0*/  HMMA.16816.F32 R16, R24, R4, R16 ;  /* 0x000000041810723c */ /* 0x004fde0000001810 */
[----:B------:R-:W-:-:S04]  /*469f0*/  NOP ;  /* 0x0000000000007918 */ /* 0x000fc80000000000 */
[----:B------:R-:W-:Y:S01]  /*46a00*/  IMAD.MOV.U32 R10, RZ, RZ, R18 ;  /* 0x000000ffff0a7224 */ /* 0x000fe200078e0012 */
[----:B------:R0:W-:Y:S01]  /*46a10*/  STL.64 [R1+0x310], R16 ;  /* 0x0003101001007387 */ /* 0x0001e20000100a00 */
[----:B------:R-:W-:-:S03]  /*46a20*/  IMAD.MOV.U32 R11, RZ, RZ, R19 ;  /* 0x000000ffff0b7224 */ /* 0x000fc600078e0013 */
[----:B------:R-:W2:Y:S04]  /*46a30*/  LDL.LU.64 R18, [R1+0x5838] ;  /* 0x0058380001127983 */ /* 0x000ea80000300a00 */
[----:B0-----:R-:W2:Y:S04]  /*46a40*/  LDL.LU.64 R16, [R1+0x5830] ;  /* 0x0058300001107983 */ /* 0x001ea80000300a00 */
[----:B------:R-:W-:Y:S04]  /*46a50*/  STL [R1+0x54cc], R11 ;  /* 0x0054cc0b01007387 */ /* 0x000fe80000100800 */
[----:B------:R-:W-:Y:S01]  /*46a60*/  STL [R1+0x54c8], R10 ;  /* 0x0054c80a01007387 */ /* 0x000fe20000100800 */
[----:B--2---:R-:W-:-:S15]  /*46a70*/  HMMA.16816.F32 R16, R24, R8, R16 ;  /* 0x000000081810723c */ /* 0x004fde0000001810 */
[----:B------:R-:W-:-:S04]  /*46a80*/  NOP ;  /* 0x0000000000007918 */ /* 0x000fc80000000000 */
[----:B------:R-:W-:Y:S04]  /*46a90*/  STL.64 [R1+0x300], R16 ;  /* 0x0003001001007387 */ /* 0x000fe80000100a00 */
[----:B------:R0:W-:Y:S04]  /*46aa0*/  STL.64 [R1+0x308], R18 ;  /* 0x0003081201007387 */ /* 0x0001e80000100a00 */
[----:B0-----:R-:W2:Y:S04]  /*46ab0*/  LDL.LU.64 R18, [R1+0x5828] ;  /* 0x0058280001127983 */ /* 0x001ea80000300a00 */
[----:B------:R-:W2:Y:S02]  /*46ac0*/  LDL.LU.64 R16, [R1+0x5820] ;  /* 0x0058200001107983 */ /* 0x000ea40000300a00 */
[----:B--2---:R-:W-:-:S15]  /*46ad0*/  HMMA.16816.F32 R16, R24, R12, R16 ;  /* 0x0000000c1810723c */ /* 0x004fde0000001810 */
[----:B------:R-:W-:-:S04]  /*46ae0*/  NOP ;  /* 0x0000000000007918 */ /* 0x000fc80000000000 */
[----:B------:R0:W-:Y:S04]  /*46af0*/  STL.64 [R1+0x2f0], R16 ;  /* 0x0002f01001007387 */ /* 0x0001e80000100a00 */
[----:B0-----:R-:W3:Y:S01]  /*46b00*/  LDL.LU.64 R16, [R1+0x5818] ;  /* 0x0058180001107983 */ /* 0x001ee20000300a00 */
[----:B------:R-:W-:-:S03]  /*46b10*/  IMAD.MOV.U32 R11, RZ, RZ, R18 ;  /* 0x000000ffff0b7224 */ /* 0x000fc600078e0012 */
[----:B------:R-:W-:Y:S04]  /*46b20*/  STL.64 [R1+0x5800], R14 ;  /* 0x0058000e01007387 */ /* 0x000fe80000100a00 */
[----:B------:R0:W-:Y:S04]  /*46b30*/  STL.64 [R1+0x57f8], R12 ;  /* 0x0057f80c01007387 */ /* 0x0001e80000100a00 */
[----:B0-----:R-:W2:Y:S04]  /*46b40*/  LDL.LU.64 R12, [R1+0x770] ;  /* 0x00077000010c7983 */ /* 0x001ea80000300a00 */
[----:B------:R-:W2:Y:S04]  /*46b50*/  LDL.LU.64 R14, [R1+0x778] ;  /* 0x00077800010e7983 */ /* 0x000ea80000300a00 */
[----:B------:R-:W-:Y:S01]  /*46b60*/  STL [R1+0x5538], R11 ;  /* 0x0055380b01007387 */ /* 0x000fe20000100800 */
[----:B---3--:R-:W-:Y:S03]  /*46b70*/  HMMA.16816.F32 R24, R24, R16, R20 ;  /* 0x000000101818723c */ /* 0x008fe60000001814 */
[----:B------:R-:W2:Y:S04]  /*46b80*/  LDL.LU.64 R22, [R1+0x5810] ;  /* 0x0058100001167983 */ /* 0x000ea80000300a00 */
[----:B------:R-:W2:-:S12]  /*46b90*/  LDL.LU.64 R20, [R1+0x5808] ;  /* 0x0058080001147983 */ /* 0x000e980000300a00 */
[----:B------:R0:W-:Y:S04]  /*46ba0*/  STL.64 [R1+0x1f0], R24 ;  /* 0x0001f01801007387 */ /* 0x0001e80000100a00 */
[----:B------:R1:W-:Y:S04]  /*46bb0*/  STL.64 [R1+0x1f8], R26 ;  /* 0x0001f81a01007387 */ /* 0x0003e80000100a00 */
[----:B0-----:R-:W3:Y:S04]  /*46bc0*/  LDL.LU.64 R24, [R1+0x870] ;  /* 0x0008700001187983 */ /* 0x001ee80000300a00 */
[----:B-1----:R-:W3:Y:S01]  /*46bd0*/  LDL.LU.64 R26, [R1+0x878] ;  /* 0x00087800011a7983 */ /* 0x002ee20000300a00 */
[----:B------:R-:W-:Y:S01]  /*46be0*/  IMAD.MOV.U32 R10, RZ, RZ, R19 ;  /* 0x000000ffff0a7224 */ /* 0x000fe200078e0013 */
[C---:B--2---:R-:W-:Y:S08]  /*46bf0*/  HMMA.16816.F32 R12, R20.reuse, R8, R12 ;  /* 0x00000008140c723c */ /* 0x044ff0000000180c */
[----:B---3--:R-:W-:-:S15]  /*46c00*/  HMMA.16816.F32 R24, R20, R4, R24 ;  /* 0x000000041418723c */ /* 0x008fde0000001818 */
[----:B------:R-:W-:-:S04]  /*46c10*/  NOP ;  /* 0x0000000000007918 */ /* 0x000fc80000000000 */
[----:B------:R-:W-:Y:S02]  /*46c20*/  IMAD.MOV.U32 R18, RZ, RZ, R26 ;  /* 0x000000ffff127224 */ /* 0x000fe400078e001a */
[----:B------:R-:W-:Y:S01]  /*46c30*/  IMAD.MOV.U32 R19, RZ, RZ, R27 ;  /* 0x000000ffff137224 */ /* 0x000fe200078e001b */
[----:B------:R-:W-:Y:S04]  /*46c40*/  STL.64 [R1+0x1e0], R24 ;  /* 0x0001e01801007387 */ /* 0x000fe80000100a00 */
[----:B------:R-:W-:Y:S04]  /*46c50*/  STL.64 [R1+0x57f0], R18 ;  /* 0x0057f01201007387 */ /* 0x000fe80000100a00 */
[----:B------:R0:W-:Y:S04]  /*46c60*/  STL.64 [R1+0x57e8], R16 ;  /* 0x0057e81001007387 */ /* 0x0001e80000100a00 */
[----:B0-----:R-:W2:Y:S04]  /*46c70*/  LDL.LU.64 R16, [R1+0x630] ;  /* 0x0006300001107983 */ /* 0x001ea80000300a00 */
[----:B------:R-:W2:Y:S04]  /*46c80*/  LDL.LU.64 R18, [R1+0x638] ;  /* 0x0006380001127983 */ /* 0x000ea80000300a00 */
[----:B------:R-:W-:Y:S04]  /*46c90*/  STL.64 [R1+0x57e0], R6 ;  /* 0x0057e00601007387 */ /* 0x000fe80000100a00 */
[----:B------:R0:W-:Y:S04]  /*46ca0*/  STL.64 [R1+0x57d8], R4 ;  /* 0x0057d80401007387 */ /* 0x0001e80000100a00 */
[----:B0-----:R-:W3:Y:S04]  /*46cb0*/  LDL.LU.64 R4, [R1+0x530] ;  /* 0x0005300001047983 */ /* 0x001ee80000300a00 */
[----:B------:R-:W3:Y:S04]  /*46cc0*/  LDL.LU.64 R6, [R1+0x538] ;  /* 0x0005380001067983 */ /* 0x000ee80000300a00 */
[----:B------:R-:W4:Y:S04]  /*46cd0*/  LDL.LU.64 R24, [R1+0x850] ;  /* 0x0008500001187983 */ /* 0x000f280000300a00 */
[----:B------:R-:W4:Y:S04]  /*46ce0*/  LDL.LU.64 R26, [R1+0x858] ;  /* 0x00085800011a7983 */ /* 0x000f280000300a00 */
[----:B------:R-:W-:Y:S04]  /*46cf0*/  STL.64 [R1+0x1d0], R12 ;  /* 0x0001d00c01007387 */ /* 0x000fe80000100a00 */
[----:B------:R0:W-:Y:S04]  /*46d00*/  STL.64 [R1+0x1d8], R14 ;  /* 0x0001d80e01007387 */ /* 0x0001e80000100a00 */
[----:B0-----:R-:W2:Y:S04]  /*46d10*/  LDL.LU.64 R14, [R1+0x5800] ;  /* 0x00580000010e7983 */ /* 0x001ea80000300a00 */
[----:B------:R-:W2:Y:S02]  /*46d20*/  LDL.LU.64 R12, [R1+0x57f8] ;  /* 0x0057f800010c7983 */ /* 0x000ea40000300a00 */
[----:B--2---:R-:W-:-:S15]  /*46d30*/  HMMA.16816.F32 R16, R20, R12, R16 ;  /* 0x0000000c1410723c */ /* 0x004fde0000001810 */
[----:B------:R-:W-:-:S04]  /*46d40*/  NOP ;  /* 0x0000000000007918 */ /* 0x000fc80000000000 */
[----:B------:R-:W-:Y:S04]  /*46d50*/  STL.64 [R1+0x1c0], R16 ;  /* 0x0001c01001007387 */ /* 0x000fe80000100a00 */
[----:B------:R0:W-:Y:S04]  /*46d60*/  STL.64 [R1+0x1c8], R18 ;  /* 0x0001c81201007387 */ /* 0x0001e80000100a00 */
[----:B0-----:R-:W2:Y:S04]  /*46d70*/  LDL.LU.64 R18, [R1+0x57f0] ;  /* 0x0057f00001127983 */ /* 0x001ea80000300a00 */
[----:B------:R-:W3:Y:S04]  /*46d80*/  LDL.LU.64 R16, [R1+0x57e8] ;  /* 0x0057e80001107983 */ /* 0x000ee80000300a00 */
[----:B------:R-:W-:Y:S01]  /*46d90*/  STL.64 [R1+0x57d0], R12 ;  /* 0x0057d00c01007387 */ /* 0x000fe20000100a00 */
[----:B---3--:R-:W-:Y:S03]  /*46da0*/  HMMA.16816.F32 R20, R20, R16, R4 ;  /* 0x000000101414723c */ /* 0x008fe60000001804 */
[----:B------:R-:W3:Y:S04]  /*46db0*/  LDL.LU.64 R6, [R1+0x57e0] ;  /* 0x0057e00001067983 */ /* 0x000ee80000300a00 */
[----:B------:R-:W4:Y:S04]  /*46dc0*/  LDL.LU.64 R4, [R1+0x57d8] ;  /* 0x0057d80001047983 */ /* 0x000f280000300a00 */
[----:B--2---:R-:W-:Y:S04]  /*46dd0*/  STL.64 [R1+0x57c8], R18 ;  /* 0x0057c81201007387 */ /* 0x004fe80000100a00 */
[----:B------:R-:W-:Y:S04]  /*46de0*/  STL.64 [R1+0x57c0], R16 ;  /* 0x0057c01001007387 */ /* 0x000fe80000100a00 */
[----:B------:R0:W-:Y:S04]  /*46df0*/  STL.64 [R1+0xe0], R20 ;  /* 0x0000e01401007387 */ /* 0x0001e80000100a00 */
[----:B------:R1:W-:Y:S04]  /*46e00*/  STL.64 [R1+0xe8], R22 ;  /* 0x0000e81601007387 */ /* 0x0003e80000100a00 */
[----:B0-----:R-:W2:Y:S04]  /*46e10*/  LDL.LU R20, [R1] ;  /* 0x0000000001147983 */ /* 0x001ea80000300800 */
[----:B------:R-:W2:Y:S04]  /*46e20*/  LDL.LU R21, [R1+0x4] ;  /* 0x0000040001157983 */ /* 0x000ea80000300800 */
[----:B-1----:R-:W2:Y:S04]  /*46e30*/  LDL.LU R22, [R1+0x8] ;  /* 0x0000080001167983 */ /* 0x002ea80000300800 */
[----:B------:R-:W2:Y:S04]  /*46e40*/  LDL.LU R23, [R1+0xc] ;  /* 0x00000c0001177983 */ /* 0x000ea80000300800 */
[----:B--2---:R0:W-:Y:S04]  /*46e50*/  STL.64 [R1+0x57a8], R22 ;  /* 0x0057a81601007387 */ /* 0x0041e80000100a00 */
[----:B------:R1:W-:Y:S04]  /*46e60*/  STL.64 [R1+0x57a0], R20 ;  /* 0x0057a01401007387 */ /* 0x0003e80000100a00 */
[----:B------:R-:W2:Y:S01]  /*46e70*/  LDL.LU.64 R12, [R1+0x750] ;  /* 0x00075000010c7983 */ /* 0x000ea20000300a00 */
[----:B0-----:R-:W-:-:S02]  /*46e80*/  IMAD.MOV.U32 R22, RZ, RZ, R14 ;  /* 0x000000ffff167224 */ /* 0x001fc400078e000e */
[----:B---3--:R-:W-:Y:S02]  /*46e90*/  IMAD.MOV.U32 R23, RZ, RZ, R7 ;  /* 0x000000ffff177224 */ /* 0x008fe400078e0007 */
[----:B-1----:R-:W-:Y:S02]  /*46ea0*/  IMAD.MOV.U32 R20, RZ, RZ, R29 ;  /* 0x000000ffff147224 */ /* 0x002fe400078e001d */
[----:B------:R-:W-:Y:S02]  /*46eb0*/  IMAD.MOV.U32 R21, RZ, RZ, R15 ;  /* 0x000000ffff157224 */ /* 0x000fe400078e000f */
[----:B------:R-:W2:Y:S05]  /*46ec0*/  LDL.LU.64 R14, [R1+0x758] ;  /* 0x00075800010e7983 */ /* 0x000eaa0000300a00 */
[----:B----4-:R-:W-:Y:S01]  /*46ed0*/  HMMA.16816.F32 R16, R20, R4, R24 ;  /* 0x000000041410723c */ /* 0x010fe20000001818 */
[----:B------:R-:W0:-:S15]  /*46ee0*/  LDSM.16.MT88.4 R24, [R28+UR5+0x280] ;  /* 0x000280051c18783b */ /* 0x000e1e0008004200 */
[----:B------:R-:W-:-:S03]  /*46ef0*/  NOP ;  /* 0x0000000000007918 */ /* 0x000fc60000000000 */
[----:B------:R1:W-:Y:S04]  /*46f00*/  STL.64 [R1+0xd0], R16 ;  /* 0x0000d01001007387 */ /* 0x0003e80000100a00 */
[----:B------:R3:W-:Y:S04]  /*46f10*/  STL.64 [R1+0xd8], R18 ;  /* 0x0000d81201007387 */ /* 0x0007e80000100a00 */
[----:B-1----:R-:W4:Y:S04]  /*46f20*/  LDL.LU.64 R16, [R1+0x610] ;  /* 0x0006100001107983 */ /* 0x002f280000300a00 */
[----:B---3--:R-:W4:Y:S04]  /*46f30*/  LDL.LU.64 R18, [R1+0x618] ;  /* 0x0006180001127983 */ /* 0x008f280000300a00 */
[----:B------:R-:W-:Y:S04]  /*46f40*/  STL [R1+0x57b8], R6 ;  /* 0x0057b80601007387 */ /* 0x000fe80000100800 */
[----:B------:R1:W-:Y:S04]  /*46f50*/  STL.64 [R1+0x57b0], R4 ;  /* 0x0057b00401007387 */ /* 0x0003e80000100a00 */
[----:B-1----:R-:W3:Y:S04]  /*46f60*/  LDL.LU.64 R4, [R1+0x510] ;  /* 0x0005100001047983 */ /* 0x002ee80000300a00 */
[----:B------:R-:W3:Y:S04]  /*46f70*/  LDL.LU.64 R6, [R1+0x518] ;  /* 0x0005180001067983 */ /* 0x000ee80000300a00 */
[----:B0-----:R-:W-:Y:S04]  /*46f80*/  STL.64 [R1+0x5750], R26 ;  /* 0x0057501a01007387 */ /* 0x001fe80000100a00 */
[----:B------:R0:W-:Y:S04]  /*46f90*/  STL.64 [R1+0x5748], R24 ;  /* 0x0057481801007387 */ /* 0x0001e80000100a00 */
[----:B0-----:R-:W2:Y:S04]  /*46fa0*/  LDL.LU.64 R24, [R1+0x4d0] ;  /* 0x0004d00001187983 */ /* 0x001ea80000300a00 */
[----:B------:R-:W2:Y:S04]  /*46fb0*/  LDL.LU.64 R26, [R1+0x4d8] ;  /* 0x0004d800011a7983 */ /* 0x000ea80000300a00 */
[----:B--2---:R-:W-:Y:S04]  /*46fc0*/  STL.64 [R1+0x5788], R26 ;  /* 0x0057881a01007387 */ /* 0x004fe80000100a00 */
[----:B------:R0:W-:Y:S04]  /*46fd0*/  STL.64 [R1+0x5780], R24 ;  /* 0x0057801801007387 */ /* 0x0001e80000100a00 */
[----:B0-----:R-:W2:Y:S04]  /*46fe0*/  LDL.LU.64 R24, [R1+0x730] ;  /* 0x0007300001187983 */ /* 0x001ea80000300a00 */
[----:B------:R-:W2:Y:S01]  /*46ff0*/  LDL.LU.64 R26, [R1+0x738] ;  /* 0x00073800011a7983 */ /* 0x000ea20000300a00 */
[C---:B------:R-:W-:Y:S03]  /*47000*/  HMMA.16816.F32 R12, R20.reuse, R8, R12 ;  /* 0x00000008140c723c */ /* 0x040fe6000000180c */
[----:B--2---:R-:W-:Y:S04]  /*47010*/  STL.64 [R1+0x5798], R26 ;  /* 0x0057981a01007387 */ /* 0x004fe80000100a00 */
[----:B------:R0:W-:Y:S04]  /*47020*/  STL.64 [R1+0x5790], R24 ;  /* 0x0057901801007387 */ /* 0x0001e80000100a00 */
[----:B0-----:R-:W2:Y:S04]  /*47030*/  LDL.LU.64 R24, [R1+0x830] ;  /* 0x0008300001187983 */ /* 0x001ea80000300a00 */
[----:B------:R-:W2:Y:S04]  /*47040*/  LDL.LU.64 R26, [R1+0x838] ;  /* 0x00083800011a7983 */ /* 0x000ea80000300a00 */
[----:B------:R0:W-:Y:S04]  /*47050*/  STL.64 [R1+0x1a0], R12 ;  /* 0x0001a00c01007387 */ /* 0x0001e80000100a00 */
[----:B------:R-:W-:Y:S04]  /*47060*/  STL.64 [R1+0x1a8], R14 ;  /* 0x0001a80e01007387 */ /* 0x000fe80000100a00 */
[----:B0-----:R-:W4:Y:S02]  /*47070*/  LDL.LU.64 R12, [R1+0x57d0] ;  /* 0x0057d000010c7983 */ /* 0x001f240000300a00 */
[----:B----4-:R-:W-:-:S15]  /*47080*/  HMMA.16816.F32 R16, R20, R12, R16 ;  /* 0x0000000c1410723c */ /* 0x010fde0000001810 */
[----:B------:R-:W-:-:S04]  /*47090*/  NOP ;  /* 0x0000000000007918 */ /* 0x000fc80000000000 */
[----:B------:R-:W-:Y:S04]  /*470a0*/  STL.64 [R1+0x190], R16 ;  /* 0x0001901001007387 */ /* 0x000fe80000100a00 */
[----:B------:R0:W-:Y:S04]  /*470b0*/  STL.64 [R1+0x198], R18 ;  /* 0x0001981201007387 */ /* 0x0001e80000100a00 */
[----:B0-----:R-:W4:Y:S04]  /*470c0*/  LDL.LU.64 R18, [R1+0x57c8] ;  /* 0x0057c80001127983 */ /* 0x001f280000300a00 */
[----:B------:R-:W3:Y:S02]  /*470d0*/  LDL.LU.64 R16, [R1+0x57c0] ;  /* 0x0057c00001107983 */ /* 0x000ee40000300a00 */
[----:B---3--:R-:W-:Y:S02]  /*470e0*/  HMMA.16816.F32 R20, R20, R16, R4 ;  /* 0x000000101414723c */ /* 0x008fe40000001804 */
[----:B------:R-:W3:Y:S04]  /*470f0*/  LDL.LU R6, [R1+0x57b8] ;  /* 0x0057b80001067983 */ /* 0x000ee80000300800 */
[----:B------:R-:W2:-:S13]  /*47100*/  LDL.LU.64 R4, [R1+0x57b0] ;  /* 0x0057b00001047983 */ /* 0x000e9a0000300a00 */
        /* <DEDUP_REMOVED lines=15> */
[----:B------:R-:W2:Y:S04]  /*47200*/  LDL.LU.64 R24, [R1+0x5780] ;  /* 0x0057800001187983 */ /* 0x000ea80000300a00 */
[----:B------:R-:W-:Y:S04]  /*47210*/  STL [R1+0x5778], R10 ;  /* 0x0057780a01007387 */ /* 0x000fe80000100800 */
[----:B------:R0:W-:Y:S04]  /*47220*/  STL.64 [R1+0x5770], R8 ;  /* 0x0057700801007387 */ /* 0x0001e80000100a00 */
[----:B0-----:R-:W2:Y:S04]  /*47230*/  LDL.LU.64 R8, [R1+0x5e0] ;  /* 0x0005e00001087983 */ /* 0x001ea80000300a00 */
[----:B------:R-:W2:Y:S02]  /*47240*/  LDL.LU.64 R10, [R1+0x5e8] ;  /* 0x0005e800010a7983 */ /* 0x000ea40000300a00 */
[----:B--2---:R-:W-:-:S15]  /*47250*/  HMMA.16816.F32 R8, R20, R12, R8 ;  /* 0x0000000c1408723c */ /* 0x004fde0000001808 */
[----:B------:R-:W-:-:S04]  /*47260*/  NOP ;  /* 0x0000000000007918 */ /* 0x000fc80000000000 */
[----:B------:R0:W-:Y:S04]  /*47270*/  STL.64 [R1+0x90], R8 ;  /* 0x0000900801007387 */ /* 0x0001e80000100a00 */
[----:B------:R1:W-:Y:S04]  /*47280*/  STL.64 [R1+0x98], R10 ;  /* 0x0000980a01007387 */ /* 0x0003e80000100a00 */
[----:B0-----:R-:W2:Y:S04]  /*47290*/  LDL.LU.64 R8, [R1+0x7e0] ;  /* 0x0007e00001087983 */ /* 0x001ea80000300a00 */
[----:B-1----:R-:W2:Y:S01]  /*472a0*/  LDL.LU.64 R10, [R1+0x7e8] ;  /* 0x0007e800010a7983 */ /* 0x002ea20000300a00 */
[----:B------:R-:W-:Y:S03]  /*472b0*/  HMMA.16816.F32 R20, R20, R16, R24 ;  /* 0x000000101414723c */ /* 0x000fe60000001818 */
[----:B------:R0:W-:Y:S04]  /*472c0*/  STL.64 [R1+0x5768], R12 ;  /* 0x0057680c01007387 */ /* 0x0001e80000100a00 */
[----:B0-----:R-:W2:Y:S04]  /*472d0*/  LDL.LU.64 R12, [R1+0x6d0] ;  /* 0x0006d000010c7983 */ /* 0x001ea80000300a00 */
[----:B------:R-:W2:Y:S04]  /*472e0*/  LDL.LU.64 R14, [R1+0x6d8] ;  /* 0x0006d800010e7983 */ /* 0x000ea80000300a00 */
[----:B----4-:R-:W-:Y:S04]  /*472f0*/  STL.64 [R1+0x5760], R18 ;  /* 0x0057601201007387 */ /* 0x010fe80000100a00 */
[----:B------:R0:W-:Y:S04]  /*47300*/  STL.64 [R1+0x5758], R16 ;  /* 0x0057581001007387 */ /* 0x0001e80000100a00 */
[----:B------:R-:W-:Y:S04]  /*47310*/  STL.64 [R1+0x40], R20 ;  /* 0x0000401401007387 */ /* 0x000fe80000100a00 */
[----:B------:R-:W-:Y:S04]  /*47320*/  STL.64 [R1+0x48], R22 ;  /* 0x0000481601007387 */ /* 0x000fe80000100a00 */
[----:B------:R-:W1:Y:S04]  /*47330*/  LDSM.16.MT88.4 R20, [R28+UR5+0x300] ;  /* 0x000300051c14783b */ /* 0x000e680008004200 */
[----:B0-----:R-:W4:Y:S04]  /*47340*/  LDL.LU.64 R16, [R1+0x580] ;  /* 0x0005800001107983 */ /* 0x001f280000300a00 */
[----:B------:R-:W4:Y:S04]  /*47350*/  LDL.LU.64 R18, [R1+0x588] ;  /* 0x0005880001127983 */ /* 0x000f280000300a00 */
[----:B------:R-:W4:Y:S04]  /*47360*/  LDL.LU.64 R24, [R1+0x4b0] ;  /* 0x0004b00001187983 */ /* 0x000f280000300a00 */
[----:B------:R-:W4:Y:S04]  /*47370*/  LDL.LU.64 R26, [R1+0x4b8] ;  /* 0x0004b800011a7983 */ /* 0x000f280000300a00 */
[----:B-1----:R0:W-:Y:S04]  /*47380*/  STL.64 [R1+0x5718], R22 ;  /* 0x0057181601007387 */ /* 0x0021e80000100a00 */
[----:B------:R3:W-:Y:S01]  /*47390*/  STL.64 [R1+0x5710], R20 ;  /* 0x0057101401007387 */ /* 0x0007e20000100a00 */
[----:B0-----:R-:W-:-:S02]  /*473a0*/  IMAD.MOV.U32 R22, RZ, RZ, R2 ;  /* 0x000000ffff167224 */ /* 0x001fc400078e0002 */
[----:B------:R-:W-:Y:S02]  /*473b0*/  IMAD.MOV.U32 R23, RZ, RZ, R0 ;  /* 0x000000ffff177224 */ /* 0x000fe400078e0000 */
[----:B---3--:R-:W-:Y:S02]  /*473c0*/  IMAD.MOV.U32 R20, RZ, RZ, R6 ;  /* 0x000000ffff147224 */ /* 0x008fe400078e0006 */
[----:B------:R-:W-:-:S07]  /*473d0*/  IMAD.MOV.U32 R21, RZ, RZ, R3 ;  /* 0x000000ffff157224 */ /* 0x000fce00078e0003 */
[----:B--2---:R-:W-:-:S15]  /*473e0*/  HMMA.16816.F32 R8, R20, R4, R8 ;  /* 0x000000041408723c */ /* 0x004fde0000001808 */
[----:B------:R-:W-:-:S04]  /*473f0*/  NOP ;  /* 0x0000000000007918 */ /* 0x000fc80000000000 */
[----:B------:R-:W-:Y:S04]  /*47400*/  STL.64 [R1+0x80], R8 ;  /* 0x0000800801007387 */ /* 0x000fe80000100a00 */
[----:B------:R0:W-:Y:S04]  /*47410*/  STL.64 [R1+0x88], R10 ;  /* 0x0000880a01007387 */ /* 0x0001e80000100a00 */
[----:B0-----:R-:W2:Y:S04]  /*47420*/  LDL.LU R10, [R1+0x5778] ;  /* 0x00577800010a7983 */ /* 0x001ea80000300800 */
[----:B------:R-:W3:Y:S02]  /*47430*/  LDL.LU.64 R8, [R1+0x5770] ;  /* 0x0057700001087983 */ /* 0x000ee40000300a00 */
[----:B---3--:R-:W-:-:S15]  /*47440*/  HMMA.16816.F32 R12, R20, R8, R12 ;  /* 0x00000008140c723c */ /* 0x008fde000000180c */
[----:B------:R-:W-:-:S04]  /*47450*/  NOP ;  /* 0x0000000000007918 */ /* 0x000fc80000000000 */
[----:B------:R0:W-:Y:S04]  /*47460*/  STL.64 [R1+0x70], R12 ;  /* 0x0000700c01007387 */ /* 0x0001e80000100a00 */
[----:B------:R-:W-:Y:S04]  /*47470*/  STL.64 [R1+0x78], R14 ;  /* 0x0000780e01007387 */ /* 0x000fe80000100a00 */
[----:B0-----:R-:W4:Y:S04]  /*47480*/  LDL.LU.64 R12, [R1+0x5768] ;  /* 0x00576800010c7983 */ /* 0x001f280000300a00 */
[----:B--2---:R-:W-:Y:S04]  /*47490*/  STL [R1+0x5740], R10 ;  /* 0x0057400a01007387 */ /* 0x004fe80000100800 */
[----:B------:R0:W-:Y:S04]  /*474a0*/  STL.64 [R1+0x5738], R8 ;  /* 0x0057380801007387 */ /* 0x0001e80000100a00 */
[----:B0-----:R-:W2:Y:S04]  /*474b0*/  LDL.LU.64 R8, [R1+0x810] ;  /* 0x0008100001087983 */ /* 0x001ea80000300a00 */
[----:B------:R-:W2:Y:S01]  /*474c0*/  LDL.LU.64 R10, [R1+0x818] ;  /* 0x00081800010a7983 */ /* 0x000ea20000300a00 */
[----:B----4-:R-:W-:Y:S03]  /*474d0*/  HMMA.16816.F32 R16, R20, R12, R16 ;  /* 0x0000000c1410723c */ /* 0x010fe60000001810 */
[----:B------:R0:W-:Y:S04]  /*474e0*/  STL.64 [R1+0x5730], R12 ;  /* 0x0057300c01007387 */ /* 0x0001e80000100a00 */
[----:B0-----:R-:W3:-:S12]  /*474f0*/  LDL.LU.64 R12, [R1+0x710] ;  /* 0x00071000010c7983 */ /* 0x001ed80000300a00 */
[----:B------:R-:W-:Y:S04]  /*47500*/  STL.64 [R1+0x60], R16 ;  /* 0x0000601001007387 */ /* 0x000fe80000100a00 */
[----:B------:R-:W-:Y:S04]  /*47510*/  STL.64 [R1+0x68], R18 ;  /* 0x0000681201007387 */ /* 0x000fe80000100a00 */
[----:B------:R-:W0:Y:S04]  /*47520*/  LDSM.16.MT88.4 R16, [R28+UR5+0x380] ;  /* 0x000380051c10783b */ /* 0x000e280008004200 */
[----:B------:R-:W3:Y:S04]  /*47530*/  LDL.LU.64 R14, [R1+0x718] ;  /* 0x00071800010e7983 */ /* 0x000ee80000300a00 */
[----:B0-----:R-:W-:Y:S04]  /*47540*/  STL.64 [R1+0x10], R16 ;  /* 0x0000101001007387 */ /* 0x001fe80000100a00 */
[----:B------:R0:W-:Y:S04]  /*47550*/  STL.64 [R1+0x18], R18 ;  /* 0x0000181201007387 */ /* 0x0001e80000100a00 */
[----:B0-----:R-:W4:Y:S04]  /*47560*/  LDL.LU.64 R18, [R1+0x5760] ;  /* 0x0057600001127983 */ /* 0x001f280000300a00 */
[----:B------:R-:W2:Y:S01]  /*47570*/  LDL.LU.64 R16, [R1+0x5758] ;  /* 0x0057580001107983 */ /* 0x000ea20000300a00 */
[----:B------:R-:W-:Y:S01]  /*47580*/  LOP3.LUT R2, R28, 0x40, RZ, 0x3c, !PT ;  /* 0x000000401c027812 */ /* 0x000fe200078e3cff */
[----:B--2---:R-:W-:Y:S02]  /*47590*/  HMMA.16816.F32 R20, R20, R16, R24 ;  /* 0x000000101414723c */ /* 0x004fe40000001818 */
[----:B------:R-:W2:Y:S04]  /*475a0*/  LDL.LU.64 R26, [R1+0x5750] ;  /* 0x00575000011a7983 */ /* 0x000ea80000300a00 */
[----:B------:R-:W2:Y:S04]  /*475b0*/  LDL.LU.64 R24, [R1+0x5748] ;  /* 0x0057480001187983 */ /* 0x000ea80000300a00 */
[----:B----4-:R-:W-:Y:S04]  /*475c0*/  STL.64 [R1+0x5728], R18 ;  /* 0x0057281201007387 */ /* 0x010fe80000100a00 */
[----:B------:R0:W-:Y:S05]  /*475d0*/  STL.64 [R1+0x5720], R16 ;  /* 0x0057201001007387 */ /* 0x0001ea0000100a00 */
[----:B------:R-:W-:Y:S04]  /*475e0*/  STL.64 [R1+0x50], R20 ;  /* 0x0000501401007387 */ /* 0x000fe80000100a00 */
[----:B------:R-:W-:Y:S04]  /*475f0*/  STL.64 [R1+0x58], R22 ;  /* 0x0000581601007387 */ /* 0x000fe80000100a00 */
[----:B------:R-:W1:Y:S04]  /*47600*/  LDSM.16.MT88.4 R20, [R2+UR5] ;  /* 0x000000050214783b */ /* 0x000e680008004200 */
[----:B0-----:R-:W4:Y:S04]  /*47610*/  LDL.LU.64 R16, [R1+0x5c0] ;  /* 0x0005c00001107983 */ /* 0x001f280000300a00 */
[----:B------:R-:W4:Y:S04]  /*47620*/  LDL.LU.64 R18, [R1+0x5c8] ;  /* 0x0005c80001127983 */ /* 0x000f280000300a00 */
[----:B-1----:R0:W-:Y:S04]  /*47630*/  STL.64 [R1+0x30], R20 ;  /* 0x0000301401007387 */ /* 0x0021e80000100a00 */
[----:B------:R1:W-:Y:S04]  /*47640*/  STL.64 [R1+0x38], R22 ;  /* 0x0000381601007387 */ /* 0x0003e80000100a00 */
[----:B0-----:R-:W3:Y:S04]  /*47650*/  LDL.LU.64 R20, [R1+0x500] ;  /* 0x0005000001147983 */ /* 0x001ee80000300a00 */
[----:B-1----:R-:W3:Y:S01]  /*47660*/  LDL.LU.64 R22, [R1+0x508] ;  /* 0x0005080001167983 */ /* 0x002ee20000300a00 */
        /* <DEDUP_REMOVED lines=10> */
[----:B0-----:R-:W4:Y:S02]  /*47710*/  LDL.LU.64 R12, [R1+0x5730] ;  /* 0x00573000010c7983 */ /* 0x001f240000300a00 */
[----:B----4-:R-:W-:-:S15]  /*47720*/  HMMA.16816.F32 R16, R24, R12, R16 ;  /* 0x0000000c1810723c */ /* 0x010fde0000001810 */
[----:B------:R-:W-:-:S04]  /*47730*/  NOP ;  /* 0x0000000000007918 */ /* 0x000fc80000000000 */
[----:B------:R-:W-:Y:S04]  /*47740*/  STL.64 [R1+0x120], R16 ;  /* 0x0001201001007387 */ /* 0x000fe80000100a00 */
[----:B------:R-:W-:Y:S04]  /*47750*/  STL.64 [R1+0x128], R18 ;  /* 0x0001281201007387 */ /* 0x000fe80000100a00 */
[----:B------:R-:W0:Y:S02]  /*47760*/  LDSM.16.MT88.4 R16, [R2+UR5+0x80] ;  /* 0x000080050210783b */ /* 0x000e240008004200 */
[----:B0-----:R-:W-:-:S02]  /*47770*/  IMAD.MOV.U32 R14, RZ, RZ, R18 ;  /* 0x000000ffff0e7224 */ /* 0x001fc400078e0012 */
[----:B------:R-:W-:Y:S02]  /*47780*/  IMAD.MOV.U32 R11, RZ, RZ, R19 ;  /* 0x000000ffff0b7224 */ /* 0x000fe400078e0013 */
[----:B------:R-:W-:Y:S01]  /*47790*/  IMAD.MOV.U32 R29, RZ, RZ, R16 ;  /* 0x000000ffff1d7224 */ /* 0x000fe200078e0010 */
[----:B------:R-:W3:Y:S01]  /*477a0*/  LDL.LU.64 R18, [R1+0x5728] ;  /* 0x0057280001127983 */ /* 0x000ee20000300a00 */
[----:B------:R-:W-:-:S03]  /*477b0*/  IMAD.MOV.U32 R15, RZ, RZ, R17 ;  /* 0x000000ffff0f7224 */ /* 0x000fc600078e0011 */
[----:B------:R-:W4:Y:S04]  /*477c0*/  LDL.LU.64 R16, [R1+0x5720] ;  /* 0x0057200001107983 */ /* 0x000f280000300a00 */
[----:B--2---:R-:W-:Y:S04]  /*477d0*/  STL.64 [R1+0x5708], R10 ;  /* 0x0057080a01007387 */ /* 0x004fe80000100a00 */
[----:B------:R0:W-:Y:S04]  /*477e0*/  STL.64 [R1+0x5700], R8 ;  /* 0x0057000801007387 */ /* 0x0001e80000100a00 */
[----:B0-----:R-:W2:Y:S04]  /*477f0*/  LDL.LU.64 R8, [R1+0x800] ;  /* 0x0008000001087983 */ /* 0x001ea80000300a00 */
[----:B------:R-:W2:Y:S04]  /*47800*/  LDL.LU.64 R10, [R1+0x808] ;  /* 0x00080800010a7983 */ /* 0x000ea80000300a00 */
[----:B------:R-:W-:Y:S04]  /*47810*/  STL.64 [R1+0x56f8], R14 ;  /* 0x0056f80e01007387 */ /* 0x000fe80000100a00 */
[----:B------:R0:W-:Y:S04]  /*47820*/  STL.64 [R1+0x56f0], R12 ;  /* 0x0056f00c01007387 */ /* 0x0001e80000100a00 */
[----:B0-----:R-:W2:Y:S04]  /*47830*/  LDL.LU.64 R12, [R1+0x6f0] ;  /* 0x0006f000010c7983 */ /* 0x001ea80000300a00 */
[----:B------:R-:W2:Y:S01]  /*47840*/  LDL.LU.64 R14, [R1+0x6f8] ;  /* 0x0006f800010e7983 */ /* 0x000ea20000300a00 */
[----:B----4-:R-:W-:Y:S03]  /*47850*/  HMMA.16816.F32 R20, R24, R16, R20 ;  /* 0x000000101814723c */ /* 0x010fe60000001814 */
[----:B------:R-:W4:Y:S04]  /*47860*/  LDL.LU.64 R24, [R1+0x4a0] ;  /* 0x0004a00001187983 */ /* 0x000f280000300a00 */
[----:B------:R-:W4:-:S12]  /*47870*/  LDL.LU.64 R26, [R1+0x4a8] ;  /* 0x0004a800011a7983 */ /* 0x000f180000300a00 */
[----:B------:R-:W-:Y:S04]  /*47880*/  STL.64 [R1+0x110], R20 ;  /* 0x0001101401007387 */ /* 0x000fe80000100a00 */
        /* <DEDUP_REMOVED lines=20> */
[----:B------:R-:W-:Y:S04]  /*479d0*/  STL.64 [R1+0x56e0], R10 ;  /* 0x0056e00a01007387 */ /* 0x000fe80000100a00 */
[----:B------:R0:W-:Y:S04]  /*479e0*/  STL.64 [R1+0x56d8], R8 ;  /* 0x0056d80801007387 */ /* 0x0001e80000100a00 */
[----:B0-----:R-:W4:Y:S04]  /*479f0*/  LDL.LU.64 R8, [R1+0x5b0] ;  /* 0x0005b00001087983 */ /* 0x001f280000300a00 */
[----:B------:R-:W4:Y:S04]  /*47a00*/  LDL.LU.64 R10, [R1+0x5b8] ;  /* 0x0005b800010a7983 */ /* 0x000f280000300a00 */
[----:B--2---:R-:W-:Y:S04]  /*47a10*/  STL.64 [R1+0x56d0], R14 ;  /* 0x0056d00e01007387 */ /* 0x004fe80000100a00 */
[----:B---3--:R0:W-:Y:S01]  /*47a20*/  STL.64 [R1+0x56c8], R12 ;  /* 0x0056c80c01007387 */ /* 0x0081e20000100a00 */
[C---:B----4-:R-:W-:Y:S08]  /*47a30*/  HMMA.16816.F32 R8, R20.reuse, R12, R8 ;  /* 0x0000000c1408723c */ /* 0x050ff00000001808 */
[----:B0-----:R-:W-:Y:S01]  /*47a40*/  HMMA.16816.F32 R12, R20, R16, R24 ;  /* 0x00000010140c723c */ /* 0x001fe20000001818 */
[----:B------:R-:W0:Y:S10]  /*47a50*/  LDSM.16.MT88.4 R24, [R2+UR5+0x180] ;  /* 0x000180050218783b */ /* 0x000e340008004200 */
[----:B------:R1:W-:Y:S04]  /*47a60*/  STL.64 [R1+0x230], R8 ;  /* 0x0002300801007387 */ /* 0x0003e80000100a00 */
[----:B------:R2:W-:Y:S04]  /*47a70*/  STL.64 [R1+0x238], R10 ;  /* 0x0002380a01007387 */ /* 0x0005e80000100a00 */
[----:B-1----:R-:W3:Y:S04]  /*47a80*/  LDL.LU.64 R8, [R1+0x7f0] ;  /* 0x0007f00001087983 */ /* 0x002ee80000300a00 */
[----:B--2---:R-:W3:Y:S04]  /*47a90*/  LDL.LU.64 R10, [R1+0x7f8] ;  /* 0x0007f800010a7983 */ /* 0x004ee80000300a00 */
[----:B------:R1:W-:Y:S04]  /*47aa0*/  STL.64 [R1+0x100], R12 ;  /* 0x0001000c01007387 */ /* 0x0003e80000100a00 */
[----:B------:R2:W-:Y:S04]  /*47ab0*/  STL.64 [R1+0x108], R14 ;  /* 0x0001080e01007387 */ /* 0x0005e80000100a00 */
[----:B------:R-:W-:Y:S04]  /*47ac0*/  STL.64 [R1+0x56c0], R18 ;  /* 0x0056c01201007387 */ /* 0x000fe80000100a00 */
[----:B------:R4:W-:Y:S04]  /*47ad0*/  STL.64 [R1+0x56b8], R16 ;  /* 0x0056b81001007387 */ /* 0x0009e80000100a00 */
[----:B------:R-:W3:Y:S04]  /*47ae0*/  LDL.LU R20, [R1+0x10] ;  /* 0x0000100001147983 */ /* 0x000ee80000300800 */
[----:B------:R-:W3:Y:S04]  /*47af0*/  LDL.LU R21, [R1+0x14] ;  /* 0x0000140001157983 */ /* 0x000ee80000300800 */
[----:B------:R-:W3:Y:S04]  /*47b00*/  LDL.LU R22, [R1+0x18] ;  /* 0x0000180001167983 */ /* 0x000ee80000300800 */
[----:B------:R-:W3:Y:S04]  /*47b10*/  LDL.LU R23, [R1+0x1c] ;  /* 0x00001c0001177983 */ /* 0x000ee80000300800 */
[----:B-1----:R-:W3:Y:S04]  /*47b20*/  LDL.LU.64 R12, [R1+0x6e0] ;  /* 0x0006e000010c7983 */ /* 0x002ee80000300a00 */
[----:B--2---:R-:W2:Y:S04]  /*47b30*/  LDL.LU.64 R14, [R1+0x6e8] ;  /* 0x0006e800010e7983 */ /* 0x004ea80000300a00 */
[----:B----4-:R-:W4:Y:S04]  /*47b40*/  LDL.LU.64 R16, [R1+0x590] ;  /* 0x0005900001107983 */ /* 0x010f280000300a00 */
[----:B------:R-:W4:Y:S04]  /*47b50*/  LDL.LU.64 R18, [R1+0x598] ;  /* 0x0005980001127983 */ /* 0x000f280000300a00 */
[----:B0-----:R0:W-:Y:S04]  /*47b60*/  STL.64 [R1+0x55c8], R26 ;  /* 0x0055c81a01007387 */ /* 0x0011e80000100a00 */
[----:B------:R1:W-:Y:S01]  /*47b70*/  STL.64 [R1+0x55c0], R24 ;  /* 0x0055c01801007387 */ /* 0x0003e20000100a00 */
[----:B0-----:R-:W-:-:S02]  /*47b80*/  IMAD.MOV.U32 R26, RZ, RZ, R3 ;  /* 0x000000ffff1a7224 */ /* 0x001fc400078e0003 */
[----:B------:R-:W-:Y:S02]  /*47b90*/  IMAD.MOV.U32 R27, RZ, RZ, R0 ;  /* 0x000000ffff1b7224 */ /* 0x000fe400078e0000 */
[----:B-1----:R-:W-:Y:S02]  /*47ba0*/  IMAD.MOV.U32 R24, RZ, RZ, R6 ;  /* 0x000000ffff187224 */ /* 0x002fe400078e0006 */
[----:B------:R-:W-:Y:S01]  /*47bb0*/  IMAD.MOV.U32 R25, RZ, RZ, R7 ;  /* 0x000000ffff197224 */ /* 0x000fe200078e0007 */
[----:B------:R-:W2:Y:S04]  /*47bc0*/  LDL.LU R6, [R1+0x56ec] ;  /* 0x0056ec0001067983 */ /* 0x000ea80000300800 */
[----:B------:R-:W2:Y:S04]  /*47bd0*/  LDL.LU R7, [R1+0x56e8] ;  /* 0x0056e80001077983 */ /* 0x000ea80000300800 */
[----:B------:R-:W-:Y:S04]  /*47be0*/  STL.64 [R1+0x5618], R26 ;  /* 0x0056181a01007387 */ /* 0x000fe80000100a00 */
[----:B------:R0:W-:Y:S04]  /*47bf0*/  STL.64 [R1+0x5610], R24 ;  /* 0x0056101801007387 */ /* 0x0001e80000100a00 */
[----:B0-----:R-:W2:Y:S04]  /*47c00*/  LDL.LU.64 R24, [R1+0x30] ;  /* 0x0000300001187983 */ /* 0x001ea80000300a00 */
[----:B------:R-:W2:Y:S01]  /*47c10*/  LDL.LU.64 R26, [R1+0x38] ;  /* 0x00003800011a7983 */ /* 0x000ea20000300a00 */
[C---:B---3--:R-:W-:Y:S03]  /*47c20*/  HMMA.16816.F32 R8, R20.reuse, R4, R8 ;  /* 0x000000041408723c */ /* 0x048fe60000001808 */
[----:B--2---:R-:W-:Y:S04]  /*47c30*/  STL.64 [R1+0x56b0], R26 ;  /* 0x0056b01a01007387 */ /* 0x004fe80000100a00 */
[----:B------:R0:W-:Y:S04]  /*47c40*/  STL.64 [R1+0x56a8], R24 ;  /* 0x0056a81801007387 */ /* 0x0001e80000100a00 */
[----:B0-----:R-:W2:Y:S04]  /*47c50*/  LDL.LU.64 R24, [R1+0x480] ;  /* 0x0004800001187983 */ /* 0x001ea80000300a00 */
[----:B------:R-:W2:Y:S04]  /*47c60*/  LDL.LU.64 R26, [R1+0x488] ;  /* 0x00048800011a7983 */ /* 0x000ea80000300a00 */
[----:B------:R-:W-:Y:S04]  /*47c70*/  STL.64 [R1+0x220], R8 ;  /* 0x0002200801007387 */ /* 0x000fe80000100a00 */
[----:B------:R0:W-:Y:S04]  /*47c80*/  STL.64 [R1+0x228], R10 ;  /* 0x0002280a01007387 */ /* 0x0001e80000100a00 */
[----:B0-----:R-:W3:Y:S04]  /*47c90*/  LDL.LU.64 R10, [R1+0x56e0] ;  /* 0x0056e000010a7983 */ /* 0x001ee80000300a00 */
[----:B------:R-:W2:Y:S02]  /*47ca0*/  LDL.LU.64 R8, [R1+0x56d8] ;  /* 0x0056d80001087983 */ /* 0x000ea40000300a00 */
[----:B--2---:R-:W-:-:S15]  /*47cb0*/  HMMA.16816.F32 R12, R20, R8, R12 ;  /* 0x00000008140c723c */ /* 0x004fde000000180c */
[----:B------:R-:W-:-:S04]  /*47cc0*/  NOP ;  /* 0x0000000000007918 */ /* 0x000fc80000000000 */
[----:B------:R-:W-:Y:S04]  /*47cd0*/  STL.64 [R1+0x210], R12 ;  /* 0x0002100c01007387 */ /* 0x000fe80000100a00 */
[----:B------:R0:W-:Y:S04]  /*47ce0*/  STL.64 [R1+0x218], R14 ;  /* 0x0002180e01007387 */ /* 0x0001e80000100a00 */
[----:B0-----:R-:W2:Y:S04]  /*47cf0*/  LDL.LU.64 R14, [R1+0x56d0] ;  /* 0x0056d000010e7983 */ /* 0x001ea80000300a00 */
[----:B------:R-:W4:Y:S04]  /*47d00*/  LDL.LU.64 R12, [R1+0x56c8] ;  /* 0x0056c800010c7983 */ /* 0x000f280000300a00 */
[----:B---3--:R-:W-:Y:S04]  /*47d10*/  STL [R1+0x56a0], R10 ;  /* 0x0056a00a01007387 */ /* 0x008fe80000100800 */
[----:B------:R-:W-:Y:S01]  /*47d20*/  STL.64 [R1+0x5698], R8 ;  /* 0x0056980801007387 */ /* 0x000fe20000100a00 */
[----:B----4-:R-:W-:-:S15]  /*47d30*/  HMMA.16816.F32 R16, R20, R12, R16 ;  /* 0x0000000c1410723c */ /* 0x010fde0000001810 */
[----:B------:R-:W-:-:S04]  /*47d40*/  NOP ;  /* 0x0000000000007918 */ /* 0x000fc80000000000 */
[----:B------:R-:W-:Y:S04]  /*47d50*/  STL.64 [R1+0x200], R16 ;  /* 0x0002001001007387 */ /* 0x000fe80000100a00 */
[----:B------:R0:W-:Y:S04]  /*47d60*/  STL.64 [R1+0x208], R18 ;  /* 0x0002081201007387 */ /* 0x0001e80000100a00 */
[----:B0-----:R-:W3:Y:S04]  /*47d70*/  LDL.LU.64 R18, [R1+0x56c0] ;  /* 0x0056c00001127983 */ /* 0x001ee80000300a00 */
[----:B------:R-:W4:Y:S04]  /*47d80*/  LDL.LU.64 R16, [R1+0x56b8] ;  /* 0x0056b80001107983 */ /* 0x000f280000300a00 */
[----:B------:R-:W-:Y:S01]  /*47d90*/  STL.64 [R1+0x5690], R12 ;  /* 0x0056900c01007387 */ /* 0x000fe20000100a00 */
[----:B----4-:R-:W-:Y:S03]  /*47da0*/  HMMA.16816.F32 R20, R20, R16, R24 ;  /* 0x000000101414723c */ /* 0x010fe60000001818 */
[----:B------:R-:W4:Y:S04]  /*47db0*/  LDL.LU.64 R26, [R1+0x56b0] ;  /* 0x0056b000011a7983 */ /* 0x000f280000300a00 */
[----:B------:R-:W2:Y:S04]  /*47dc0*/  LDL.LU.64 R24, [R1+0x56a8] ;  /* 0x0056a80001187983 */ /* 0x000ea80000300a00 */
[----:B---3--:R-:W-:Y:S04]  /*47dd0*/  STL.64 [R1+0x5688], R18 ;  /* 0x0056881201007387 */ /* 0x008fe80000100a00 */
[----:B------:R0:W-:Y:S04]  /*47de0*/  STL.64 [R1+0x5680], R16 ;  /* 0x0056801001007387 */ /* 0x0001e80000100a00 */
[----:B------:R-:W-:Y:S04]  /*47df0*/  STL.64 [R1+0xf0], R20 ;  /* 0x0000f01401007387 */ /* 0x000fe80000100a00 */
[----:B------:R-:W-:Y:S04]  /*47e00*/  STL.64 [R1+0xf8], R22 ;  /* 0x0000f81601007387 */ /* 0x000fe80000100a00 */
[----:B0-----:R-:W3:Y:S04]  /*47e10*/  LDL.LU.64 R16, [R1+0x880] ;  /* 0x0008800001107983 */ /* 0x001ee80000300a00 */
[----:B------:R-:W3:Y:S04]  /*47e20*/  LDL.LU.64 R18, [R1+0x888] ;  /* 0x0008880001127983 */ /* 0x000ee80000300a00 */
[----:B------:R-:W0:Y:S04]  /*47e30*/  LDSM.16.MT88.4 R20, [R2+UR5+0x200] ;  /* 0x000200050214783b */ /* 0x000e280008004200 */
[----:B0-----:R-:W-:Y:S04]  /*47e40*/  STL.64 [R1+0x5588], R22 ;  /* 0x0055881601007387 */ /* 0x001fe80000100a00 */
[----:B------:R-:W-:Y:S01]  /*47e50*/  STL.64 [R1+0x5580], R20 ;  /* 0x0055801401007387 */ /* 0x000fe20000100a00 */
[----:B----4-:R-:W-:-:S02]  /*47e60*/  IMAD.MOV.U32 R3, RZ, RZ, R26 ;  /* 0x000000ffff037224 */ /* 0x010fc400078e001a */
[----:B------:R-:W-:Y:S02]  /*47e70*/  IMAD.MOV.U32 R0, RZ, RZ, R27 ;  /* 0x000000ffff007224 */ /* 0x000fe400078e001b */
[----:B--2---:R-:W-:Y:S02]  /*47e80*/  IMAD.MOV.U32 R9, RZ, RZ, R24 ;  /* 0x000000ffff097224 */ /* 0x004fe400078e0018 */
[----:B------:R-:W-:Y:S01]  /*47e90*/  IMAD.MOV.U32 R8, RZ, RZ, R25 ;  /* 0x000000ffff087224 */ /* 0x000fe200078e0019 */
[----:B---3--:R-:W-:Y:S01]  /*47ea0*/  HMMA.16816.F32 R16, R24, R4, R16 ;  /* 0x000000041810723c */ /* 0x008fe20000001810 */
[----:B------:R-:W-:Y:S02]  /*47eb0*/  IMAD.MOV.U32 R26, RZ, RZ, R14 ;  /* 0x000000ffff1a7224 */ /* 0x000fe400078e000e */
[----:B------:R-:W-:Y:S02]  /*47ec0*/  IMAD.MOV.U32 R27, RZ, RZ, R11 ;  /* 0x000000ffff1b7224 */ /* 0x000fe400078e000b */
[----:B------:R-:W-:-:S02]  /*47ed0*/  IMAD.MOV.U32 R24, RZ, RZ, R29 ;  /* 0x000000ffff187224 */ /* 0x000fc400078e001d */
[----:B------:R-:W-:-:S12]  /*47ee0*/  IMAD.MOV.U32 R25, RZ, RZ, R15 ;  /* 0x000000ffff197224 */ /* 0x000fd800078e000f */
[----:B------:R0:W-:Y:S04]  /*47ef0*/  STL.64 [R1+0x2e0], R16 ;  /* 0x0002e01001007387 */ /* 0x0001e80000100a00 */
[----:B------:R1:W-:Y:S04]  /*47f00*/  STL.64 [R1+0x2e8], R18 ;  /* 0x0002e81201007387 */ /* 0x0003e80000100a00 */
[----:B------:R-:W-:Y:S04]  /*47f10*/  STL.64 [R1+0x5668], R6 ;  /* 0x0056680601007387 */ /* 0x000fe80000100a00 */
[----:B------:R-:W-:Y:S04]  /*47f20*/  STL.64 [R1+0x5660], R4 ;  /* 0x0056600401007387 */ /* 0x000fe80000100a00 */
[----:B------:R-:W-:Y:S04]  /*47f30*/  STL.64 [R1+0x5678], R26 ;  /* 0x0056781a01007387 */ /* 0x000fe80000100a00 */
[----:B------:R2:W-:Y:S04]  /*47f40*/  STL.64 [R1+0x5670], R24 ;  /* 0x0056701801007387 */ /* 0x0005e80000100a00 */
[----:B------:R-:W3:Y:S04]  /*47f50*/  LDL.LU.64 R12, [R1+0x780] ;  /* 0x00078000010c7983 */ /* 0x000ee80000300a00 */
[----:B------:R-:W3:Y:S04]  /*47f60*/  LDL.LU.64 R14, [R1+0x788] ;  /* 0x00078800010e7983 */ /* 0x000ee80000300a00 */
[----:B0-----:R-:W4:Y:S04]  /*47f70*/  LDL.LU.64 R16, [R1+0x640] ;  /* 0x0006400001107983 */ /* 0x001f280000300a00 */
[----:B-1----:R-:W4:Y:S04]  /*47f80*/  LDL.LU.64 R18, [R1+0x648] ;  /* 0x0006480001127983 */ /* 0x002f280000300a00 */
[----:B--2---:R-:W2:Y:S04]  /*47f90*/  LDL.LU.64 R24, [R1+0x540] ;  /* 0x0005400001187983 */ /* 0x004ea80000300a00 */
[----:B------:R-:W2:Y:S04]  /*47fa0*/  LDL.LU.64 R26, [R1+0x548] ;  /* 0x00054800011a7983 */ /* 0x000ea80000300a00 */
[----:B------:R-:W2:Y:S04]  /*47fb0*/  LDL.LU.64 R20, [R1+0x4c0] ;  /* 0x0004c00001147983 */ /* 0x000ea80000300a00 */
[----:B------:R-:W2:Y:S04]  /*47fc0*/  LDL.LU.64 R22, [R1+0x4c8] ;  /* 0x0004c80001167983 */ /* 0x000ea80000300a00 */
[----:B--2---:R-:W-:Y:S04]  /*47fd0*/  STL.64 [R1+0x5598], R22 ;  /* 0x0055981601007387 */ /* 0x004fe80000100a00 */
[----:B------:R0:W-:Y:S04]  /*47fe0*/  STL.64 [R1+0x5590], R20 ;  /* 0x0055901401007387 */ /* 0x0001e80000100a00 */
[----:B0-----:R-:W2:Y:S04]  /*47ff0*/  LDL.LU.64 R20, [R1+0x5d0] ;  /* 0x0005d00001147983 */ /* 0x001ea80000300a00 */
        /* <DEDUP_REMOVED lines=32> */
[----:B------:R-:W2:Y:S01]  /*48200*/  LDL.LU.64 R22, [R1+0x628] ;  /* 0x0006280001167983 */ /* 0x000ea20000300a00 */
[----:B------:R-:W-:-:S02]  /*48210*/  IMAD.MOV.U32 R4, RZ, RZ, R9 ;  /* 0x000000ffff047224 */ /* 0x000fc400078e0009 */
[----:B------:R-:W-:Y:S02]  /*48220*/  IMAD.MOV.U32 R5, RZ, RZ, R8 ;  /* 0x000000ffff057224 */ /* 0x000fe400078e0008 */
[----:B------:R-:W0:Y:S04]  /*48230*/  LDSM.16.MT88.4 R8, [R2+UR5+0x280] ;  /* 0x000280050208783b */ /* 0x000e280008004200 */
[----:B--2---:R-:W-:Y:S04]  /*48240*/  STL.64 [R1+0x5648], R22 ;  /* 0x0056481601007387 */ /* 0x004fe80000100a00 */
[----:B------:R1:W-:Y:S04]  /*48250*/  STL.64 [R1+0x5640], R20 ;  /* 0x0056401401007387 */ /* 0x0003e80000100a00 */
[----:B-1----:R-:W2:Y:S04]  /*48260*/  LDL.LU.64 R20, [R1+0x760] ;  /* 0x0007600001147983 */ /* 0x002ea80000300a00 */
[----:B------:R-:W2:Y:S04]  /*48270*/  LDL.LU.64 R22, [R1+0x768] ;  /* 0x0007680001167983 */ /* 0x000ea80000300a00 */
[----:B--2---:R-:W-:Y:S04]  /*48280*/  STL.64 [R1+0x5658], R22 ;  /* 0x0056581601007387 */ /* 0x004fe80000100a00 */
[----:B------:R1:W-:Y:S04]  /*48290*/  STL.64 [R1+0x5650], R20 ;  /* 0x0056501401007387 */ /* 0x0003e80000100a00 */
[----:B-1----:R-:W2:Y:S04]  /*482a0*/  LDL.LU.64 R20, [R1+0x860] ;  /* 0x0008600001147983 */ /* 0x002ea80000300a00 */
[----:B------:R-:W2:Y:S04]  /*482b0*/  LDL.LU.64 R22, [R1+0x868] ;  /* 0x0008680001167983 */ /* 0x000ea80000300a00 */
[----:B0-----:R-:W-:Y:S04]  /*482c0*/  STL.64 [R1+0x10], R8 ;  /* 0x0000100801007387 */ /* 0x001fe80000100a00 */
[----:B------:R0:W-:Y:S04]  /*482d0*/  STL.64 [R1+0x18], R10 ;  /* 0x0000180a01007387 */ /* 0x0001e80000100a00 */
[----:B0-----:R-:W2:Y:S04]  /*482e0*/  LDL.LU R10, [R1+0x56a0] ;  /* 0x0056a000010a7983 */ /* 0x001ea80000300800 */
[----:B------:R-:W3:Y:S01]  /*482f0*/  LDL.LU.64 R8, [R1+0x5698] ;  /* 0x0056980001087983 */ /* 0x000ee20000300a00 */
[----:B------:R-:W-:-:S02]  /*48300*/  IMAD.MOV.U32 R6, RZ, RZ, R3 ;  /* 0x000000ffff067224 */ /* 0x000fc400078e0003 */
[----:B------:R-:W-:-:S07]  /*48310*/  IMAD.MOV.U32 R7, RZ, RZ, R0 ;  /* 0x000000ffff077224 */ /* 0x000fce00078e0000 */
        /* <DEDUP_REMOVED lines=8> */
[----:B------:R0:W-:Y:S04]  /*483a0*/  STL.64 [R1+0x338], R18 ;  /* 0x0003381201007387 */ /* 0x0001e80000100a00 */
[----:B0-----:R-:W3:Y:S04]  /*483b0*/  LDL.LU.64 R18, [R1+0x5688] ;  /* 0x0056880001127983 */ /* 0x001ee80000300a00 */
[----:B------:R-:W4:Y:S02]  /*483c0*/  LDL.LU.64 R16, [R1+0x5680] ;  /* 0x0056800001107983 */ /* 0x000f240000300a00 */
[----:B----4-:R-:W-:Y:S02]  /*483d0*/  HMMA.16816.F32 R4, R4, R16, R24 ;  /* 0x000000100404723c */ /* 0x010fe40000001818 */
[----:B------:R-:W2:Y:S04]  /*483e0*/  LDL.LU.64 R26, [R1+0x5678] ;  /* 0x00567800011a7983 */ /* 0x000ea80000300a00 */
[----:B------:R-:W2:-:S13]  /*483f0*/  LDL.LU.64 R24, [R1+0x5670] ;  /* 0x0056700001187983 */ /* 0x000e9a0000300a00 */
[----:B------:R-:W-:Y:S04]  /*48400*/  STL.64 [R1+0x2d0], R4 ;  /* 0x0002d00401007387 */ /* 0x000fe80000100a00 */
[----:B------:R0:W-:Y:S04]  /*48410*/  STL.64 [R1+0x2d8], R6 ;  /* 0x0002d80601007387 */ /* 0x0001e80000100a00 */
[----:B0-----:R-:W4:Y:S04]  /*48420*/  LDL.LU.64 R6, [R1+0x5668] ;  /* 0x0056680001067983 */ /* 0x001f280000300a00 */
        /* <DEDUP_REMOVED lines=19> */
[----:B--2---:R-:W-:Y:S02]  /*48560*/  HMMA.16816.F32 R24, R24, R16, R20 ;  /* 0x000000101818723c */ /* 0x004fe40000001814 */
[----:B------:R-:W2:Y:S04]  /*48570*/  LDL.LU.64 R22, [R1+0x5628] ;  /* 0x0056280001167983 */ /* 0x000ea80000300a00 */
        /* <DEDUP_REMOVED lines=27> */
[----:B------:R-:W-:Y:S04]  /*48730*/  STL.64 [R1+0x178], R26 ;  /* 0x0001781a01007387 */ /* 0x000fe80000100a00 */
[----:B------:R-:W0:Y:S04]  /*48740*/  LDSM.16.MT88.4 R24, [R2+UR5+0x300] ;  /* 0x000300050218783b */ /* 0x000e280008004200 */
[----:B0-----:R-:W-:Y:S04]  /*48750*/  STL.64 [R1+0x30], R24 ;  /* 0x0000301801007387 */ /* 0x001fe80000100a00 */
        /* <DEDUP_REMOVED lines=21> */
[----:B---3--:R-:W-:Y:S04]  /*488b0*/  STL.64 [R1+0x5558], R18 ;  /* 0x0055581201007387 */ /* 0x008fe80000100a00 */
[----:B------:R0:W-:Y:S01]  /*488c0*/  STL.64 [R1+0x5550], R16 ;  /* 0x0055501001007387 */ /* 0x0001e20000100a00 */
[----:B--2---:R-:W-:-:S15]  /*488d0*/  HMMA.16816.F32 R20, R24, R16, R20 ;  /* 0x000000101814723c */ /* 0x004fde0000001814 */
[----:B------:R-:W-:-:S04]  /*488e0*/  NOP ;  /* 0x0000000000007918 */ /* 0x000fc80000000000 */
[----:B------:R-:W-:Y:S04]  /*488f0*/  STL.64 [R1+0x150], R20 ;  /* 0x0001501401007387 */ /* 0x000fe80000100a00 */
[----:B------:R-:W-:Y:S04]  /*48900*/  STL.64 [R1+0x158], R22 ;  /* 0x0001581601007387 */ /* 0x000fe80000100a00 */
[----:B0-----:R-:W2:Y:S04]  /*48910*/  LDL.LU.64 R16, [R1+0x570] ;  /* 0x0005700001107983 */ /* 0x001ea80000300a00 */
[----:B------:R-:W3:Y:S04]  /*48920*/  LDL.LU.64 R18, [R1+0x578] ;  /* 0x0005780001127983 */ /* 0x000ee80000300a00 */
        /* <DEDUP_REMOVED lines=9> */
[----:B------:R-:W3:Y:S04]  /*489c0*/  LDL.LU.64 R24, [R1+0x10] ;  /* 0x0000100001187983 */ /* 0x000ee80000300a00 */
[----:B------:R-:W2:Y:S01]  /*489d0*/  LDL.LU.64 R26, [R1+0x18] ;  /* 0x00001800011a7983 */ /* 0x000ea20000300a00 */
[----:B0-----:R-:W-:-:S02]  /*489e0*/  IMAD.MOV.U32 R15, RZ, RZ, R22 ;  /* 0x000000ffff0f7224 */ /* 0x001fc400078e0016 */
[----:B------:R-:W-:Y:S02]  /*489f0*/  IMAD.MOV.U32 R29, RZ, RZ, R23 ;  /* 0x000000ffff1d7224 */ /* 0x000fe400078e0017 */
[----:B------:R-:W-:Y:S02]  /*48a00*/  IMAD.MOV.U32 R11, RZ, RZ, R20 ;  /* 0x000000ffff0b7224 */ /* 0x000fe400078e0014 */
[----:B------:R-:W-:Y:S01]  /*48a10*/  IMAD.MOV.U32 R14, RZ, RZ, R21 ;  /* 0x000000ffff0e7224 */ /* 0x000fe200078e0015 */
[----:B--2---:R-:W-:Y:S04]  /*48a20*/  STL.64 [R1+0x5548], R26 ;  /* 0x0055481a01007387 */ /* 0x004fe80000100a00 */
[----:B---3--:R0:W-:Y:S04]  /*48a30*/  STL.64 [R1+0x5540], R24 ;  /* 0x0055401801007387 */ /* 0x0081e80000100a00 */
[----:B0-----:R-:W2:Y:S04]  /*48a40*/  LDL.LU.64 R24, [R1+0x470] ;  /* 0x0004700001187983 */ /* 0x001ea80000300a00 */
[----:B------:R-:W2:Y:S04]  /*48a50*/  LDL.LU.64 R26, [R1+0x478] ;  /* 0x00047800011a7983 */ /* 0x000ea80000300a00 */
[----:B------:R-:W3:Y:S04]  /*48a60*/  LDL.LU.64 R22, [R1+0x5588] ;  /* 0x0055880001167983 */ /* 0x000ee80000300a00 */
[----:B------:R-:W3:Y:S04]  /*48a70*/  LDL.LU.64 R20, [R1+0x5580] ;  /* 0x0055800001147983 */ /* 0x000ee80000300a00 */
[----:B------:R-:W-:Y:S01]  /*48a80*/  STL [R1+0x53f0], R2 ;  /* 0x0053f00201007387 */ /* 0x000fe20000100800 */
[----:B---3--:R-:W-:-:S15]  /*48a90*/  HMMA.16816.F32 R16, R20, R4, R16 ;  /* 0x000000041410723c */ /* 0x008fde0000001810 */
[----:B------:R-:W-:-:S04]  /*48aa0*/  NOP ;  /* 0x0000000000007918 */ /* 0x000fc80000000000 */
[----:B------:R-:W-:Y:S04]  /*48ab0*/  STL.64 [R1+0x320], R16 ;  /* 0x0003201001007387 */ /* 0x000fe80000100a00 */
[----:B------:R0:W-:Y:S04]  /*48ac0*/  STL.64 [R1+0x328], R18 ;  /* 0x0003281201007387 */ /* 0x0001e80000100a00 */
[----:B0-----:R-:W3:Y:S04]  /*48ad0*/  LDL.LU.64 R18, [R1+0x5578] ;  /* 0x0055780001127983 */ /* 0x001ee80000300a00 */
[----:B------:R-:W3:Y:S02]  /*48ae0*/  LDL.LU.64 R16, [R1+0x5570] ;  /* 0x0055700001107983 */ /* 0x000ee40000300a00 */
        /* <DEDUP_REMOVED lines=11> */
[----:B------:R-:W2:Y:S02]  /*48ba0*/  LDL.LU.64 R16, [R1+0x5550] ;  /* 0x0055500001107983 */ /* 0x000ea40000300a00 */
[----:B--2---:R-:W-:Y:S02]  /*48bb0*/  HMMA.16816.F32 R20, R20, R16, R24 ;  /* 0x000000101414723c */ /* 0x004fe40000001818 */
[----:B------:R-:W2:Y:S04]  /*48bc0*/  LDL.LU.64 R26, [R1+0x5548] ;  /* 0x00554800011a7983 */ /* 0x000ea80000300a00 */
[----:B------:R-:W3:-:S13]  /*48bd0*/  LDL.LU.64 R24, [R1+0x5540] ;  /* 0x0055400001187983 */ /* 0x000eda0000300a00 */
[----:B------:R0:W-:Y:S04]  /*48be0*/  STL.64 [R1+0x360], R20 ;  /* 0x0003601401007387 */ /* 0x0001e80000100a00 */
[----:B------:R1:W-:Y:S04]  /*48bf0*/  STL.64 [R1+0x368], R22 ;  /* 0x0003681601007387 */ /* 0x0003e80000100a00 */
[----:B0-----:R-:W4:Y:S04]  /*48c00*/  LDL.LU.64 R20, [R1+0x7b0] ;  /* 0x0007b00001147983 */ /* 0x001f280000300a00 */
[----:B-1----:R-:W4:Y:S01]  /*48c10*/  LDL.LU.64 R22, [R1+0x7b8] ;  /* 0x0007b80001167983 */ /* 0x002f220000300a00 */
[----:B--2---:R-:W-:-:S02]  /*48c20*/  IMAD.MOV.U32 R2, RZ, RZ, R26 ;  /* 0x000000ffff027224 */ /* 0x004fc400078e001a */
[----:B------:R-:W-:Y:S02]  /*48c30*/  IMAD.MOV.U32 R0, RZ, RZ, R27 ;  /* 0x000000ffff007224 */ /* 0x000fe400078e001b */
[----:B---3--:R-:W-:Y:S01]  /*48c40*/  IMAD.MOV.U32 R3, RZ, RZ, R25 ;  /* 0x000000ffff037224 */ /* 0x008fe200078e0019 */
[----:B----4-:R-:W-:-:S15]  /*48c50*/  HMMA.16816.F32 R20, R24, R4, R20 ;  /* 0x000000041814723c */ /* 0x010fde0000001814 */
[----:B------:R-:W-:-:S04]  /*48c60*/  NOP ;  /* 0x0000000000007918 */ /* 0x000fc80000000000 */
[----:B------:R0:W-:Y:S02]  /*48c70*/  STL.64 [R1+0x380], R20 ;  /* 0x0003801401007387 */ /* 0x0001e40000100a00 */
[----:B0-----:R-:W-:Y:S02]  /*48c80*/  IMAD.MOV.U32 R20, RZ, RZ, R24 ;  /* 0x000000ffff147224 */ /* 0x001fe400078e0018 */
[----:B------:R-:W0:Y:S04]  /*48c90*/  LDSM.16.MT88.4 R24, [R28+UR5+0x4000] ;  /* 0x004000051c18783b */ /* 0x000e280008004200 */
[----:B------:R-:W-:Y:S04]  /*48ca0*/  STL.64 [R1+0x388], R22 ;  /* 0x0003881601007387 */ /* 0x000fe80000100a00 */
[----:B------:R-:W-:Y:S04]  /*48cb0*/  STL.64 [R1+0x5528], R6 ;  /* 0x0055280601007387 */ /* 0x000fe80000100a00 */
[----:B------:R1:W-:Y:S04]  /*48cc0*/  STL.64 [R1+0x5520], R4 ;  /* 0x0055200401007387 */ /* 0x0003e80000100a00 */
[----:B-1----:R-:W2:Y:S04]  /*48cd0*/  LDL.LU.64 R4, [R1+0x700] ;  /* 0x0007000001047983 */ /* 0x002ea80000300a00 */
[----:B------:R-:W2:Y:S04]  /*48ce0*/  LDL.LU.64 R6, [R1+0x708] ;  /* 0x0007080001067983 */ /* 0x000ea80000300a00 */
[----:B0-----:R0:W-:Y:S04]  /*48cf0*/  STL.64 [R1+0x5490], R26 ;  /* 0x0054901a01007387 */ /* 0x0011e80000100a00 */
[----:B------:R1:W-:Y:S01]  /*48d00*/  STL.64 [R1+0x5488], R24 ;  /* 0x0054881801007387 */ /* 0x0003e20000100a00 */
[----:B0-----:R-:W-:-:S02]  /*48d10*/  IMAD.MOV.U32 R26, RZ, RZ, R15 ;  /* 0x000000ffff1a7224 */ /* 0x001fc400078e000f */
[----:B------:R-:W-:Y:S02]  /*48d20*/  IMAD.MOV.U32 R27, RZ, RZ, R29 ;  /* 0x000000ffff1b7224 */ /* 0x000fe400078e001d */
[----:B-1----:R-:W-:Y:S02]  /*48d30*/  IMAD.MOV.U32 R24, RZ, RZ, R11 ;  /* 0x000000ffff187224 */ /* 0x002fe400078e000b */
[----:B------:R-:W-:Y:S01]  /*48d40*/  IMAD.MOV.U32 R25, RZ, RZ, R14 ;  /* 0x000000ffff197224 */ /* 0x000fe200078e000e */
[----:B------:R-:W3:Y:S04]  /*48d50*/  LDL.LU R11, [R1+0x5538] ;  /* 0x00553800010b7983 */ /* 0x000ee80000300800 */
[----:B------:R-:W4:Y:S04]  /*48d60*/  LDL.LU R14, [R1+0x5534] ;  /* 0x00553400010e7983 */ /* 0x000f280000300800 */
[----:B------:R-:W4:Y:S04]  /*48d70*/  LDL.LU R15, [R1+0x5530] ;  /* 0x00553000010f7983 */ /* 0x000f280000300800 */
[----:B------:R-:W-:Y:S04]  /*48d80*/  STL.64 [R1+0x54d8], R26 ;  /* 0x0054d81a01007387 */ /* 0x000fe80000100a00 */
[----:B------:R0:W-:Y:S02]  /*48d90*/  STL.64 [R1+0x54d0], R24 ;  /* 0x0054d01801007387 */ /* 0x0001e40000100a00 */
[----:B0-----:R-:W-:-:S02]  /*48da0*/  IMAD.MOV.U32 R24, RZ, RZ, R20 ;  /* 0x000000ffff187224 */ /* 0x001fc400078e0014 */
[----:B------:R-:W0:Y:S04]  /*48db0*/  LDSM.16.MT88.4 R20, [R28+UR5+0x4080] ;  /* 0x004080051c14783b */ /* 0x000e280008004200 */
[----:B0-----:R-:W-:Y:S04]  /*48dc0*/  STL.64 [R1+0x5448], R22 ;  /* 0x0054481601007387 */ /* 0x001fe80000100a00 */
[----:B------:R0:W-:Y:S04]  /*48dd0*/  STL.64 [R1+0x5440], R20 ;  /* 0x0054401401007387 */ /* 0x0001e80000100a00 */
[----:B0-----:R-:W4:Y:S04]  /*48de0*/  LDL.LU.64 R20, [R1+0x600] ;  /* 0x0006000001147983 */ /* 0x001f280000300a00 */
[----:B------:R-:W4:Y:S01]  /*48df0*/  LDL.LU.64 R22, [R1+0x608] ;  /* 0x0006080001167983 */ /* 0x000f220000300a00 */
[----:B------:R-:W-:-:S02]  /*48e00*/  IMAD.MOV.U32 R25, RZ, RZ, R3 ;  /* 0x000000ffff197224 */ /* 0x000fc400078e0003 */
[----:B------:R-:W-:Y:S02]  /*48e10*/  IMAD.MOV.U32 R26, RZ, RZ, R2 ;  /* 0x000000ffff1a7224 */ /* 0x000fe400078e0002 */
[----:B------:R-:W-:-:S07]  /*48e20*/  IMAD.MOV.U32 R27, RZ, RZ, R0 ;  /* 0x000000ffff1b7224 */ /* 0x000fce00078e0000 */
[----:B--2---:R-:W-:-:S15]  /*48e30*/  HMMA.16816.F32 R4, R24, R8, R4 ;  /* 0x000000081804723c */ /* 0x004fde0000001804 */
[----:B------:R-:W-:-:S04]  /*48e40*/  NOP ;  /* 0x0000000000007918 */ /* 0x000fc80000000000 */
[----:B------:R0:W-:Y:S04]  /*48e50*/  STL.64 [R1+0x390], R4 ;  /* 0x0003900401007387 */ /* 0x0001e80000100a00 */
[----:B------:R1:W-:Y:S04]  /*48e60*/  STL.64 [R1+0x398], R6 ;  /* 0x0003980601007387 */ /* 0x0003e80000100a00 */
[----:B0-----:R-:W2:Y:S04]  /*48e70*/  LDL.LU.64 R4, [R1+0x4f0] ;  /* 0x0004f00001047983 */ /* 0x001ea80000300a00 */
[----:B-1----:R-:W2:Y:S04]  /*48e80*/  LDL.LU.64 R6, [R1+0x4f8] ;  /* 0x0004f80001067983 */ /* 0x002ea80000300a00 */
[----:B---3--:R-:W-:Y:S04]  /*48e90*/  STL.64 [R1+0x5518], R10 ;  /* 0x0055180a01007387 */ /* 0x008fe80000100a00 */
[----:B------:R-:W-:Y:S04]  /*48ea0*/  STL.64 [R1+0x5510], R8 ;  /* 0x0055100801007387 */ /* 0x000fe80000100a00 */
[----:B------:R-:W0:Y:S04]  /*48eb0*/  LDSM.16.MT88.4 R8, [R28+UR5+0x4100] ;  /* 0x004100051c08783b */ /* 0x000e280008004200 */
[----:B0-----:R0:W-:Y:S04]  /*48ec0*/  STL.64 [R1+0x20], R8 ;  /* 0x0000200801007387 */ /* 0x0011e80000100a00 */
[----:B------:R1:W-:Y:S04]  /*48ed0*/  STL.64 [R1+0x28], R10 ;  /* 0x0000280a01007387 */ /* 0x0003e80000100a00 */
[----:B0-----:R-:W3:Y:S04]  /*48ee0*/  LDL.LU.64 R8, [R1+0x7c0] ;  /* 0x0007c00001087983 */ /* 0x001ee80000300a00 */
[----:B-1----:R-:W3:Y:S01]  /*48ef0*/  LDL.LU.64 R10, [R1+0x7c8] ;  /* 0x0007c800010a7983 */ /* 0x002ee20000300a00 */
[----:B----4-:R-:W-:-:S15]  /*48f00*/  HMMA.16816.F32 R20, R24, R12, R20 ;  /* 0x0000000c1814723c */ /* 0x010fde0000001814 */
[----:B------:R-:W-:-:S04]  /*48f10*/  NOP ;  /* 0x0000000000007918 */ /* 0x000fc80000000000 */
[----:B------:R-:W-:Y:S04]  /*48f20*/  STL.64 [R1+0x3b0], R20 ;  /* 0x0003b01401007387 */ /* 0x000fe80000100a00 */
[----:B------:R-:W-:Y:S04]  /*48f30*/  STL.64 [R1+0x3b8], R22 ;  /* 0x0003b81601007387 */ /* 0x000fe80000100a00 */
[----:B------:R-:W-:Y:S04]  /*48f40*/  STL.64 [R1+0x5508], R14 ;  /* 0x0055080e01007387 */ /* 0x000fe80000100a00 */
[----:B------:R0:W-:Y:S04]  /*48f50*/  STL.64 [R1+0x5500], R12 ;  /* 0x0055000c01007387 */ /* 0x0001e80000100a00 */
[----:B0-----:R-:W4:Y:S04]  /*48f60*/  LDL.LU.64 R12, [R1+0x6b0] ;  /* 0x0006b000010c7983 */ /* 0x001f280000300a00 */
[----:B------:R-:W4:Y:S04]  /*48f70*/  LDL.LU.64 R14, [R1+0x6b8] ;  /* 0x0006b800010e7983 */ /* 0x000f280000300a00 */
[----:B------:R-:W3:Y:S04]  /*48f80*/  LDL.LU.64 R20, [R1+0x7a0] ;  /* 0x0007a00001147983 */ /* 0x000ee80000300a00 */
[----:B------:R-:W3:Y:S01]  /*48f90*/  LDL.LU.64 R22, [R1+0x7a8] ;  /* 0x0007a80001167983 */ /* 0x000ee20000300a00 */
[----:B--2---:R-:W-:Y:S03]  /*48fa0*/  HMMA.16816.F32 R24, R24, R16, R4 ;  /* 0x000000101818723c */ /* 0x004fe60000001804 */
[----:B---3--:R-:W-:Y:S04]  /*48fb0*/  STL.64 [R1+0x54e8], R22 ;  /* 0x0054e81601007387 */ /* 0x008fe80000100a00 */
[----:B------:R0:W-:Y:S04]  /*48fc0*/  STL.64 [R1+0x54e0], R20 ;  /* 0x0054e01401007387 */ /* 0x0001e80000100a00 */
[----:B0-----:R-:W2:Y:S04]  /*48fd0*/  LDL.LU.64 R20, [R1+0x30] ;  /* 0x0000300001147983 */ /* 0x001ea80000300a00 */
[----:B------:R-:W2:Y:S04]  /*48fe0*/  LDL.LU.64 R22, [R1+0x38] ;  /* 0x0000380001167983 */ /* 0x000ea80000300a00 */
[----:B------:R-:W3:Y:S04]  /*48ff0*/  LDL.LU.64 R6, [R1+0x5528] ;  /* 0x0055280001067983 */ /* 0x000ee80000300a00 */
[----:B------:R-:W2:Y:S01]  /*49000*/  LDL.LU.64 R4, [R1+0x5520] ;  /* 0x0055200001047983 */ /* 0x000ea20000300a00 */
[----:B------:R-:W-:-:S03]  /*49010*/  IMAD.MOV.U32 R0, RZ, RZ, R27 ;  /* 0x000000ffff007224 */ /* 0x000fc600078e001b */
[----:B------:R-:W-:Y:S01]  /*49020*/  STL [R1+0x3a0], R24 ;  /* 0x0003a01801007387 */ /* 0x000fe20000100800 */
[----:B------:R-:W-:-:S03]  /*49030*/  IMAD.MOV.U32 R3, RZ, RZ, R26 ;  /* 0x000000ffff037224 */ /* 0x000fc600078e001a */
[----:B------:R-:W-:Y:S01]  /*49040*/  STL.64 [R1+0x54f8], R18 ;  /* 0x0054f81201007387 */ /* 0x000fe20000100a00 */
[----:B------:R-:W-:-:S03]  /*49050*/  IMAD.MOV.U32 R29, RZ, RZ, R25 ;  /* 0x000000ffff1d7224 */ /* 0x000fc600078e0019 */
[----:B------:R0:W-:Y:S04]  /*49060*/  STL.64 [R1+0x54f0], R16 ;  /* 0x0054f01001007387 */ /* 0x0001e80000100a00 */
[----:B0-----:R-:W3:Y:S04]  /*49070*/  LDL.LU.64 R16, [R1+0x5a0] ;  /* 0x0005a00001107983 */ /* 0x001ee80000300a00 */
[----:B------:R-:W3:Y:S04]  /*49080*/  LDL.LU.64 R18, [R1+0x5a8] ;  /* 0x0005a80001127983 */ /* 0x000ee80000300a00 */
[----:B------:R-:W3:Y:S04]  /*49090*/  LDL.LU.64 R24, [R1+0x490] ;  /* 0x0004900001187983 */ /* 0x000ee80000300a00 */
[----:B------:R-:W3:Y:S04]  /*490a0*/  LDL.LU.64 R26, [R1+0x498] ;  /* 0x00049800011a7983 */ /* 0x000ee80000300a00 */
[----:B------:R-:W-:Y:S04]  /*490b0*/  STL [R1+0x5240], R0 ;  /* 0x0052400001007387 */ /* 0x000fe80000100800 */
[----:B------:R-:W-:Y:S04]  /*490c0*/  STL [R1+0x523c], R3 ;  /* 0x00523c0301007387 */ /* 0x000fe80000100800 */
[----:B------:R-:W-:Y:S01]  /*490d0*/  STL [R1+0x5238], R29 ;  /* 0x0052381d01007387 */ /* 0x000fe20000100800 */
[----:B--2---:R-:W-:-:S15]  /*490e0*/  HMMA.16816.F32 R8, R20, R4, R8 ;  /* 0x000000041408723c */ /* 0x004fde0000001808 */
[----:B------:R-:W-:-:S04]  /*490f0*/  NOP ;  /* 0x0000000000007918 */ /* 0x000fc80000000000 */
[----:B------:R-:W-:Y:S04]  /*49100*/  STL.64 [R1+0x3c0], R8 ;  /* 0x0003c00801007387 */ /* 0x000fe80000100a00 */
[----:B------:R0:W-:Y:S04]  /*49110*/  STL.64 [R1+0x3c8], R10 ;  /* 0x0003c80a01007387 */ /* 0x0001e80000100a00 */
[----:B0-----:R-:W2:Y:S04]  /*49120*/  LDL.LU.64 R10, [R1+0x5518] ;  /* 0x00551800010a7983 */ /* 0x001ea80000300a00 */
[----:B------:R-:W4:Y:S02]  /*49130*/  LDL.LU.64 R8, [R1+0x5510] ;  /* 0x0055100001087983 */ /* 0x000f240000300a00 */
[----:B----4-:R-:W-:-:S15]  /*49140*/  HMMA.16816.F32 R12, R20, R8, R12 ;  /* 0x00000008140c723c */ /* 0x010fde000000180c */
[----:B------:R-:W-:-:S04]  /*49150*/  NOP ;  /* 0x0000000000007918 */ /* 0x000fc80000000000 */
[----:B------:R-:W-:Y:S04]  /*49160*/  STL.64 [R1+0x3d0], R12 ;  /* 0x0003d00c01007387 */ /* 0x000fe80000100a00 */
[----:B------:R-:W-:Y:S04]  /*49170*/  STL.64 [R1+0x3d8], R14 ;  /* 0x0003d80e01007387 */ /* 0x000fe80000100a00 */
[----:B------:R-:W0:Y:S04]  /*49180*/  LDSM.16.MT88.4 R12, [R28+UR5+0x4180] ;  /* 0x004180051c0c783b */ /* 0x000e280008004200 */
[----:B0-----:R-:W-:Y:S04]  /*49190*/  STL.64 [R1+0x10], R12 ;  /* 0x0000100c01007387 */ /* 0x001fe80000100a00 */
[----:B------:R0:W-:Y:S04]  /*491a0*/  STL.64 [R1+0x18], R14 ;  /* 0x0000180e01007387 */ /* 0x0001e80000100a00 */
[----:B0-----:R-:W4:Y:S04]  /*491b0*/  LDL.LU.64 R14, [R1+0x5508] ;  /* 0x00550800010e7983 */ /* 0x001f280000300a00 */
[----:B------:R-:W3:Y:S02]  /*491c0*/  LDL.LU.64 R12, [R1+0x5500] ;  /* 0x00550000010c7983 */ /* 0x000ee40000300a00 */
[----:B---3--:R-:W-:-:S15]  /*491d0*/  HMMA.16816.F32 R16, R20, R12, R16 ;  /* 0x0000000c1410723c */ /* 0x008fde0000001810 */
[----:B------:R-:W-:-:S04]  /*491e0*/  NOP ;  /* 0x0000000000007918 */ /* 0x000fc80000000000 */
[----:B------:R-:W-:Y:S04]  /*491f0*/  STL.64 [R1+0x3f0], R16 ;  /* 0x0003f01001007387 */ /* 0x000fe80000100a00 */
[----:B------:R0:W-:Y:S04]  /*49200*/  STL.64 [R1+0x3f8], R18 ;  /* 0x0003f81201007387 */ /* 0x0001e80000100a00 */
[----:B0-----:R-:W3:Y:S04]  /*49210*/  LDL.LU.64 R18, [R1+0x54f8] ;  /* 0x0054f80001127983 */ /* 0x001ee80000300a00 */
[----:B------:R-:W2:Y:S01]  /*49220*/  LDL.LU.64 R16, [R1+0x54f0] ;  /* 0x0054f00001107983 */ /* 0x000ea20000300a00 */
[----:B------:R-:W-:-:S02]  /*49230*/  IMAD.MOV.U32 R2, RZ, RZ, R22 ;  /* 0x000000ffff027224 */ /* 0x000fc400078e0016 */
[----:B------:R-:W-:Y:S02]  /*49240*/  IMAD.MOV.U32 R0, RZ, RZ, R23 ;  /* 0x000000ffff007224 */ /* 0x000fe400078e0017 */
[----:B------:R-:W-:Y:S01]  /*49250*/  IMAD.MOV.U32 R29, RZ, RZ, R20 ;  /* 0x000000ffff1d7224 */ /* 0x000fe200078e0014 */
[----:B------:R-:W3:Y:S01]  /*49260*/  LDL.LU.64 R22, [R1+0x54e8] ;  /* 0x0054e80001167983 */ /* 0x000ee20000300a00 */
[----:B------:R-:W-:-:S03]  /*49270*/  IMAD.MOV.U32 R3, RZ, RZ, R21 ;  /* 0x000000ffff037224 */ /* 0x000fc600078e0015 */
[----:B------:R-:W3:Y:S04]  /*49280*/  LDL.LU.64 R20, [R1+0x54e0] ;  /* 0x0054e00001147983 */ /* 0x000ee80000300a00 */
[----:B----4-:R0:W-:Y:S04]  /*49290*/  STL.64 [R1+0x54b8], R14 ;  /* 0x0054b80e01007387 */ /* 0x0101e80000100a00 */
[----:B------:R1:W-:Y:S01]  /*492a0*/  STL.64 [R1+0x54b0], R12 ;  /* 0x0054b00c01007387 */ /* 0x0003e20000100a00 */
[----:B0-----:R-:W-:Y:S02]  /*492b0*/  IMAD.MOV.U32 R14, RZ, RZ, R2 ;  /* 0x000000ffff0e7224 */ /* 0x001fe400078e0002 */
[----:B------:R-:W-:-:S02]  /*492c0*/  IMAD.MOV.U32 R15, RZ, RZ, R0 ;  /* 0x000000ffff0f7224 */ /* 0x000fc400078e0000 */
[----:B-1----:R-:W-:Y:S02]  /*492d0*/  IMAD.MOV.U32 R12, RZ, RZ, R29 ;  /* 0x000000ffff0c7224 */ /* 0x002fe400078e001d */
[----:B------:R-:W-:-:S07]  /*492e0*/  IMAD.MOV.U32 R13, RZ, RZ, R3 ;  /* 0x000000ffff0d7224 */ /* 0x000fce00078e0003 */
[----:B--2---:R-:W-:Y:S01]  /*492f0*/  HMMA.16816.F32 R12, R12, R16, R24 ;  /* 0x000000100c0c723c */ /* 0x004fe20000001818 */
[----:B------:R-:W2:Y:S04]  /*49300*/  LDL.LU.64 R26, [R1+0x54d8] ;  /* 0x0054d800011a7983 */ /* 0x000ea80000300a00 */
[----:B------:R-:W2:Y:S04]  /*49310*/  LDL.LU.64 R24, [R1+0x54d0] ;  /* 0x0054d00001187983 */ /* 0x000ea80000300a00 */
[----:B---3--:R-:W-:Y:S04]  /*49320*/  STL.64 [R1+0x54a8], R18 ;  /* 0x0054a81201007387 */ /* 0x008fe80000100a00 */
[----:B------:R-:W-:Y:S06]  /*49330*/  STL.64 [R1+0x54a0], R16 ;  /* 0x0054a01001007387 */ /* 0x000fec0000100a00 */
[----:B------:R0:W-:Y:S04]  /*49340*/  STL.64 [R1+0x3e0], R12 ;  /* 0x0003e00c01007387 */ /* 0x0001e80000100a00 */
[----:B------:R1:W-:Y:S04]  /*49350*/  STL.64 [R1+0x3e8], R14 ;  /* 0x0003e80e01007387 */ /* 0x0003e80000100a00 */
[----:B0-----:R-:W3:Y:S04]  /*49360*/  LDL.LU.64 R12, [R1+0x660] ;  /* 0x00066000010c7983 */ /* 0x001ee80000300a00 */
[----:B-1----:R-:W3:Y:S01]  /*49370*/  LDL.LU.64 R14, [R1+0x668] ;  /* 0x00066800010e7983 */ /* 0x002ee20000300a00 */
[----:B--2---:R-:W-:-:S15]  /*49380*/  HMMA.16816.F32 R16, R24, R4, R20 ;  /* 0x000000041810723c */ /* 0x004fde0000001814 */
[----:B------:R-:W-:-:S04]  /*49390*/  NOP ;  /* 0x0000000000007918 */ /* 0x000fc80000000000 */
[----:B------:R-:W-:Y:S04]  /*493a0*/  STL.64 [R1+0x400], R16 ;  /* 0x0004001001007387 */ /* 0x000fe80000100a00 */
[----:B------:R-:W-:Y:S04]  /*493b0*/  STL.64 [R1+0x408], R18 ;  /* 0x0004081201007387 */ /* 0x000fe80000100a00 */
[----:B------:R-:W-:Y:S04]  /*493c0*/  STL.64 [R1+0x5498], R6 ;  /* 0x0054980601007387 */ /* 0x000fe80000100a00 */
[----:B------:R-:W2:Y:S04]  /*493d0*/  LDL.LU R20, [R1+0x1f0] ;  /* 0x0001f00001147983 */ /* 0x000ea80000300800 */
[----:B------:R-:W2:Y:S04]  /*493e0*/  LDL.LU R21, [R1+0x1f4] ;  /* 0x0001f40001157983 */ /* 0x000ea80000300800 */
[----:B------:R-:W4:Y:S04]  /*493f0*/  LDL.LU R22, [R1+0x1f8] ;  /* 0x0001f80001167983 */ /* 0x000f280000300800 */
[----:B------:R-:W4:Y:S04]  /*49400*/  LDL.LU R23, [R1+0x1fc] ;  /* 0x0001fc0001177983 */ /* 0x000f280000300800 */
[----:B----4-:R-:W-:Y:S04]  /*49410*/  STL.64 [R1+0x5458], R22 ;  /* 0x0054581601007387 */ /* 0x010fe80000100a00 */
[----:B--2---:R0:W-:Y:S04]  /*49420*/  STL.64 [R1+0x5450], R20 ;  /* 0x0054501401007387 */ /* 0x0041e80000100a00 */
[----:B0-----:R-:W2:Y:S04]  /*49430*/  LDL.LU R20, [R1+0x2f0] ;  /* 0x0002f00001147983 */ /* 0x001ea80000300800 */
[----:B------:R-:W2:Y:S01]  /*49440*/  LDL.LU R21, [R1+0x2f4] ;  /* 0x0002f40001157983 */ /* 0x000ea20000300800 */
[----:B------:R-:W-:-:S02]  /*49450*/  IMAD.MOV.U32 R22, RZ, RZ, R11 ;  /* 0x000000ffff167224 */ /* 0x000fc400078e000b */
[----:B------:R-:W-:Y:S01]  /*49460*/  IMAD.MOV.U32 R23, RZ, RZ, R10 ;  /* 0x000000ffff177224 */ /* 0x000fe200078e000a */
[----:B------:R-:W4:Y:S04]  /*49470*/  LDL.LU R11, [R1+0x54cc] ;  /* 0x0054cc00010b7983 */ /* 0x000f280000300800 */
[----:B------:R-:W3:Y:S04]  /*49480*/  LDL.LU R10, [R1+0x54c8] ;  /* 0x0054c800010a7983 */ /* 0x000ee80000300800 */
[----:B------:R-:W3:Y:S04]  /*49490*/  LDL.LU.64 R16, [R1+0x560] ;  /* 0x0005600001107983 */ /* 0x000ee80000300a00 */
[----:B------:R-:W3:Y:S04]  /*494a0*/  LDL.LU.64 R18, [R1+0x568] ;  /* 0x0005680001127983 */ /* 0x000ee80000300a00 */
[----:B------:R-:W-:Y:S04]  /*494b0*/  STL.64 [R1+0x5470], R22 ;  /* 0x0054701601007387 */ /* 0x000fe80000100a00 */
[----:B--2---:R0:W-:Y:S04]  /*494c0*/  STL.64 [R1+0x5468], R20 ;  /* 0x0054681401007387 */ /* 0x0041e80000100a00 */
[----:B0-----:R-:W2:Y:S04]  /*494d0*/  LDL.LU R20, [R1+0x300] ;  /* 0x0003000001147983 */ /* 0x001ea80000300800 */
[----:B------:R-:W2:Y:S04]  /*494e0*/  LDL.LU R21, [R1+0x304] ;  /* 0x0003040001157983 */ /* 0x000ea80000300800 */
[----:B------:R-:W2:Y:S04]  /*494f0*/  LDL.LU R22, [R1+0x308] ;  /* 0x0003080001167983 */ /* 0x000ea80000300800 */
[----:B------:R-:W2:Y:S01]  /*49500*/  LDL.LU R23, [R1+0x30c] ;  /* 0x00030c0001177983 */ /* 0x000ea20000300800 */
[----:B---3--:R-:W-:Y:S03]  /*49510*/  HMMA.16816.F32 R12, R24, R8, R12 ;  /* 0x00000008180c723c */ /* 0x008fe6000000180c */
[----:B------:R-:W3:Y:S04]  /*49520*/  LDL.LU.64 R4, [R1+0x460] ;  /* 0x0004600001047983 */ /* 0x000ee80000300a00 */
[----:B------:R-:W3:-:S12]  /*49530*/  LDL.LU.64 R6, [R1+0x468] ;  /* 0x0004680001067983 */ /* 0x000ed80000300a00 */
[----:B------:R-:W-:Y:S02]  /*49540*/  IMAD.MOV.U32 R9, RZ, RZ, R14 ;  /* 0x000000ffff097224 */ /* 0x000fe400078e000e */
[----:B------:R-:W-:Y:S01]  /*49550*/  IMAD.MOV.U32 R8, RZ, RZ, R15 ;  /* 0x000000ffff087224 */ /* 0x000fe200078e000f */
[----:B--2---:R0:W-:Y:S04]  /*49560*/  STL.64 [R1+0x5480], R22 ;  /* 0x0054801601007387 */ /* 0x0041e80000100a00 */
[----:B------:R1:W-:Y:S01]  /*49570*/  STL.64 [R1+0x5478], R20 ;  /* 0x0054781401007387 */ /* 0x0003e20000100a00 */
[----:B0-----:R-:W-:Y:S02]  /*49580*/  IMAD.MOV.U32 R22, RZ, RZ, R10 ;  /* 0x000000ffff167224 */ /* 0x001fe400078e000a */
[----:B----4-:R-:W-:Y:S01]  /*49590*/  IMAD.MOV.U32 R23, RZ, RZ, R11 ;  /* 0x000000ffff177224 */ /* 0x010fe200078e000b */
[----:B-1----:R-:W2:Y:S04]  /*495a0*/  LDL.LU R20, [R1+0x310] ;  /* 0x0003100001147983 */ /* 0x002ea80000300800 */
[----:B------:R-:W2:Y:S04]  /*495b0*/  LDL.LU R21, [R1+0x314] ;  /* 0x0003140001157983 */ /* 0x000ea80000300800 */
[----:B------:R-:W4:Y:S04]  /*495c0*/  LDL.LU R10, [R1+0x54c4] ;  /* 0x0054c400010a7983 */ /* 0x000f280000300800 */
[----:B------:R-:W4:Y:S04]  /*495d0*/  LDL.LU R11, [R1+0x54c0] ;  /* 0x0054c000010b7983 */ /* 0x000f280000300800 */
[----:B------:R0:W-:Y:S04]  /*495e0*/  STL.64 [R1+0x410], R12 ;  /* 0x0004100c01007387 */ /* 0x0001e80000100a00 */
[----:B------:R-:W2:Y:S04]  /*495f0*/  LDL.LU.64 R14, [R1+0x54b8] ;  /* 0x0054b800010e7983 */ /* 0x000ea80000300a00 */
[----:B0-----:R-:W2:Y:S04]  /*49600*/  LDL.LU.64 R12, [R1+0x54b0] ;  /* 0x0054b000010c7983 */ /* 0x001ea80000300a00 */
[----:B------:R-:W-:Y:S04]  /*49610*/  STL [R1+0x511c], R9 ;  /* 0x00511c0901007387 */ /* 0x000fe80000100800 */
[----:B------:R-:W-:Y:S01]  /*49620*/  STL [R1+0x5118], R8 ;  /* 0x0051180801007387 */ /* 0x000fe20000100800 */
[----:B--2---:R-:W-:-:S15]  /*49630*/  HMMA.16816.F32 R16, R24, R12, R16 ;  /* 0x0000000c1810723c */ /* 0x004fde0000001810 */
[----:B------:R-:W-:-:S04]  /*49640*/  NOP ;  /* 0x0000000000007918 */ /* 0x000fc80000000000 */
[----:B------:R-:W-:Y:S01]  /*49650*/  IMAD.MOV.U32 R13, RZ, RZ, R18 ;  /* 0x000000ffff0d7224 */ /* 0x000fe200078e0012 */
[----:B------:R-:W-:Y:S01]  /*49660*/  STL.64 [R1+0x450], R16 ;  /* 0x0004501001007387 */ /* 0x000fe20000100a00 */
[----:B------:R-:W-:-:S03]  /*49670*/  IMAD.MOV.U32 R12, RZ, RZ, R19 ;  /* 0x000000ffff0c7224 */ /* 0x000fc600078e0013 */
[----:B------:R-:W0:Y:S02]  /*49680*/  LDSM.16.MT88.4 R16, [R28+UR5+0x4200] ;  /* 0x004200051c10783b */ /* 0x000e240008004200 */
[----:B0-----:R-:W-:Y:S02]  /*49690*/  IMAD.MOV.U32 R3, RZ, RZ, R18 ;  /* 0x000000ffff037224 */ /* 0x001fe400078e0012 */
[----:B------:R-:W-:Y:S02]  /*496a0*/  IMAD.MOV.U32 R0, RZ, RZ, R19 ;  /* 0x000000ffff007224 */ /* 0x000fe400078e0013 */
[----:B------:R-:W-:Y:S01]  /*496b0*/  IMAD.MOV.U32 R2, RZ, RZ, R16 ;  /* 0x000000ffff027224 */ /* 0x000fe200078e0010 */
[----:B------:R-:W2:Y:S01]  /*496c0*/  LDL.LU.64 R18, [R1+0x54a8] ;  /* 0x0054a80001127983 */ /* 0x000ea20000300a00 */
[----:B------:R-:W-:-:S03]  /*496d0*/  IMAD.MOV.U32 R29, RZ, RZ, R17 ;  /* 0x000000ffff1d7224 */ /* 0x000fc600078e0011 */
[----:B------:R-:W3:Y:S02]  /*496e0*/  LDL.LU.64 R16, [R1+0x54a0] ;  /* 0x0054a00001107983 */ /* 0x000ee40000300a00 */
[----:B---3--:R-:W-:Y:S02]  /*496f0*/  HMMA.16816.F32 R24, R24, R16, R4 ;  /* 0x000000101818723c */ /* 0x008fe40000001804 */
[----:B------:R-:W3:-:S15]  /*49700*/  LDL.LU.64 R6, [R1+0x5498] ;  /* 0x0054980001067983 */ /* 0x000ede0000300a00 */
[----:B------:R-:W-:Y:S02]  /*49710*/  NOP ;  /* 0x0000000000007918 */ /* 0x000fe40000000000 */
        /* <DEDUP_REMOVED lines=8> */
[----:B0-----:R-:W4:Y:S04]  /*497a0*/  LDL.LU.64 R22, [R1+0x5480] ;  /* 0x0054800001167983 */ /* 0x001f280000300a00 */
[----:B------:R-:W4:Y:S02]  /*497b0*/  LDL.LU.64 R20, [R1+0x5478] ;  /* 0x0054780001147983 */ /* 0x000f240000300a00 */
[----:B----4-:R-:W-:-:S15]  /*497c0*/  HMMA.16816.F32 R20, R24, R10, R20 ;  /* 0x0000000a1814723c */ /* 0x010fde0000001814 */
[----:B------:R-:W-:-:S04]  /*497d0*/  NOP ;  /* 0x0000000000007918 */ /* 0x000fc80000000000 */
[----:B------:R-:W-:Y:S04]  /*497e0*/  STL.64 [R1+0x5a0], R20 ;  /* 0x0005a01401007387 */ /* 0x000fe80000100a00 */
[----:B------:R0:W-:Y:S04]  /*497f0*/  STL.64 [R1+0x5a8], R22 ;  /* 0x0005a81601007387 */ /* 0x0001e80000100a00 */
[----:B0-----:R-:W3:Y:S04]  /*49800*/  LDL.LU.64 R22, [R1+0x5470] ;  /* 0x0054700001167983 */ /* 0x001ee80000300a00 */
[----:B------:R-:W3:Y:S04]  /*49810*/  LDL.LU.64 R20, [R1+0x5468] ;  /* 0x0054680001147983 */ /* 0x000ee80000300a00 */
[----:B------:R2:W-:Y:S04]  /*49820*/  STL.64 [R1+0x5438], R10 ;  /* 0x0054380a01007387 */ /* 0x0005e80000100a00 */
[----:B------:R-:W4:Y:S04]  /*49830*/  LDL.LU R8, [R1+0x1e0] ;  /* 0x0001e00001087983 */ /* 0x000f280000300800 */
[----:B------:R-:W4:Y:S01]  /*49840*/  LDL.LU R9, [R1+0x1e4] ;  /* 0x0001e40001097983 */ /* 0x000f220000300800 */
[----:B--2---:R-:W-:-:S03]  /*49850*/  IMAD.MOV.U32 R10, RZ, RZ, R18 ;  /* 0x000000ffff0a7224 */ /* 0x004fc600078e0012 */
[----:B------:R-:W2:Y:S01]  /*49860*/  LDL.LU R18, [R1+0x5464] ;  /* 0x0054640001127983 */ /* 0x000ea20000300800 */
[----:B------:R-:W-:-:S03]  /*49870*/  IMAD.MOV.U32 R11, RZ, RZ, R19 ;  /* 0x000000ffff0b7224 */ /* 0x000fc600078e0013 */
[----:B------:R-:W2:Y:S01]  /*49880*/  LDL.LU R19, [R1+0x5460] ;  /* 0x0054600001137983 */ /* 0x000ea20000300800 */
[----:B---3--:R-:W-:-:S15]  /*49890*/  HMMA.16816.F32 R20, R24, R14, R20 ;  /* 0x0000000e1814723c */ /* 0x008fde0000001814 */
[----:B------:R-:W-:-:S04]  /*498a0*/  NOP ;  /* 0x0000000000007918 */ /* 0x000fc80000000000 */
[----:B------:R-:W-:Y:S01]  /*498b0*/  IMAD.MOV.U32 R5, RZ, RZ, R22 ;  /* 0x000000ffff057224 */ /* 0x000fe200078e0016 */
[----:B------:R0:W-:Y:S01]  /*498c0*/  STL.64 [R1+0x590], R20 ;  /* 0x0005901401007387 */ /* 0x0001e20000100a00 */
[----:B------:R-:W-:-:S03]  /*498d0*/  IMAD.MOV.U32 R4, RZ, RZ, R23 ;  /* 0x000000ffff047224 */ /* 0x000fc600078e0017 */
[----:B------:R-:W2:Y:S04]  /*498e0*/  LDL.LU.64 R22, [R1+0x5458] ;  /* 0x0054580001167983 */ /* 0x000ea80000300a00 */
[----:B0-----:R-:W2:Y:S04]  /*498f0*/  LDL.LU.64 R20, [R1+0x5450] ;  /* 0x0054500001147983 */ /* 0x001ea80000300a00 */
[----:B------:R-:W-:Y:S04]  /*49900*/  STL.64 [R1+0x5430], R14 ;  /* 0x0054300e01007387 */ /* 0x000fe80000100a00 */
[----:B------:R0:W-:Y:S04]  /*49910*/  STL.64 [R1+0x5428], R12 ;  /* 0x0054280c01007387 */ /* 0x0001e80000100a00 */
[----:B0-----:R-:W3:Y:S04]  /*49920*/  LDL.LU R12, [R1+0x1d0] ;  /* 0x0001d000010c7983 */ /* 0x001ee80000300800 */
[----:B------:R-:W3:Y:S04]  /*49930*/  LDL.LU R13, [R1+0x1d4] ;  /* 0x0001d400010d7983 */ /* 0x000ee80000300800 */
[----:B------:R-:W3:Y:S04]  /*49940*/  LDL.LU R14, [R1+0x1d8] ;  /* 0x0001d800010e7983 */ /* 0x000ee80000300800 */
[----:B------:R-:W3:Y:S04]  /*49950*/  LDL.LU R15, [R1+0x1dc] ;  /* 0x0001dc00010f7983 */ /* 0x000ee80000300800 */
[----:B------:R-:W-:Y:S04]  /*49960*/  STL [R1+0x5124], R4 ;  /* 0x0051240401007387 */ /* 0x000fe80000100800 */
[----:B------:R-:W-:Y:S01]  /*49970*/  STL [R1+0x5120], R5 ;  /* 0x0051200501007387 */ /* 0x000fe20000100800 */
[----:B--2---:R-:W-:Y:S03]  /*49980*/  HMMA.16816.F32 R24, R24, R18, R20 ;  /* 0x000000121818723c */ /* 0x004fe60000001814 */
[----:B------:R-:W4:Y:S04]  /*49990*/  LDL.LU.64 R22, [R1+0x5448] ;  /* 0x0054480001167983 */ /* 0x000f280000300a00 */
[----:B------:R-:W4:-:S12]  /*499a0*/  LDL.LU.64 R20, [R1+0x5440] ;  /* 0x0054400001147983 */ /* 0x000f180000300a00 */
[----:B------:R0:W-:Y:S04]  /*499b0*/  STL.64 [R1+0x310], R24 ;  /* 0x0003101801007387 */ /* 0x0001e80000100a00 */
[----:B------:R1:W-:Y:S04]  /*499c0*/  STL.64 [R1+0x318], R26 ;  /* 0x0003181a01007387 */ /* 0x0003e80000100a00 */
[----:B0-----:R-:W2:Y:S04]  /*499d0*/  LDL.LU R24, [R1+0xd0] ;  /* 0x0000d00001187983 */ /* 0x001ea80000300800 */
[----:B------:R-:W2:Y:S04]  /*499e0*/  LDL.LU R25, [R1+0xd4] ;  /* 0x0000d40001197983 */ /* 0x000ea80000300800 */
[----:B-1----:R-:W2:Y:S04]  /*499f0*/  LDL.LU R26, [R1+0xd8] ;  /* 0x0000d800011a7983 */ /* 0x002ea80000300800 */
[----:B------:R-:W2:Y:S04]  /*49a00*/  LDL.LU R27, [R1+0xdc] ;  /* 0x0000dc00011b7983 */ /* 0x000ea80000300800 */
[----:B--2---:R-:W-:Y:S04]  /*49a10*/  STL.64 [R1+0x5410], R26 ;  /* 0x0054101a01007387 */ /* 0x004fe80000100a00 */
[----:B------:R0:W-:Y:S04]  /*49a20*/  STL.64 [R1+0x5408], R24 ;  /* 0x0054081801007387 */ /* 0x0001e80000100a00 */
[----:B0-----:R-:W2:Y:S04]  /*49a30*/  LDL.LU R24, [R1+0xe0] ;  /* 0x0000e00001187983 */ /* 0x001ea80000300800 */
[----:B------:R-:W2:Y:S04]  /*49a40*/  LDL.LU R25, [R1+0xe4] ;  /* 0x0000e40001197983 */ /* 0x000ea80000300800 */
[----:B------:R-:W2:Y:S04]  /*49a50*/  LDL.LU R26, [R1+0xe8] ;  /* 0x0000e800011a7983 */ /* 0x000ea80000300800 */
[----:B------:R-:W2:Y:S01]  /*49a60*/  LDL.LU R27, [R1+0xec] ;  /* 0x0000ec00011b7983 */ /* 0x000ea20000300800 */
[C---:B----4-:R-:W-:Y:S03]  /*49a70*/  HMMA.16816.F32 R8, R20.reuse, R6, R8 ;  /* 0x000000061408723c */ /* 0x050fe60000001808 */
[----:B--2---:R-:W-:Y:S04]  /*49a80*/  STL.64 [R1+0x5420], R26 ;  /* 0x0054201a01007387 */ /* 0x004fe80000100a00 */
[----:B------:R0:W-:Y:S04]  /*49a90*/  STL.64 [R1+0x5418], R24 ;  /* 0x0054181801007387 */ /* 0x0001e80000100a00 */
[----:B0-----:R-:W2:Y:S04]  /*49aa0*/  LDL.LU R24, [R1+0x1c0] ;  /* 0x0001c00001187983 */ /* 0x001ea80000300800 */
[----:B------:R-:W2:Y:S04]  /*49ab0*/  LDL.LU R25, [R1+0x1c4] ;  /* 0x0001c40001197983 */ /* 0x000ea80000300800 */
[----:B------:R-:W2:Y:S04]  /*49ac0*/  LDL.LU R26, [R1+0x1c8] ;  /* 0x0001c800011a7983 */ /* 0x000ea80000300800 */
[----:B------:R-:W2:Y:S04]  /*49ad0*/  LDL.LU R27, [R1+0x1cc] ;  /* 0x0001cc00011b7983 */ /* 0x000ea80000300800 */
[----:B------:R-:W-:Y:S04]  /*49ae0*/  STL.64 [R1+0x580], R8 ;  /* 0x0005800801007387 */ /* 0x000fe80000100a00 */
[----:B------:R0:W-:Y:S04]  /*49af0*/  STL.64 [R1+0x588], R10 ;  /* 0x0005880a01007387 */ /* 0x0001e80000100a00 */
[----:B0-----:R-:W3:Y:S02]  /*49b00*/  LDL.LU.64 R10, [R1+0x5438] ;  /* 0x00543800010a7983 */ /* 0x001ee40000300a00 */
[----:B---3--:R-:W-:-:S15]  /*49b10*/  HMMA.16816.F32 R12, R20, R10, R12 ;  /* 0x0000000a140c723c */ /* 0x008fde000000180c */
[----:B------:R-:W-:-:S04]  /*49b20*/  NOP ;  /* 0x0000000000007918 */ /* 0x000fc80000000000 */
[----:B------:R-:W-:Y:S01]  /*49b30*/  IMAD.MOV.U32 R17, RZ, RZ, R14 ;  /* 0x000000ffff117224 */ /* 0x000fe200078e000e */
[----:B------:R0:W-:Y:S01]  /*49b40*/  STL.64 [R1+0x570], R12 ;  /* 0x0005700c01007387 */ /* 0x0001e20000100a00 */
[----:B------:R-:W-:-:S03]  /*49b50*/  IMAD.MOV.U32 R16, RZ, RZ, R15 ;  /* 0x000000ffff107224 */ /* 0x000fc600078e000f */
[----:B------:R-:W2:Y:S04]  /*49b60*/  LDL.LU.64 R14, [R1+0x5430] ;  /* 0x00543000010e7983 */ /* 0x000ea80000300a00 */
[----:B0-----:R-:W3:Y:S01]  /*49b70*/  LDL.LU.64 R12, [R1+0x5428] ;  /* 0x00542800010c7983 */ /* 0x001ee20000300a00 */
[----:B--2---:R-:W-:-:S15]  /*49b80*/  HMMA.16816.F32 R24, R20, R14, R24 ;  /* 0x0000000e1418723c */ /* 0x004fde0000001818 */
[----:B------:R-:W-:-:S04]  /*49b90*/  NOP ;  /* 0x0000000000007918 */ /* 0x000fc80000000000 */
[----:B------:R-:W-:Y:S04]  /*49ba0*/  STL.64 [R1+0x560], R24 ;  /* 0x0005601801007387 */ /* 0x000fe80000100a00 */
[----:B------:R0:W-:Y:S04]  /*49bb0*/  STL.64 [R1+0x568], R26 ;  /* 0x0005681a01007387 */ /* 0x0001e80000100a00 */
[----:B0-----:R-:W2:Y:S04]  /*49bc0*/  LDL.LU.64 R26, [R1+0x5420] ;  /* 0x00542000011a7983 */ /* 0x001ea80000300a00 */
[----:B------:R-:W2:Y:S04]  /*49bd0*/  LDL.LU.64 R24, [R1+0x5418] ;  /* 0x0054180001187983 */ /* 0x000ea80000300a00 */
[----:B------:R-:W-:Y:S04]  /*49be0*/  STL.64 [R1+0x5400], R14 ;  /* 0x0054000e01007387 */ /* 0x000fe80000100a00 */
[----:B---3--:R0:W-:Y:S04]  /*49bf0*/  STL.64 [R1+0x53f8], R12 ;  /* 0x0053f80c01007387 */ /* 0x0081e80000100a00 */
[----:B0-----:R-:W3:Y:S04]  /*49c00*/  LDL.LU R12, [R1+0x1a0] ;  /* 0x0001a000010c7983 */ /* 0x001ee80000300800 */
[----:B------:R-:W3:Y:S04]  /*49c10*/  LDL.LU R13, [R1+0x1a4] ;  /* 0x0001a400010d7983 */ /* 0x000ee80000300800 */
[----:B------:R-:W3:Y:S04]  /*49c20*/  LDL.LU R14, [R1+0x1a8] ;  /* 0x0001a800010e7983 */ /* 0x000ee80000300800 */
[----:B------:R-:W3:Y:S01]  /*49c30*/  LDL.LU R15, [R1+0x1ac] ;  /* 0x0001ac00010f7983 */ /* 0x000ee20000300800 */
[----:B--2---:R-:W-:Y:S03]  /*49c40*/  HMMA.16816.F32 R20, R20, R18, R24 ;  /* 0x000000121414723c */ /* 0x004fe60000001818 */
[----:B------:R-:W2:Y:S04]  /*49c50*/  LDL.LU.64 R26, [R1+0x5410] ;  /* 0x00541000011a7983 */ /* 0x000ea80000300a00 */
[----:B------:R-:W2:-:S12]  /*49c60*/  LDL.LU.64 R24, [R1+0x5408] ;  /* 0x0054080001187983 */ /* 0x000e980000300a00 */
[----:B------:R0:W-:Y:S04]  /*49c70*/  STL.64 [R1+0xe0], R20 ;  /* 0x0000e01401007387 */ /* 0x0001e80000100a00 */
[----:B------:R1:W-:Y:S04]  /*49c80*/  STL.64 [R1+0xe8], R22 ;  /* 0x0000e81601007387 */ /* 0x0003e80000100a00 */
[----:B0-----:R-:W4:Y:S04]  /*49c90*/  LDL.LU R20, [R1+0x10] ;  /* 0x0000100001147983 */ /* 0x001f280000300800 */
[----:B------:R-:W4:Y:S04]  /*49ca0*/  LDL.LU R21, [R1+0x14] ;  /* 0x0000140001157983 */ /* 0x000f280000300800 */
[----:B-1----:R-:W2:Y:S04]  /*49cb0*/  LDL.LU R22, [R1+0x18] ;  /* 0x0000180001167983 */ /* 0x002ea80000300800 */
[----:B------:R-:W2:Y:S04]  /*49cc0*/  LDL.LU R23, [R1+0x1c] ;  /* 0x00001c0001177983 */ /* 0x000ea80000300800 */
[----:B--2---:R-:W-:Y:S04]  /*49cd0*/  STL.64 [R1+0x53e0], R22 ;  /* 0x0053e01601007387 */ /* 0x004fe80000100a00 */
[----:B----4-:R0:W-:Y:S04]  /*49ce0*/  STL.64 [R1+0x53d8], R20 ;  /* 0x0053d81401007387 */ /* 0x0101e80000100a00 */
[----:B0-----:R-:W2:Y:S04]  /*49cf0*/  LDL.LU R20, [R1+0x20] ;  /* 0x0000200001147983 */ /* 0x001ea80000300800 */
[----:B------:R-:W2:Y:S04]  /*49d00*/  LDL.LU R21, [R1+0x24] ;  /* 0x0000240001157983 */ /* 0x000ea80000300800 */
[----:B------:R-:W2:Y:S04]  /*49d10*/  LDL.LU R22, [R1+0x28] ;  /* 0x0000280001167983 */ /* 0x000ea80000300800 */
[----:B------:R-:W2:Y:S04]  /*49d20*/  LDL.LU R23, [R1+0x2c] ;  /* 0x00002c0001177983 */ /* 0x000ea80000300800 */
[----:B------:R0:W-:Y:S04]  /*49d30*/  STL.64 [R1+0x53e8], R6 ;  /* 0x0053e80601007387 */ /* 0x0001e80000100a00 */
[----:B------:R-:W4:Y:S01]  /*49d40*/  LDL.LU R4, [R1+0xc0] ;  /* 0x0000c00001047983 */ /* 0x000f220000300800 */
[----:B--2---:R-:W-:-:S15]  /*49d50*/  HMMA.16816.F32 R24, R20, R6, R24 ;  /* 0x000000061418723c */ /* 0x004fde0000001818 */
[----:B------:R-:W-:-:S04]  /*49d60*/  NOP ;  /* 0x0000000000007918 */ /* 0x000fc80000000000 */
[----:B------:R-:W-:Y:S04]  /*49d70*/  STL.64 [R1+0x550], R24 ;  /* 0x0005501801007387 */ /* 0x000fe80000100a00 */
[----:B------:R-:W-:Y:S04]  /*49d80*/  STL.64 [R1+0x558], R26 ;  /* 0x0005581a01007387 */ /* 0x000fe80000100a00 */
[----:B------:R-:W1:Y:S01]  /*49d90*/  LDSM.16.MT88.4 R24, [R28+UR5+0x4280] ;  /* 0x004280051c18783b */ /* 0x000e620008004200 */
[C---:B---3--:R-:W-:Y:S03]  /*49da0*/  HMMA.16816.F32 R12, R20.reuse, R10, R12 ;  /* 0x0000000a140c723c */ /* 0x048fe6000000180c */
[----:B------:R-:W4:Y:S04]  /*49db0*/  LDL.LU R5, [R1+0xc4] ;  /* 0x0000c40001057983 */ /* 0x000f280000300800 */
[----:B0-----:R-:W4:Y:S04]  /*49dc0*/  LDL.LU R6, [R1+0xc8] ;  /* 0x0000c80001067983 */ /* 0x001f280000300800 */
[----:B------:R-:W4:Y:S04]  /*49dd0*/  LDL.LU R7, [R1+0xcc] ;  /* 0x0000cc0001077983 */ /* 0x000f280000300800 */
[----:B-1----:R-:W-:Y:S04]  /*49de0*/  STL.64 [R1+0x5370], R26 ;  /* 0x0053701a01007387 */ /* 0x002fe80000100a00 */
[----:B------:R0:W-:Y:S04]  /*49df0*/  STL.64 [R1+0x5368], R24 ;  /* 0x0053681801007387 */ /* 0x0001e80000100a00 */
[----:B0-----:R-:W2:Y:S04]  /*49e00*/  LDL.LU R24, [R1+0x190] ;  /* 0x0001900001187983 */ /* 0x001ea80000300800 */
[----:B------:R-:W2:Y:S04]  /*49e10*/  LDL.LU R25, [R1+0x194] ;  /* 0x0001940001197983 */ /* 0x000ea80000300800 */
[----:B------:R-:W2:Y:S04]  /*49e20*/  LDL.LU R26, [R1+0x198] ;  /* 0x00019800011a7983 */ /* 0x000ea80000300800 */
[----:B------:R-:W2:Y:S04]  /*49e30*/  LDL.LU R27, [R1+0x19c] ;  /* 0x00019c00011b7983 */ /* 0x000ea80000300800 */
[----:B------:R-:W-:Y:S04]  /*49e40*/  STL.64 [R1+0x540], R12 ;  /* 0x0005400c01007387 */ /* 0x000fe80000100a00 */
[----:B------:R0:W-:Y:S04]  /*49e50*/  STL.64 [R1+0x548], R14 ;  /* 0x0005480e01007387 */ /* 0x0001e80000100a00 */
[----:B0-----:R-:W2:Y:S04]  /*49e60*/  LDL.LU.64 R14, [R1+0x5400] ;  /* 0x00540000010e7983 */ /* 0x001ea80000300a00 */
[----:B------:R-:W3:Y:S04]  /*49e70*/  LDL.LU.64 R12, [R1+0x53f8] ;  /* 0x0053f800010c7983 */ /* 0x000ee80000300a00 */
[----:B------:R0:W-:Y:S04]  /*49e80*/  STL.64 [R1+0x53d0], R10 ;  /* 0x0053d00a01007387 */ /* 0x0001e80000100a00 */
[----:B------:R-:W3:Y:S04]  /*49e90*/  LDL.LU R8, [R1+0xb0] ;  /* 0x0000b00001087983 */ /* 0x000ee80000300800 */
[----:B------:R-:W3:Y:S04]  /*49ea0*/  LDL.LU R9, [R1+0xb4] ;  /* 0x0000b40001097983 */ /* 0x000ee80000300800 */
[----:B0-----:R-:W3:Y:S04]  /*49eb0*/  LDL.LU R10, [R1+0xb8] ;  /* 0x0000b800010a7983 */ /* 0x001ee80000300800 */
[----:B------:R-:W3:Y:S01]  /*49ec0*/  LDL.LU R11, [R1+0xbc] ;  /* 0x0000bc00010b7983 */ /* 0x000ee20000300800 */
[C---:B--2---:R-:W-:Y:S03]  /*49ed0*/  HMMA.16816.F32 R24, R20.reuse, R14, R24 ;  /* 0x0000000e1418723c */ /* 0x044fe60000001818 */
[----:B------:R-:W-:Y:S05]  /*49ee0*/  STL.64 [R1+0x53c8], R14 ;  /* 0x0053c80e01007387 */ /* 0x000fea0000100a00 */
[----:B----4-:R-:W-:Y:S01]  /*49ef0*/  HMMA.16816.F32 R20, R20, R18, R4 ;  /* 0x000000121414723c */ /* 0x010fe20000001804 */
[----:B---3--:R0:W-:Y:S10]  /*49f00*/  STL.64 [R1+0x53c0], R12 ;  /* 0x0053c00c01007387 */ /* 0x0081f40000100a00 */
[----:B------:R1:W-:Y:S04]  /*49f10*/  STL.64 [R1+0x530], R24 ;  /* 0x0005301801007387 */ /* 0x0003e80000100a00 */
[----:B------:R2:W-:Y:S04]  /*49f20*/  STL.64 [R1+0x538], R26 ;  /* 0x0005381a01007387 */ /* 0x0005e80000100a00 */
[----:B0-----:R-:W3:Y:S04]  /*49f30*/  LDL.LU R12, [R1+0xa0] ;  /* 0x0000a000010c7983 */ /* 0x001ee80000300800 */
[----:B------:R-:W3:Y:S01]  /*49f40*/  LDL.LU R13, [R1+0xa4] ;  /* 0x0000a400010d7983 */ /* 0x000ee20000300800 */
[----:B-1----:R-:W-:-:S02]  /*49f50*/  IMAD.MOV.U32 R24, RZ, RZ, R2 ;  /* 0x000000ffff187224 */ /* 0x002fc400078e0002 */
[----:B------:R-:W-:Y:S01]  /*49f60*/  IMAD.MOV.U32 R25, RZ, RZ, R29 ;  /* 0x000000ffff197224 */ /* 0x000fe200078e001d */
[----:B------:R-:W3:Y:S01]  /*49f70*/  LDL.LU R14, [R1+0xa8] ;  /* 0x0000a800010e7983 */ /* 0x000ee20000300800 */
[----:B--2---:R-:W-:Y:S02]  /*49f80*/  IMAD.MOV.U32 R26, RZ, RZ, R3 ;  /* 0x000000ffff1a7224 */ /* 0x004fe400078e0003 */
[----:B------:R-:W-:Y:S01]  /*49f90*/  IMAD.MOV.U32 R27, RZ, RZ, R0 ;  /* 0x000000ffff1b7224 */ /* 0x000fe200078e0000 */
[----:B------:R-:W3:Y:S04]  /*49fa0*/  LDL.LU R15, [R1+0xac] ;  /* 0x0000ac00010f7983 */ /* 0x000ee80000300800 */
[----:B------:R-:W2:Y:S04]  /*49fb0*/  LDL.LU R2, [R1+0x53f0] ;  /* 0x0053f00001027983 */ /* 0x000ea80000300800 */
[----:B------:R-:W-:Y:S04]  /*49fc0*/  STL.64 [R1+0x53b8], R26 ;  /* 0x0053b81a01007387 */ /* 0x000fe80000100a00 */
[----:B------:R0:W-:Y:S04]  /*49fd0*/  STL.64 [R1+0x53b0], R24 ;  /* 0x0053b01801007387 */ /* 0x0001e80000100a00 */
[----:B0-----:R-:W4:Y:S04]  /*49fe0*/  LDL.LU R24, [R1+0x90] ;  /* 0x0000900001187983 */ /* 0x001f280000300800 */
[----:B------:R-:W4:Y:S04]  /*49ff0*/  LDL.LU R25, [R1+0x94] ;  /* 0x0000940001197983 */ /* 0x000f280000300800 */
[----:B------:R-:W4:Y:S04]  /*4a000*/  LDL.LU R26, [R1+0x98] ;  /* 0x00009800011a7983 */ /* 0x000f280000300800 */
[----:B------:R-:W4:Y:S04]  /*4a010*/  LDL.LU R27, [R1+0x9c] ;  /* 0x00009c00011b7983 */ /* 0x000f280000300800 */
[----:B------:R-:W2:Y:S04]  /*4a020*/  LDL.LU.64 R6, [R1+0x53e8] ;  /* 0x0053e80001067983 */ /* 0x000ea80000300a00 */
        /* <DEDUP_REMOVED lines=8> */
[----:B0-----:R-:W3:Y:S02]  /*4a0b0*/  LDL.LU.64 R10, [R1+0x53d0] ;  /* 0x0053d000010a7983 */ /* 0x001ee40000300a00 */
[----:B---3--:R-:W-:-:S15]  /*4a0c0*/  HMMA.16816.F32 R12, R20, R10, R12 ;  /* 0x0000000a140c723c */ /* 0x008fde000000180c */
[----:B------:R-:W-:-:S04]  /*4a0d0*/  NOP ;  /* 0x0000000000007918 */ /* 0x000fc80000000000 */
[----:B------:R-:W-:Y:S04]  /*4a0e0*/  STL.64 [R1+0x510], R12 ;  /* 0x0005100c01007387 */ /* 0x000fe80000100a00 */
[----:B------:R0:W-:Y:S04]  /*4a0f0*/  STL.64 [R1+0x518], R14 ;  /* 0x0005180e01007387 */ /* 0x0001e80000100a00 */
[----:B0-----:R-:W4:Y:S04]  /*4a100*/  LDL.LU.64 R14, [R1+0x53c8] ;  /* 0x0053c800010e7983 */ /* 0x001f280000300a00 */
[----:B------:R-:W2:Y:S04]  /*4a110*/  LDL.LU.64 R12, [R1+0x53c0] ;  /* 0x0053c000010c7983 */ /* 0x000ea80000300a00 */
[----:B------:R0:W-:Y:S04]  /*4a120*/  STL.64 [R1+0x53a8], R10 ;  /* 0x0053a80a01007387 */ /* 0x0001e80000100a00 */
[----:B------:R-:W3:Y:S04]  /*4a130*/  LDL.LU R8, [R1+0x40] ;  /* 0x0000400001087983 */ /* 0x000ee80000300800 */
[----:B------:R-:W3:Y:S04]  /*4a140*/  LDL.LU R9, [R1+0x44] ;  /* 0x0000440001097983 */ /* 0x000ee80000300800 */
[----:B0-----:R-:W3:Y:S04]  /*4a150*/  LDL.LU R10, [R1+0x48] ;  /* 0x00004800010a7983 */ /* 0x001ee80000300800 */
[----:B------:R-:W3:Y:S01]  /*4a160*/  LDL.LU R11, [R1+0x4c] ;  /* 0x00004c00010b7983 */ /* 0x000ee20000300800 */
[C---:B----4-:R-:W-:Y:S08]  /*4a170*/  HMMA.16816.F32 R24, R20.reuse, R14, R24 ;  /* 0x0000000e1418723c */ /* 0x050ff00000001818 */
[----:B---3--:R-:W-:Y:S01]  /*4a180*/  HMMA.16816.F32 R8, R20, R18, R8 ;  /* 0x000000121408723c */ /* 0x008fe20000001808 */
[----:B------:R-:W0:Y:S10]  /*4a190*/  LDSM.16.MT88.4 R20, [R28+UR5+0x4300] ;  /* 0x004300051c14783b */ /* 0x000e340008004200 */
[----:B------:R-:W-:Y:S04]  /*4a1a0*/  STL.64 [R1+0xd0], R24 ;  /* 0x0000d01801007387 */ /* 0x000fe80000100a00 */
[----:B------:R1:W-:Y:S04]  /*4a1b0*/  STL.64 [R1+0xd8], R26 ;  /* 0x0000d81a01007387 */ /* 0x0003e80000100a00 */
[----:B-1----:R-:W3:Y:S04]  /*4a1c0*/  LDL.LU.64 R26, [R1+0x53b8] ;  /* 0x0053b800011a7983 */ /* 0x002ee80000300a00 */
[----:B------:R-:W3:Y:S04]  /*4a1d0*/  LDL.LU.64 R24, [R1+0x53b0] ;  /* 0x0053b00001187983 */ /* 0x000ee80000300a00 */
[----:B------:R-:W-:Y:S04]  /*4a1e0*/  STL.64 [R1+0x53a0], R14 ;  /* 0x0053a00e01007387 */ /* 0x000fe80000100a00 */
[----:B--2---:R-:W-:Y:S04]  /*4a1f0*/  STL.64 [R1+0x5398], R12 ;  /* 0x0053980c01007387 */ /* 0x004fe80000100a00 */
[----:B------:R-:W-:Y:S04]  /*4a200*/  STL.64 [R1+0x5390], R18 ;  /* 0x0053901201007387 */ /* 0x000fe80000100a00 */
[----:B------:R1:W-:Y:S04]  /*4a210*/  STL.64 [R1+0x5388], R16 ;  /* 0x0053881001007387 */ /* 0x0003e80000100a00 */
[----:B------:R2:W-:Y:S04]  /*4a220*/  STL.64 [R1+0xa0], R8 ;  /* 0x0000a00801007387 */ /* 0x0005e80000100a00 */
[----:B------:R4:W-:Y:S04]  /*4a230*/  STL.64 [R1+0xa8], R10 ;  /* 0x0000a80a01007387 */ /* 0x0009e80000100a00 */
        /* <DEDUP_REMOVED lines=8> */
[----:B--2---:R-:W3:Y:S04]  /*4a2c0*/  LDL.LU R8, [R1+0x80] ;  /* 0x0000800001087983 */ /* 0x004ee80000300800 */
[----:B------:R-:W3:Y:S04]  /*4a2d0*/  LDL.LU R9, [R1+0x84] ;  /* 0x0000840001097983 */ /* 0x000ee80000300800 */
[----:B----4-:R-:W3:Y:S04]  /*4a2e0*/  LDL.LU R10, [R1+0x88] ;  /* 0x00008800010a7983 */ /* 0x010ee80000300800 */
[----:B------:R-:W3:Y:S04]  /*4a2f0*/  LDL.LU R11, [R1+0x8c] ;  /* 0x00008c00010b7983 */ /* 0x000ee80000300800 */
[----:B0-----:R-:W-:Y:S04]  /*4a300*/  STL.64 [R1+0x5330], R22 ;  /* 0x0053301601007387 */ /* 0x001fe80000100a00 */
[----:B------:R0:W-:Y:S04]  /*4a310*/  STL.64 [R1+0x5328], R20 ;  /* 0x0053281401007387 */ /* 0x0001e80000100a00 */
[----:B0-----:R-:W2:Y:S04]  /*4a320*/  LDL.LU R20, [R1+0x110] ;  /* 0x0001100001147983 */ /* 0x001ea80000300800 */
[----:B------:R-:W2:Y:S04]  /*4a330*/  LDL.LU R21, [R1+0x114] ;  /* 0x0001140001157983 */ /* 0x000ea80000300800 */
[----:B------:R-:W4:Y:S04]  /*4a340*/  LDL.LU R22, [R1+0x118] ;  /* 0x0001180001167983 */ /* 0x000f280000300800 */
[----:B------:R-:W4:Y:S04]  /*4a350*/  LDL.LU R23, [R1+0x11c] ;  /* 0x00011c0001177983 */ /* 0x000f280000300800 */
[----:B----4-:R-:W-:Y:S04]  /*4a360*/  STL.64 [R1+0x5340], R22 ;  /* 0x0053401601007387 */ /* 0x010fe80000100a00 */
[----:B--2---:R0:W-:Y:S04]  /*4a370*/  STL.64 [R1+0x5338], R20 ;  /* 0x0053381401007387 */ /* 0x0041e80000100a00 */
        /* <DEDUP_REMOVED lines=9> */
[----:B------:R-:W4:Y:S01]  /*4a410*/  LDL.LU R23, [R1+0x13c] ;  /* 0x00013c0001177983 */ /* 0x000f220000300800 */
[C---:B---3--:R-:W-:Y:S03]  /*4a420*/  HMMA.16816.F32 R8, R24.reuse, R6, R8 ;  /* 0x000000061808723c */ /* 0x048fe60000001808 */
[----:B----4-:R-:W-:Y:S04]  /*4a430*/  STL.64 [R1+0x5360], R22 ;  /* 0x0053601601007387 */ /* 0x010fe80000100a00 */
[----:B--2---:R0:W-:Y:S04]  /*4a440*/  STL.64 [R1+0x5358], R20 ;  /* 0x0053581401007387 */ /* 0x0041e80000100a00 */
[----:B0-----:R-:W2:Y:S04]  /*4a450*/  LDL.LU R20, [R1+0x140] ;  /* 0x0001400001147983 */ /* 0x001ea80000300800 */
[----:B------:R-:W2:Y:S04]  /*4a460*/  LDL.LU R21, [R1+0x144] ;  /* 0x0001440001157983 */ /* 0x000ea80000300800 */
[----:B------:R-:W3:Y:S04]  /*4a470*/  LDL.LU R22, [R1+0x148] ;  /* 0x0001480001167983 */ /* 0x000ee80000300800 */
[----:B------:R-:W3:Y:S04]  /*4a480*/  LDL.LU R23, [R1+0x14c] ;  /* 0x00014c0001177983 */ /* 0x000ee80000300800 */
[----:B---3--:R-:W-:Y:S04]  /*4a490*/  STL.64 [R1+0x5380], R22 ;  /* 0x0053801601007387 */ /* 0x008fe80000100a00 */
[----:B--2---:R0:W-:Y:S04]  /*4a4a0*/  STL.64 [R1+0x5378], R20 ;  /* 0x0053781401007387 */ /* 0x0041e80000100a00 */
        /* <DEDUP_REMOVED lines=9> */
[----:B------:R-:W-:Y:S04]  /*4a540*/  STL.64 [R1+0xb0], R12 ;  /* 0x0000b00c01007387 */ /* 0x000fe80000100a00 */
[----:B------:R0:W-:Y:S04]  /*4a550*/  STL.64 [R1+0xb8], R14 ;  /* 0x0000b80e01007387 */ /* 0x0001e80000100a00 */
[----:B0-----:R-:W3:Y:S04]  /*4a560*/  LDL.LU.64 R14, [R1+0x53a0] ;  /* 0x0053a000010e7983 */ /* 0x001ee80000300a00 */
[----:B------:R-:W4:Y:S01]  /*4a570*/  LDL.LU.64 R12, [R1+0x5398] ;  /* 0x00539800010c7983 */ /* 0x000f220000300a00 */
[----:B---3--:R-:W-:-:S15]  /*4a580*/  HMMA.16816.F32 R16, R24, R14, R16 ;  /* 0x0000000e1810723c */ /* 0x008fde0000001810 */
[----:B------:R-:W-:-:S04]  /*4a590*/  NOP ;  /* 0x0000000000007918 */ /* 0x000fc80000000000 */
[----:B------:R-:W-:Y:S04]  /*4a5a0*/  STL.64 [R1+0x4f0], R16 ;  /* 0x0004f01001007387 */ /* 0x000fe80000100a00 */
[----:B------:R-:W-:Y:S04]  /*4a5b0*/  STL.64 [R1+0x4f8], R18 ;  /* 0x0004f81201007387 */ /* 0x000fe80000100a00 */
[----:B------:R-:W0:Y:S02]  /*4a5c0*/  LDSM.16.MT88.4 R16, [R28+UR5+0x4380] ;  /* 0x004380051c10783b */ /* 0x000e240008004200 */
[----:B0-----:R-:W-:-:S02]  /*4a5d0*/  IMAD.MOV.U32 R3, RZ, RZ, R18 ;  /* 0x000000ffff037224 */ /* 0x001fc400078e0012 */
[----:B------:R-:W-:Y:S02]  /*4a5e0*/  IMAD.MOV.U32 R0, RZ, RZ, R19 ;  /* 0x000000ffff007224 */ /* 0x000fe400078e0013 */
[----:B------:R-:W2:Y:S01]  /*4a5f0*/  LDL.LU.64 R18, [R1+0x5390] ;  /* 0x0053900001127983 */ /* 0x000ea20000300a00 */
[----:B------:R-:W-:Y:S02]  /*4a600*/  IMAD.MOV.U32 R5, RZ, RZ, R16 ;  /* 0x000000ffff057224 */ /* 0x000fe400078e0010 */
[----:B------:R-:W-:Y:S02]  /*4a610*/  IMAD.MOV.U32 R4, RZ, RZ, R17 ;  /* 0x000000ffff047224 */ /* 0x000fe400078e0011 */
[----:B------:R-:W3:Y:S04]  /*4a620*/  LDL.LU.64 R16, [R1+0x5388] ;  /* 0x0053880001107983 */ /* 0x000ee80000300a00 */
[----:B------:R-:W-:Y:S01]  /*4a630*/  STL [R1+0x5244], R28 ;  /* 0x0052441c01007387 */ /* 0x000fe20000100800 */
[----:B--2---:R-:W-:Y:S03]  /*4a640*/  HMMA.16816.F32 R24, R24, R18, R20 ;  /* 0x000000121818723c */ /* 0x004fe60000001814 */
[----:B------:R-:W2:Y:S04]  /*4a650*/  LDL.LU.64 R22, [R1+0x5380] ;  /* 0x0053800001167983 */ /* 0x000ea80000300a00 */
[----:B------:R-:W2:-:S12]  /*4a660*/  LDL.LU.64 R20, [R1+0x5378] ;  /* 0x0053780001147983 */ /* 0x000e980000300a00 */
        /* <DEDUP_REMOVED lines=19> */
[----:B------:R-:W-:Y:S04]  /*4a7a0*/  STL.64 [R1+0x5310], R14 ;  /* 0x0053100e01007387 */ /* 0x000fe80000100a00 */
[----:B----4-:R0:W-:Y:S01]  /*4a7b0*/  STL.64 [R1+0x5308], R12 ;  /* 0x0053080c01007387 */ /* 0x0101e20000100a00 */
[----:B--2---:R-:W-:-:S15]  /*4a7c0*/  HMMA.16816.F32 R20, R24, R14, R20 ;  /* 0x0000000e1814723c */ /* 0x004fde0000001814 */
[----:B------:R-:W-:-:S04]  /*4a7d0*/  NOP ;  /* 0x0000000000007918 */ /* 0x000fc80000000000 */
[----:B------:R-:W-:Y:S04]  /*4a7e0*/  STL.64 [R1+0x4c0], R20 ;  /* 0x0004c01401007387 */ /* 0x000fe80000100a00 */
[----:B------:R-:W-:Y:S04]  /*4a7f0*/  STL.64 [R1+0x4c8], R22 ;  /* 0x0004c81601007387 */ /* 0x000fe80000100a00 */
[----:B0-----:R-:W2:Y:S04]  /*4a800*/  LDL.LU R12, [R1+0x240] ;  /* 0x00024000010c7983 */ /* 0x001ea80000300800 */
[----:B------:R-:W2:Y:S04]  /*4a810*/  LDL.LU R13, [R1+0x244] ;  /* 0x00024400010d7983 */ /* 0x000ea80000300800 */
[----:B------:R-:W4:Y:S04]  /*4a820*/  LDL.LU R14, [R1+0x248] ;  /* 0x00024800010e7983 */ /* 0x000f280000300800 */
[----:B------:R-:W4:Y:S04]  /*4a830*/  LDL.LU R15, [R1+0x24c] ;  /* 0x00024c00010f7983 */ /* 0x000f280000300800 */
[----:B------:R-:W0:Y:S04]  /*4a840*/  LDSM.16.MT88.4 R20, [R2+UR5+0x4080] ;  /* 0x004080050214783b */ /* 0x000e280008004200 */
[----:B----4-:R-:W-:Y:S04]  /*4a850*/  STL.64 [R1+0x5320], R14 ;  /* 0x0053200e01007387 */ /* 0x010fe80000100a00 */
[----:B--2---:R1:W-:Y:S04]  /*4a860*/  STL.64 [R1+0x5318], R12 ;  /* 0x0053180c01007387 */ /* 0x0043e80000100a00 */
[----:B-1----:R-:W2:Y:S04]  /*4a870*/  LDL.LU R12, [R1+0x250] ;  /* 0x00025000010c7983 */ /* 0x002ea80000300800 */
[----:B------:R-:W2:Y:S04]  /*4a880*/  LDL.LU R13, [R1+0x254] ;  /* 0x00025400010d7983 */ /* 0x000ea80000300800 */
[----:B------:R-:W2:Y:S04]  /*4a890*/  LDL.LU R14, [R1+0x258] ;  /* 0x00025800010e7983 */ /* 0x000ea80000300800 */
[----:B------:R-:W2:Y:S04]  /*4a8a0*/  LDL.LU R15, [R1+0x25c] ;  /* 0x00025c00010f7983 */ /* 0x000ea80000300800 */
[----:B0-----:R-:W-:Y:S04]  /*4a8b0*/  STL.64 [R1+0x30], R20 ;  /* 0x0000301401007387 */ /* 0x001fe80000100a00 */
[----:B------:R0:W-:Y:S04]  /*4a8c0*/  STL.64 [R1+0x38], R22 ;  /* 0x0000381601007387 */ /* 0x0001e80000100a00 */
[----:B0-----:R-:W4:Y:S04]  /*4a8d0*/  LDL.LU.64 R22, [R1+0x5340] ;  /* 0x0053400001167983 */ /* 0x001f280000300a00 */
[----:B------:R-:W4:Y:S04]  /*4a8e0*/  LDL.LU.64 R20, [R1+0x5338] ;  /* 0x0053380001147983 */ /* 0x000f280000300a00 */
[----:B------:R-:W-:Y:S04]  /*4a8f0*/  STL.64 [R1+0x5300], R18 ;  /* 0x0053001201007387 */ /* 0x000fe80000100a00 */
[----:B---3--:R0:W-:Y:S01]  /*4a900*/  STL.64 [R1+0x52f8], R16 ;  /* 0x0052f81001007387 */ /* 0x0081e20000100a00 */
[----:B----4-:R-:W-:-:S15]  /*4a910*/  HMMA.16816.F32 R20, R24, R18, R20 ;  /* 0x000000121814723c */ /* 0x010fde0000001814 */
[----:B------:R-:W-:-:S04]  /*4a920*/  NOP ;  /* 0x0000000000007918 */ /* 0x000fc80000000000 */
[----:B------:R-:W-:Y:S04]  /*4a930*/  STL.64 [R1+0x2f0], R20 ;  /* 0x0002f01401007387 */ /* 0x000fe80000100a00 */
[----:B------:R-:W-:Y:S04]  /*4a940*/  STL.64 [R1+0x2f8], R22 ;  /* 0x0002f81601007387 */ /* 0x000fe80000100a00 */
[----:B------:R-:W1:Y:S01]  /*4a950*/  LDSM.16.MT88.4 R20, [R2+UR5+0x4100] ;  /* 0x004100050214783b */ /* 0x000e620008004200 */
[----:B------:R-:W-:Y:S02]  /*4a960*/  IMAD.MOV.U32 R26, RZ, RZ, R3 ;  /* 0x000000ffff1a7224 */ /* 0x000fe400078e0003 */
[----:B------:R-:W-:Y:S01]  /*4a970*/  IMAD.MOV.U32 R27, RZ, RZ, R0 ;  /* 0x000000ffff1b7224 */ /* 0x000fe200078e0000 */
[----:B0-----:R-:W3:Y:S01]  /*4a980*/  LDL.LU R16, [R1+0x230] ;  /* 0x0002300001107983 */ /* 0x001ee20000300800 */
[----:B------:R-:W-:-:S02]  /*4a990*/  IMAD.MOV.U32 R24, RZ, RZ, R5 ;  /* 0x000000ffff187224 */ /* 0x000fc400078e0005 */
[----:B------:R-:W-:Y:S01]  /*4a9a0*/  IMAD.MOV.U32 R25, RZ, RZ, R4 ;  /* 0x000000ffff197224 */ /* 0x000fe200078e0004 */
[----:B------:R-:W3:Y:S04]  /*4a9b0*/  LDL.LU R17, [R1+0x234] ;  /* 0x0002340001117983 */ /* 0x000ee80000300800 */
[----:B------:R-:W3:Y:S04]  /*4a9c0*/  LDL.LU R18, [R1+0x238] ;  /* 0x0002380001127983 */ /* 0x000ee80000300800 */
[----:B------:R-:W3:Y:S04]  /*4a9d0*/  LDL.LU R19, [R1+0x23c] ;  /* 0x00023c0001137983 */ /* 0x000ee80000300800 */
[----:B------:R-:W-:Y:S04]  /*4a9e0*/  STL.64 [R1+0x52f0], R26 ;  /* 0x0052f01a01007387 */ /* 0x000fe80000100a00 */
[----:B------:R0:W-:Y:S04]  /*4a9f0*/  STL.64 [R1+0x52e8], R24 ;  /* 0x0052e81801007387 */ /* 0x0001e80000100a00 */
[----:B0-----:R-:W4:Y:S04]  /*4aa00*/  LDL.LU R24, [R1+0x100] ;  /* 0x0001000001187983 */ /* 0x001f280000300800 */
[----:B------:R-:W4:Y:S01]  /*4aa10*/  LDL.LU R25, [R1+0x104] ;  /* 0x0001040001197983 */ /* 0x000f220000300800 */
[----:B-1----:R-:W-:-:S02]  /*4aa20*/  IMAD.MOV.U32 R5, RZ, RZ, R22 ;  /* 0x000000ffff057224 */ /* 0x002fc400078e0016 */
[----:B------:R-:W-:Y:S01]  /*4aa30*/  IMAD.MOV.U32 R4, RZ, RZ, R23 ;  /* 0x000000ffff047224 */ /* 0x000fe200078e0017 */
[----:B------:R-:W4:Y:S01]  /*4aa40*/  LDL.LU R26, [R1+0x108] ;  /* 0x00010800011a7983 */ /* 0x000f220000300800 */
[----:B------:R-:W-:Y:S02]  /*4aa50*/  IMAD.MOV.U32 R9, RZ, RZ, R20 ;  /* 0x000000ffff097224 */ /* 0x000fe400078e0014 */
[----:B------:R-:W-:Y:S01]  /*4aa60*/  IMAD.MOV.U32 R8, RZ, RZ, R21 ;  /* 0x000000ffff087224 */ /* 0x000fe200078e0015 */
[----:B------:R-:W4:Y:S04]  /*4aa70*/  LDL.LU R27, [R1+0x10c] ;  /* 0x00010c00011b7983 */ /* 0x000f280000300800 */
[----:B------:R-:W2:Y:S04]  /*4aa80*/  LDL.LU.64 R22, [R1+0x5330] ;  /* 0x0053300001167983 */ /* 0x000ea80000300a00 */
        /* <DEDUP_REMOVED lines=11> */
[----:B0-----:R-:W3:Y:S04]  /*4ab40*/  LDL.LU.64 R14, [R1+0x5310] ;  /* 0x00531000010e7983 */ /* 0x001ee80000300a00 */
[----:B------:R-:W2:Y:S04]  /*4ab50*/  LDL.LU.64 R12, [R1+0x5308] ;  /* 0x00530800010c7983 */ /* 0x000ea80000300a00 */
[----:B------:R-:W-:Y:S04]  /*4ab60*/  STL.64 [R1+0x52e0], R10 ;  /* 0x0052e00a01007387 */ /* 0x000fe80000100a00 */
[----:B------:R0:W-:Y:S04]  /*4ab70*/  STL.64 [R1+0x52d8], R8 ;  /* 0x0052d80801007387 */ /* 0x0001e80000100a00 */
[----:B0-----:R-:W2:Y:S04]  /*4ab80*/  LDL.LU R8, [R1+0x220] ;  /* 0x0002200001087983 */ /* 0x001ea80000300800 */
[----:B------:R-:W2:Y:S04]  /*4ab90*/  LDL.LU R9, [R1+0x224] ;  /* 0x0002240001097983 */ /* 0x000ea80000300800 */
[----:B------:R-:W2:Y:S04]  /*4aba0*/  LDL.LU R10, [R1+0x228] ;  /* 0x00022800010a7983 */ /* 0x000ea80000300800 */
[----:B------:R-:W2:Y:S01]  /*4abb0*/  LDL.LU R11, [R1+0x22c] ;  /* 0x00022c00010b7983 */ /* 0x000ea20000300800 */
[----:B---3--:R-:W-:-:S15]  /*4abc0*/  HMMA.16816.F32 R16, R20, R14, R16 ;  /* 0x0000000e1410723c */ /* 0x008fde0000001810 */
[----:B------:R-:W-:-:S04]  /*4abd0*/  NOP ;  /* 0x0000000000007918 */ /* 0x000fc80000000000 */
[----:B------:R-:W-:Y:S04]  /*4abe0*/  STL.64 [R1+0x490], R16 ;  /* 0x0004901001007387 */ /* 0x000fe80000100a00 */
[----:B------:R0:W-:Y:S04]  /*4abf0*/  STL.64 [R1+0x498], R18 ;  /* 0x0004981201007387 */ /* 0x0001e80000100a00 */
[----:B0-----:R-:W4:Y:S04]  /*4ac00*/  LDL.LU.64 R18, [R1+0x5300] ;  /* 0x0053000001127983 */ /* 0x001f280000300a00 */
[----:B------:R-:W3:Y:S04]  /*4ac10*/  LDL.LU.64 R16, [R1+0x52f8] ;  /* 0x0052f80001107983 */ /* 0x000ee80000300a00 */
[----:B------:R-:W-:Y:S04]  /*4ac20*/  STL.64 [R1+0x52d0], R14 ;  /* 0x0052d00e01007387 */ /* 0x000fe80000100a00 */
[----:B--2---:R0:W-:Y:S04]  /*4ac30*/  STL.64 [R1+0x52c8], R12 ;  /* 0x0052c80c01007387 */ /* 0x0041e80000100a00 */
[----:B0-----:R-:W2:Y:S04]  /*4ac40*/  LDL.LU R12, [R1+0x210] ;  /* 0x00021000010c7983 */ /* 0x001ea80000300800 */
[----:B------:R-:W2:Y:S04]  /*4ac50*/  LDL.LU R13, [R1+0x214] ;  /* 0x00021400010d7983 */ /* 0x000ea80000300800 */
[----:B------:R-:W2:Y:S04]  /*4ac60*/  LDL.LU R14, [R1+0x218] ;  /* 0x00021800010e7983 */ /* 0x000ea80000300800 */
[----:B------:R-:W2:Y:S01]  /*4ac70*/  LDL.LU R15, [R1+0x21c] ;  /* 0x00021c00010f7983 */ /* 0x000ea20000300800 */
[----:B----4-:R-:W-:Y:S03]  /*4ac80*/  HMMA.16816.F32 R20, R20, R18, R24 ;  /* 0x000000121414723c */ /* 0x010fe60000001818 */
[----:B------:R-:W0:Y:S04]  /*4ac90*/  LDSM.16.MT88.4 R24, [R2+UR5+0x4180] ;  /* 0x004180050218783b */ /* 0x000e280008004200 */
[----:B------:R-:W-:Y:S04]  /*4aca0*/  STL.64 [R1+0x52c0], R18 ;  /* 0x0052c01201007387 */ /* 0x000fe80000100a00 */
[----:B---3--:R1:W-:Y:S08]  /*4acb0*/  STL.64 [R1+0x52b8], R16 ;  /* 0x0052b81001007387 */ /* 0x0083f00000100a00 */
[----:B------:R3:W-:Y:S04]  /*4acc0*/  STL.64 [R1+0x430], R20 ;  /* 0x0004301401007387 */ /* 0x0007e80000100a00 */
[----:B------:R4:W-:Y:S04]  /*4acd0*/  STL.64 [R1+0x438], R22 ;  /* 0x0004381601007387 */ /* 0x0009e80000100a00 */
[----:B-1----:R-:W2:Y:S04]  /*4ace0*/  LDL.LU R16, [R1+0x200] ;  /* 0x0002000001107983 */ /* 0x002ea80000300800 */
[----:B------:R-:W2:Y:S04]  /*4acf0*/  LDL.LU R17, [R1+0x204] ;  /* 0x0002040001117983 */ /* 0x000ea80000300800 */
[----:B------:R-:W2:Y:S04]  /*4ad00*/  LDL.LU R18, [R1+0x208] ;  /* 0x0002080001127983 */ /* 0x000ea80000300800 */
[----:B------:R-:W2:Y:S04]  /*4ad10*/  LDL.LU R19, [R1+0x20c] ;  /* 0x00020c0001137983 */ /* 0x000ea80000300800 */
[----:B---3--:R-:W3:Y:S01]  /*4ad20*/  LDL.LU R20, [R1+0x2e0] ;  /* 0x0002e00001147983 */ /* 0x008ee20000300800 */
[----:B0-----:R-:W-:-:S03]  /*4ad30*/  IMAD.MOV.U32 R3, RZ, RZ, R26 ;  /* 0x000000ffff037224 */ /* 0x001fc600078e001a */
[----:B------:R-:W3:Y:S01]  /*4ad40*/  LDL.LU R21, [R1+0x2e4] ;  /* 0x0002e40001157983 */ /* 0x000ee20000300800 */
[----:B------:R-:W-:-:S03]  /*4ad50*/  IMAD.MOV.U32 R29, RZ, RZ, R27 ;  /* 0x000000ffff1d7224 */ /* 0x000fc600078e001b */
[----:B----4-:R-:W3:Y:S01]  /*4ad60*/  LDL.LU R22, [R1+0x2e8] ;  /* 0x0002e80001167983 */ /* 0x010ee20000300800 */
[----:B------:R-:W-:Y:S02]  /*4ad70*/  IMAD.MOV.U32 R28, RZ, RZ, R24 ;  /* 0x000000ffff1c7224 */ /* 0x000fe400078e0018 */
[----:B------:R-:W-:Y:S01]  /*4ad80*/  IMAD.MOV.U32 R0, RZ, RZ, R25 ;  /* 0x000000ffff007224 */ /* 0x000fe200078e0019 */
[----:B------:R-:W3:Y:S04]  /*4ad90*/  LDL.LU R23, [R1+0x2ec] ;  /* 0x0002ec0001177983 */ /* 0x000ee80000300800 */
[----:B------:R-:W4:Y:S04]  /*4ada0*/  LDL.LU.64 R26, [R1+0x52f0] ;  /* 0x0052f000011a7983 */ /* 0x000f280000300a00 */
[----:B------:R-:W4:Y:S02]  /*4adb0*/  LDL.LU.64 R24, [R1+0x52e8] ;  /* 0x0052e80001187983 */ /* 0x000f240000300a00 */
[----:B----4-:R-:W-:-:S15]  /*4adc0*/  HMMA.16816.F32 R8, R24, R6, R8 ;  /* 0x000000061808723c */ /* 0x010fde0000001808 */
[----:B------:R-:W-:-:S04]  /*4add0*/  NOP ;  /* 0x0000000000007918 */ /* 0x000fc80000000000 */
[----:B------:R-:W-:Y:S04]  /*4ade0*/  STL.64 [R1+0x480], R8 ;  /* 0x0004800801007387 */ /* 0x000fe80000100a00 */
[----:B------:R0:W-:Y:S04]  /*4adf0*/  STL.64 [R1+0x488], R10 ;  /* 0x0004880a01007387 */ /* 0x0001e80000100a00 */
[----:B0-----:R-:W2:Y:S04]  /*4ae00*/  LDL.LU.64 R10, [R1+0x52e0] ;  /* 0x0052e000010a7983 */ /* 0x001ea80000300a00 */
[----:B------:R-:W4:Y:S01]  /*4ae10*/  LDL.LU.64 R8, [R1+0x52d8] ;  /* 0x0052d80001087983 */ /* 0x000f220000300a00 */
[----:B--2---:R-:W-:-:S15]  /*4ae20*/  HMMA.16816.F32 R12, R24, R10, R12 ;  /* 0x0000000a180c723c */ /* 0x004fde000000180c */
[----:B------:R-:W-:-:S04]  /*4ae30*/  NOP ;  /* 0x0000000000007918 */ /* 0x000fc80000000000 */
[----:B------:R-:W-:Y:S04]  /*4ae40*/  STL.64 [R1+0x470], R12 ;  /* 0x0004700c01007387 */ /* 0x000fe80000100a00 */
[----:B------:R0:W-:Y:S04]  /*4ae50*/  STL.64 [R1+0x478], R14 ;  /* 0x0004780e01007387 */ /* 0x0001e80000100a00 */
[----:B0-----:R-:W2:Y:S04]  /*4ae60*/  LDL.LU.64 R14, [R1+0x52d0] ;  /* 0x0052d000010e7983 */ /* 0x001ea80000300a00 */
[----:B------:R-:W3:Y:S01]  /*4ae70*/  LDL.LU.64 R12, [R1+0x52c8] ;  /* 0x0052c800010c7983 */ /* 0x000ee20000300a00 */
        /* <DEDUP_REMOVED lines=8> */
[----:B0-----:R-:W2:Y:S04]  /*4af00*/  LDL.LU R12, [R1+0xf0] ;  /* 0x0000f000010c7983 */ /* 0x001ea80000300800 */
[----:B------:R-:W2:Y:S04]  /*4af10*/  LDL.LU R13, [R1+0xf4] ;  /* 0x0000f400010d7983 */ /* 0x000ea80000300800 */
[----:B------:R-:W2:Y:S04]  /*4af20*/  LDL.LU R14, [R1+0xf8] ;  /* 0x0000f800010e7983 */ /* 0x000ea80000300800 */
[----:B------:R-:W2:Y:S02]  /*4af30*/  LDL.LU R15, [R1+0xfc] ;  /* 0x0000fc00010f7983 */ /* 0x000ea40000300800 */
[----:B--2---:R-:W-:Y:S02]  /*4af40*/  HMMA.16816.F32 R12, R24, R18, R12 ;  /* 0x00000012180c723c */ /* 0x004fe4000000180c */
[----:B------:R-:W0:Y:S04]  /*4af50*/  LDSM.16.MT88.4 R24, [R2+UR5+0x4200] ;  /* 0x004200050218783b */ /* 0x000e280008004200 */
[----:B------:R-:W-:Y:S04]  /*4af60*/  STL.64 [R1+0x52a0], R18 ;  /* 0x0052a01201007387 */ /* 0x000fe80000100a00 */
[----:B------:R-:W-:Y:S09]  /*4af70*/  STL.64 [R1+0x5298], R16 ;  /* 0x0052981001007387 */ /* 0x000ff20000100a00 */
[----:B------:R-:W-:Y:S04]  /*4af80*/  STL.64 [R1+0x420], R12 ;  /* 0x0004200c01007387 */ /* 0x000fe80000100a00 */
[----:B------:R-:W-:Y:S04]  /*4af90*/  STL.64 [R1+0x428], R14 ;  /* 0x0004280e01007387 */ /* 0x000fe80000100a00 */
[----:B0-----:R-:W-:Y:S04]  /*4afa0*/  STL.64 [R1+0x51a0], R26 ;  /* 0x0051a01a01007387 */ /* 0x001fe80000100a00 */
[----:B------:R0:W-:Y:S04]  /*4afb0*/  STL.64 [R1+0x5198], R24 ;  /* 0x0051981801007387 */ /* 0x0001e80000100a00 */
        /* <DEDUP_REMOVED lines=10> */
[----:B------:R-:W3:Y:S01]  /*4b060*/  LDL.LU R16, [R1+0x330] ;  /* 0x0003300001107983 */ /* 0x000ee20000300800 */
[----:B--2---:R-:W-:Y:S03]  /*4b070*/  HMMA.16816.F32 R12, R24, R6, R20 ;  /* 0x00000006180c723c */ /* 0x004fe60000001814 */
[----:B------:R-:W0:-:S15]  /*4b080*/  LDSM.16.MT88.4 R20, [R2+UR5+0x4280] ;  /* 0x004280050214783b */ /* 0x000e1e0008004200 */
[----:B------:R-:W-:Y:S01]  /*4b090*/  NOP ;  /* 0x0000000000007918 */ /* 0x000fe20000000000 */
[----:B------:R1:W-:Y:S04]  /*4b0a0*/  STL.64 [R1+0x5f0], R12 ;  /* 0x0005f00c01007387 */ /* 0x0003e80000100a00 */
[----:B------:R2:W-:Y:S04]  /*4b0b0*/  STL.64 [R1+0x5f8], R14 ;  /* 0x0005f80e01007387 */ /* 0x0005e80000100a00 */
[----:B------:R-:W3:Y:S04]  /*4b0c0*/  LDL.LU R17, [R1+0x334] ;  /* 0x0003340001117983 */ /* 0x000ee80000300800 */
[----:B------:R-:W3:Y:S04]  /*4b0d0*/  LDL.LU R18, [R1+0x338] ;  /* 0x0003380001127983 */ /* 0x000ee80000300800 */
[----:B------:R-:W3:Y:S04]  /*4b0e0*/  LDL.LU R19, [R1+0x33c] ;  /* 0x00033c0001137983 */ /* 0x000ee80000300800 */
[----:B-1----:R-:W3:Y:S04]  /*4b0f0*/  LDL.LU R12, [R1+0x340] ;  /* 0x00034000010c7983 */ /* 0x002ee80000300800 */
[----:B------:R-:W3:Y:S04]  /*4b100*/  LDL.LU R13, [R1+0x344] ;  /* 0x00034400010d7983 */ /* 0x000ee80000300800 */
[----:B--2---:R-:W3:Y:S04]  /*4b110*/  LDL.LU R14, [R1+0x348] ;  /* 0x00034800010e7983 */ /* 0x004ee80000300800 */
[----:B------:R-:W3:Y:S04]  /*4b120*/  LDL.LU R15, [R1+0x34c] ;  /* 0x00034c00010f7983 */ /* 0x000ee80000300800 */
[----:B------:R-:W-:Y:S04]  /*4b130*/  STL.64 [R1+0x5290], R6 ;  /* 0x0052900601007387 */ /* 0x000fe80000100a00 */
[----:B------:R1:W-:Y:S04]  /*4b140*/  STL.64 [R1+0x5288], R4 ;  /* 0x0052880401007387 */ /* 0x0003e80000100a00 */
[----:B-1----:R-:W2:Y:S04]  /*4b150*/  LDL.LU R4, [R1+0x2d0] ;  /* 0x0002d00001047983 */ /* 0x002ea80000300800 */
[----:B------:R-:W2:Y:S04]  /*4b160*/  LDL.LU R5, [R1+0x2d4] ;  /* 0x0002d40001057983 */ /* 0x000ea80000300800 */
[----:B------:R-:W2:Y:S04]  /*4b170*/  LDL.LU R6, [R1+0x2d8] ;  /* 0x0002d80001067983 */ /* 0x000ea80000300800 */
[----:B------:R-:W2:Y:S04]  /*4b180*/  LDL.LU R7, [R1+0x2dc] ;  /* 0x0002dc0001077983 */ /* 0x000ea80000300800 */
[----:B0-----:R-:W-:Y:S04]  /*4b190*/  STL.64 [R1+0x5160], R22 ;  /* 0x0051601601007387 */ /* 0x001fe80000100a00 */
[----:B------:R0:W-:Y:S04]  /*4b1a0*/  STL.64 [R1+0x5158], R20 ;  /* 0x0051581401007387 */ /* 0x0001e80000100a00 */
[----:B0-----:R-:W2:Y:S04]  /*4b1b0*/  LDL.LU R20, [R1+0x1b0] ;  /* 0x0001b00001147983 */ /* 0x001ea80000300800 */
[----:B------:R-:W2:Y:S04]  /*4b1c0*/  LDL.LU R21, [R1+0x1b4] ;  /* 0x0001b40001157983 */ /* 0x000ea80000300800 */
[----:B------:R-:W2:Y:S04]  /*4b1d0*/  LDL.LU R22, [R1+0x1b8] ;  /* 0x0001b80001167983 */ /* 0x000ea80000300800 */
[----:B------:R-:W2:Y:S04]  /*4b1e0*/  LDL.LU R23, [R1+0x1bc] ;  /* 0x0001bc0001177983 */ /* 0x000ea80000300800 */
[----:B--2---:R-:W-:Y:S04]  /*4b1f0*/  STL.64 [R1+0x5250], R22 ;  /* 0x0052501601007387 */ /* 0x004fe80000100a00 */
[----:B------:R0:W-:Y:S04]  /*4b200*/  STL.64 [R1+0x5248], R20 ;  /* 0x0052481401007387 */ /* 0x0001e80000100a00 */
[----:B0-----:R-:W2:Y:S04]  /*4b210*/  LDL.LU R20, [R1+0x2a0] ;  /* 0x0002a00001147983 */ /* 0x001ea80000300800 */
[----:B------:R-:W2:Y:S04]  /*4b220*/  LDL.LU R21, [R1+0x2a4] ;  /* 0x0002a40001157983 */ /* 0x000ea80000300800 */
[----:B------:R-:W2:Y:S04]  /*4b230*/  LDL.LU R22, [R1+0x2a8] ;  /* 0x0002a80001167983 */ /* 0x000ea80000300800 */
[----:B------:R-:W2:Y:S01]  /*4b240*/  LDL.LU R23, [R1+0x2ac] ;  /* 0x0002ac0001177983 */ /* 0x000ea20000300800 */
[C---:B---3--:R-:W-:Y:S03]  /*4b250*/  HMMA.16816.F32 R12, R24.reuse, R10, R12 ;  /* 0x0000000a180c723c */ /* 0x048fe6000000180c */
[----:B--2---:R-:W-:Y:S04]  /*4b260*/  STL.64 [R1+0x5260], R22 ;  /* 0x0052601601007387 */ /* 0x004fe80000100a00 */
        /* <DEDUP_REMOVED lines=13> */
[----:B0-----:R-:W3:Y:S04]  /*4b340*/  LDL.LU.64 R14, [R1+0x52b0] ;  /* 0x0052b000010e7983 */ /* 0x001ee80000300a00 */
[----:B------:R-:W2:Y:S01]  /*4b350*/  LDL.LU.64 R12, [R1+0x52a8] ;  /* 0x0052a800010c7983 */ /* 0x000ea20000300a00 */
[----:B---3--:R-:W-:-:S15]  /*4b360*/  HMMA.16816.F32 R16, R24, R14, R16 ;  /* 0x0000000e1810723c */ /* 0x008fde0000001810 */
[----:B------:R-:W-:-:S04]  /*4b370*/  NOP ;  /* 0x0000000000007918 */ /* 0x000fc80000000000 */
[----:B------:R-:W-:Y:S04]  /*4b380*/  STL.64 [R1+0x640], R16 ;  /* 0x0006401001007387 */ /* 0x000fe80000100a00 */
[----:B------:R0:W-:Y:S04]  /*4b390*/  STL.64 [R1+0x648], R18 ;  /* 0x0006481201007387 */ /* 0x0001e80000100a00 */
[----:B0-----:R-:W3:Y:S04]  /*4b3a0*/  LDL.LU.64 R18, [R1+0x52a0] ;  /* 0x0052a00001127983 */ /* 0x001ee80000300a00 */
[----:B------:R-:W2:Y:S01]  /*4b3b0*/  LDL.LU.64 R16, [R1+0x5298] ;  /* 0x0052980001107983 */ /* 0x000ea20000300a00 */
[----:B---3--:R-:W-:Y:S03]  /*4b3c0*/  HMMA.16816.F32 R24, R24, R18, R4 ;  /* 0x000000121818723c */ /* 0x008fe60000001804 */
[----:B------:R-:W2:Y:S04]  /*4b3d0*/  LDL.LU.64 R6, [R1+0x5290] ;  /* 0x0052900001067983 */ /* 0x000ea80000300a00 */
[----:B------:R-:W3:-:S12]  /*4b3e0*/  LDL.LU.64 R4, [R1+0x5288] ;  /* 0x0052880001047983 */ /* 0x000ed80000300a00 */
        /* <DEDUP_REMOVED lines=23> */
[----:B------:R2:W-:Y:S04]  /*4b560*/  STL.64 [R1+0x5218], R12 ;  /* 0x0052180c01007387 */ /* 0x0005e80000100a00 */
[----:B------:R-:W-:Y:S04]  /*4b570*/  STL.64 [R1+0x5210], R18 ;  /* 0x0052101201007387 */ /* 0x000fe80000100a00 */
[----:B------:R-:W-:Y:S01]  /*4b580*/  STL.64 [R1+0x5208], R16 ;  /* 0x0052081001007387 */ /* 0x000fe20000100a00 */
[----:B--2---:R-:W-:Y:S01]  /*4b590*/  HMMA.16816.F32 R12, R24, R18, R20 ;  /* 0x00000012180c723c */ /* 0x004fe20000001814 */
[----:B------:R-:W-:-:S02]  /*4b5a0*/  IMAD.MOV.U32 R24, RZ, RZ, R28 ;  /* 0x000000ffff187224 */ /* 0x000fc400078e001c */
[----:B------:R-:W-:Y:S02]  /*4b5b0*/  IMAD.MOV.U32 R26, RZ, RZ, R3 ;  /* 0x000000ffff1a7224 */ /* 0x000fe400078e0003 */
[----:B------:R-:W-:Y:S02]  /*4b5c0*/  IMAD.MOV.U32 R27, RZ, RZ, R29 ;  /* 0x000000ffff1b7224 */ /* 0x000fe400078e001d */
[----:B------:R-:W-:-:S12]  /*4b5d0*/  IMAD.MOV.U32 R25, RZ, RZ, R0 ;  /* 0x000000ffff197224 */ /* 0x000fd800078e0000 */
[----:B------:R-:W-:Y:S04]  /*4b5e0*/  STL.64 [R1+0x5c0], R12 ;  /* 0x0005c00c01007387 */ /* 0x000fe80000100a00 */
[----:B------:R-:W-:Y:S04]  /*4b5f0*/  STL.64 [R1+0x5c8], R14 ;  /* 0x0005c80e01007387 */ /* 0x000fe80000100a00 */
[----:B------:R-:W2:Y:S04]  /*4b600*/  LDL.LU R28, [R1+0x5244] ;  /* 0x00524400011c7983 */ /* 0x000ea80000300800 */
[----:B------:R-:W2:Y:S04]  /*4b610*/  LDL.LU R0, [R1+0x5240] ;  /* 0x0052400001007983 */ /* 0x000ea80000300800 */
[----:B------:R-:W2:Y:S04]  /*4b620*/  LDL.LU R3, [R1+0x523c] ;  /* 0x00523c0001037983 */ /* 0x000ea80000300800 */
[----:B------:R-:W2:Y:S04]  /*4b630*/  LDL.LU R29, [R1+0x5238] ;  /* 0x00523800011d7983 */ /* 0x000ea80000300800 */
[----:B------:R-:W-:Y:S04]  /*4b640*/  STL.64 [R1+0x51f0], R26 ;  /* 0x0051f01a01007387 */ /* 0x000fe80000100a00 */
[----:B------:R-:W-:Y:S04]  /*4b650*/  STL.64 [R1+0x51e8], R24 ;  /* 0x0051e81801007387 */ /* 0x000fe80000100a00 */
[----:B------:R-:W2:Y:S04]  /*4b660*/  LDL.LU R20, [R1+0x360] ;  /* 0x0003600001147983 */ /* 0x000ea80000300800 */
        /* <DEDUP_REMOVED lines=41> */
[----:B------:R-:W-:Y:S04]  /*4b900*/  STL.64 [R1+0x51c0], R22 ;  /* 0x0051c01601007387 */ /* 0x000fe80000100a00 */
        /* <DEDUP_REMOVED lines=11> */
[----:B----4-:R-:W-:-:S02]  /*4b9c0*/  IMAD.MOV.U32 R24, RZ, RZ, R9 ;  /* 0x000000ffff187224 */ /* 0x010fc400078e0009 */
[----:B------:R-:W-:Y:S02]  /*4b9d0*/  IMAD.MOV.U32 R25, RZ, RZ, R8 ;  /* 0x000000ffff197224 */ /* 0x000fe400078e0008 */
[----:B---3--:R-:W-:Y:S02]  /*4b9e0*/  IMAD.MOV.U32 R26, RZ, RZ, R5 ;  /* 0x000000ffff1a7224 */ /* 0x008fe400078e0005 */
[----:B------:R-:W-:Y:S01]  /*4b9f0*/  IMAD.MOV.U32 R27, RZ, RZ, R4 ;  /* 0x000000ffff1b7224 */ /* 0x000fe200078e0004 */
[----:B--2---:R-:W-:Y:S04]  /*4ba00*/  STL.64 [R1+0x51e0], R22 ;  /* 0x0051e01601007387 */ /* 0x004fe80000100a00 */
[----:B------:R0:W-:Y:S04]  /*4ba10*/  STL.64 [R1+0x51d8], R20 ;  /* 0x0051d81401007387 */ /* 0x0001e80000100a00 */
[----:B0-----:R-:W2:Y:S04]  /*4ba20*/  LDL.LU R20, [R1+0x160] ;  /* 0x0001600001147983 */ /* 0x001ea80000300800 */
[----:B------:R-:W2:Y:S04]  /*4ba30*/  LDL.LU R21, [R1+0x164] ;  /* 0x0001640001157983 */ /* 0x000ea80000300800 */
[----:B------:R-:W3:Y:S04]  /*4ba40*/  LDL.LU R22, [R1+0x168] ;  /* 0x0001680001167983 */ /* 0x000ee80000300800 */
[----:B------:R-:W3:Y:S01]  /*4ba50*/  LDL.LU R23, [R1+0x16c] ;  /* 0x00016c0001177983 */ /* 0x000ee20000300800 */
[C---:B------:R-:W-:Y:S08]  /*4ba60*/  HMMA.16816.F32 R16, R24.reuse, R6, R16 ;  /* 0x000000061810723c */ /* 0x040ff00000001810 */
[----:B------:R-:W-:Y:S01]  /*4ba70*/  HMMA.16816.F32 R12, R24, R10, R12 ;  /* 0x0000000a180c723c */ /* 0x000fe2000000180c */
[----:B---3--:R-:W-:Y:S04]  /*4ba80*/  STL.64 [R1+0x5200], R22 ;  /* 0x0052001601007387 */ /* 0x008fe80000100a00 */
[----:B--2---:R0:W-:Y:S04]  /*4ba90*/  STL.64 [R1+0x51f8], R20 ;  /* 0x0051f81401007387 */ /* 0x0041e80000100a00 */
[----:B0-----:R-:W2:Y:S04]  /*4baa0*/  LDL.LU R20, [R1+0x170] ;  /* 0x0001700001147983 */ /* 0x001ea80000300800 */
[----:B------:R-:W2:Y:S04]  /*4bab0*/  LDL.LU R21, [R1+0x174] ;  /* 0x0001740001157983 */ /* 0x000ea80000300800 */
[----:B------:R-:W2:Y:S04]  /*4bac0*/  LDL.LU R22, [R1+0x178] ;  /* 0x0001780001167983 */ /* 0x000ea80000300800 */
[----:B------:R-:W2:Y:S04]  /*4bad0*/  LDL.LU R23, [R1+0x17c] ;  /* 0x00017c0001177983 */ /* 0x000ea80000300800 */
        /* <DEDUP_REMOVED lines=8> */
[----:B------:R-:W3:Y:S04]  /*4bb60*/  LDL.LU.64 R16, [R1+0x5228] ;  /* 0x0052280001107983 */ /* 0x000ee80000300a00 */
[----:B------:R-:W-:Y:S04]  /*4bb70*/  STL.64 [R1+0x610], R12 ;  /* 0x0006100c01007387 */ /* 0x000fe80000100a00 */
[----:B------:R0:W-:Y:S04]  /*4bb80*/  STL.64 [R1+0x618], R14 ;  /* 0x0006180e01007387 */ /* 0x0001e80000100a00 */
[----:B0-----:R-:W3:Y:S04]  /*4bb90*/  LDL.LU.64 R14, [R1+0x5220] ;  /* 0x00522000010e7983 */ /* 0x001ee80000300a00 */
[----:B------:R-:W4:Y:S01]  /*4bba0*/  LDL.LU.64 R12, [R1+0x5218] ;  /* 0x00521800010c7983 */ /* 0x000f220000300a00 */
[----:B---3--:R-:W-:-:S15]  /*4bbb0*/  HMMA.16816.F32 R16, R24, R14, R16 ;  /* 0x0000000e1810723c */ /* 0x008fde0000001810 */
[----:B------:R-:W-:-:S04]  /*4bbc0*/  NOP ;  /* 0x0000000000007918 */ /* 0x000fc80000000000 */
[----:B------:R-:W-:Y:S04]  /*4bbd0*/  STL.64 [R1+0x600], R16 ;  /* 0x0006001001007387 */ /* 0x000fe80000100a00 */
[----:B------:R0:W-:Y:S04]  /*4bbe0*/  STL.64 [R1+0x608], R18 ;  /* 0x0006081201007387 */ /* 0x0001e80000100a00 */
[----:B0-----:R-:W2:Y:S04]  /*4bbf0*/  LDL.LU.64 R18, [R1+0x5210] ;  /* 0x0052100001127983 */ /* 0x001ea80000300a00 */
[----:B------:R-:W3:Y:S01]  /*4bc00*/  LDL.LU.64 R16, [R1+0x5208] ;  /* 0x0052080001107983 */ /* 0x000ee20000300a00 */
[----:B--2---:R-:W-:Y:S03]  /*4bc10*/  HMMA.16816.F32 R24, R24, R18, R20 ;  /* 0x000000121818723c */ /* 0x004fe60000001814 */
[----:B------:R-:W2:Y:S04]  /*4bc20*/  LDL.LU.64 R22, [R1+0x5200] ;  /* 0x0052000001167983 */ /* 0x000ea80000300a00 */
[----:B------:R-:W2:-:S12]  /*4bc30*/  LDL.LU.64 R20, [R1+0x51f8] ;  /* 0x0051f80001147983 */ /* 0x000e980000300a00 */
[----:B------:R-:W-:Y:S04]  /*4bc40*/  STL.64 [R1+0x2c0], R24 ;  /* 0x0002c01801007387 */ /* 0x000fe80000100a00 */
[----:B------:R0:W-:Y:S04]  /*4bc50*/  STL.64 [R1+0x2c8], R26 ;  /* 0x0002c81a01007387 */ /* 0x0001e80000100a00 */
[----:B0-----:R-:W2:Y:S04]  /*4bc60*/  LDL.LU.64 R26, [R1+0x51f0] ;  /* 0x0051f000011a7983 */ /* 0x001ea80000300a00 */
[----:B------:R-:W2:Y:S02]  /*4bc70*/  LDL.LU.64 R24, [R1+0x51e8] ;  /* 0x0051e80001187983 */ /* 0x000ea40000300a00 */
[----:B--2---:R-:W-:-:S15]  /*4bc80*/  HMMA.16816.F32 R20, R24, R6, R20 ;  /* 0x000000061814723c */ /* 0x004fde0000001814 */
[----:B------:R-:W-:-:S04]  /*4bc90*/  NOP ;  /* 0x0000000000007918 */ /* 0x000fc80000000000 */
[----:B------:R-:W-:Y:S04]  /*4bca0*/  STL.64 [R1+0x2b0], R20 ;  /* 0x0002b01401007387 */ /* 0x000fe80000100a00 */
[----:B------:R-:W-:Y:S04]  /*4bcb0*/  STL.64 [R1+0x2b8], R22 ;  /* 0x0002b81601007387 */ /* 0x000fe80000100a00 */
[----:B------:R-:W0:Y:S04]  /*4bcc0*/  LDSM.16.MT88.4 R20, [R2+UR5+0x4380] ;  /* 0x004380050214783b */ /* 0x000e280008004200 */
[----:B0-----:R-:W-:Y:S04]  /*4bcd0*/  STL.64 [R1+0x50], R20 ;  /* 0x0000501401007387 */ /* 0x001fe80000100a00 */
[----:B------:R0:W-:Y:S04]  /*4bce0*/  STL.64 [R1+0x58], R22 ;  /* 0x0000581601007387 */ /* 0x0001e80000100a00 */
[----:B0-----:R-:W2:Y:S04]  /*4bcf0*/  LDL.LU.64 R22, [R1+0x51e0] ;  /* 0x0051e00001167983 */ /* 0x001ea80000300a00 */
[----:B------:R-:W2:Y:S04]  /*4bd00*/  LDL.LU.64 R20, [R1+0x51d8] ;  /* 0x0051d80001147983 */ /* 0x000ea80000300a00 */
        /* <DEDUP_REMOVED lines=34> */
[----:B0-----:R-:W3:Y:S04]  /*4bf30*/  LDL.LU R8, [R1+0x380] ;  /* 0x0003800001087983 */ /* 0x001ee80000300800 */
[----:B------:R-:W3:Y:S04]  /*4bf40*/  LDL.LU R9, [R1+0x384] ;  /* 0x0003840001097983 */ /* 0x000ee80000300800 */
[----:B------:R-:W3:Y:S04]  /*4bf50*/  LDL.LU R10, [R1+0x388] ;  /* 0x00038800010a7983 */ /* 0x000ee80000300800 */
[----:B------:R-:W3:Y:S01]  /*4bf60*/  LDL.LU R11, [R1+0x38c] ;  /* 0x00038c00010b7983 */ /* 0x000ee20000300800 */
[----:B--2---:R-:W-:-:S15]  /*4bf70*/  HMMA.16816.F32 R20, R24, R14, R20 ;  /* 0x0000000e1814723c */ /* 0x004fde0000001814 */
[----:B------:R-:W-:-:S04]  /*4bf80*/  NOP ;  /* 0x0000000000007918 */ /* 0x000fc80000000000 */
[----:B------:R-:W-:Y:S04]  /*4bf90*/  STL.64 [R1+0x250], R20 ;  /* 0x0002501401007387 */ /* 0x000fe80000100a00 */
[----:B------:R0:W-:Y:S04]  /*4bfa0*/  STL.64 [R1+0x258], R22 ;  /* 0x0002581601007387 */ /* 0x0001e80000100a00 */
[----:B0-----:R-:W2:Y:S04]  /*4bfb0*/  LDL.LU.64 R22, [R1+0x5170] ;  /* 0x0051700001167983 */ /* 0x001ea80000300a00 */
[----:B------:R-:W2:Y:S04]  /*4bfc0*/  LDL.LU.64 R20, [R1+0x5168] ;  /* 0x0051680001147983 */ /* 0x000ea80000300a00 */
[----:B------:R-:W-:Y:S04]  /*4bfd0*/  STL.64 [R1+0x5140], R14 ;  /* 0x0051400e01007387 */ /* 0x000fe80000100a00 */
[----:B----4-:R0:W-:Y:S04]  /*4bfe0*/  STL.64 [R1+0x5138], R12 ;  /* 0x0051380c01007387 */ /* 0x0101e80000100a00 */
[----:B0-----:R-:W4:Y:S04]  /*4bff0*/  LDL.LU R12, [R1+0x390] ;  /* 0x00039000010c7983 */ /* 0x001f280000300800 */
[----:B------:R-:W4:Y:S04]  /*4c000*/  LDL.LU R13, [R1+0x394] ;  /* 0x00039400010d7983 */ /* 0x000f280000300800 */
[----:B------:R-:W4:Y:S04]  /*4c010*/  LDL.LU R14, [R1+0x398] ;  /* 0x00039800010e7983 */ /* 0x000f280000300800 */
[----:B------:R-:W4:Y:S01]  /*4c020*/  LDL.LU R15, [R1+0x39c] ;  /* 0x00039c00010f7983 */ /* 0x000f220000300800 */
[----:B--2---:R-:W-:Y:S03]  /*4c030*/  HMMA.16816.F32 R24, R24, R18, R20 ;  /* 0x000000121818723c */ /* 0x004fe60000001814 */
[----:B------:R-:W2:Y:S04]  /*4c040*/  LDL.LU.64 R22, [R1+0x5160] ;  /* 0x0051600001167983 */ /* 0x000ea80000300a00 */
[----:B------:R-:W2:Y:S04]  /*4c050*/  LDL.LU.64 R20, [R1+0x5158] ;  /* 0x0051580001147983 */ /* 0x000ea80000300a00 */
[----:B------:R-:W-:Y:S04]  /*4c060*/  STL.64 [R1+0x5130], R18 ;  /* 0x0051301201007387 */ /* 0x000fe80000100a00 */
[----:B---3--:R0:W-:Y:S04]  /*4c070*/  STL.64 [R1+0x5128], R16 ;  /* 0x0051281001007387 */ /* 0x0081e80000100a00 */
[----:B------:R1:W-:Y:S04]  /*4c080*/  STL.64 [R1+0x200], R24 ;  /* 0x0002001801007387 */ /* 0x0003e80000100a00 */
[----:B------:R-:W-:Y:S04]  /*4c090*/  STL.64 [R1+0x208], R26 ;  /* 0x0002081a01007387 */ /* 0x000fe80000100a00 */
[----:B0-----:R-:W3:Y:S04]  /*4c0a0*/  LDL.LU R16, [R1+0x3b0] ;  /* 0x0003b00001107983 */ /* 0x001ee80000300800 */
[----:B------:R-:W3:Y:S04]  /*4c0b0*/  LDL.LU R17, [R1+0x3b4] ;  /* 0x0003b40001117983 */ /* 0x000ee80000300800 */
[----:B------:R-:W3:Y:S04]  /*4c0c0*/  LDL.LU R18, [R1+0x3b8] ;  /* 0x0003b80001127983 */ /* 0x000ee80000300800 */
[----:B------:R-:W3:Y:S04]  /*4c0d0*/  LDL.LU R19, [R1+0x3bc] ;  /* 0x0003bc0001137983 */ /* 0x000ee80000300800 */
[----:B-1----:R-:W3:Y:S04]  /*4c0e0*/  LDL.LU R24, [R1+0x3a0] ;  /* 0x0003a00001187983 */ /* 0x002ee80000300800 */
[----:B------:R-:W3:Y:S01]  /*4c0f0*/  LDL R2, [R1+0x35f4] ;  /* 0x0035f40001027983 */ /* 0x000ee20000100800 */
[----:B--2---:R-:W-:-:S15]  /*4c100*/  HMMA.16816.F32 R8, R20, R6, R8 ;  /* 0x000000061408723c */ /* 0x004fde0000001808 */
[----:B------:R-:W-:-:S04]  /*4c110*/  NOP ;  /* 0x0000000000007918 */ /* 0x000fc80000000000 */
[----:B------:R-:W-:Y:S04]  /*4c120*/  STL.64 [R1+0x1f0], R8 ;  /* 0x0001f00801007387 */ /* 0x000fe80000100a00 */
[----:B------:R0:W-:Y:S04]  /*4c130*/  STL.64 [R1+0x1f8], R10 ;  /* 0x0001f80a01007387 */ /* 0x0001e80000100a00 */
[----:B0-----:R-:W4:Y:S01]  /*4c140*/  LDL.LU.64 R10, [R1+0x5150] ;  /* 0x00515000010a7983 */ /* 0x001f220000300a00 */
[----:B------:R-:W-:Y:S02]  /*4c150*/  IMAD.MOV.U32 R26, RZ, RZ, R3 ;  /* 0x000000ffff1a7224 */ /* 0x000fe400078e0003 */
[----:B------:R-:W-:Y:S01]  /*4c160*/  IMAD.MOV.U32 R27, RZ, RZ, R0 ;  /* 0x000000ffff1b7224 */ /* 0x000fe200078e0000 */
[----:B------:R-:W2:Y:S01]  /*4c170*/  LDL.LU.64 R8, [R1+0x5148] ;  /* 0x0051480001087983 */ /* 0x000ea20000300a00 */
[----:B----4-:R-:W-:-:S15]  /*4c180*/  HMMA.16816.F32 R12, R20, R10, R12 ;  /* 0x0000000a140c723c */ /* 0x010fde000000180c */
[----:B------:R-:W-:-:S04]  /*4c190*/  NOP ;  /* 0x0000000000007918 */ /* 0x000fc80000000000 */
[----:B------:R-:W-:Y:S01]  /*4c1a0*/  IMAD.MOV.U32 R3, RZ, RZ, R14 ;  /* 0x000000ffff037224 */ /* 0x000fe200078e000e */
[----:B------:R0:W-:Y:S01]  /*4c1b0*/  STL.64 [R1+0x240], R12 ;  /* 0x0002400c01007387 */ /* 0x0001e20000100a00 */
[----:B------:R-:W-:-:S03]  /*4c1c0*/  IMAD.MOV.U32 R0, RZ, RZ, R15 ;  /* 0x000000ffff007224 */ /* 0x000fc600078e000f */
[----:B------:R-:W3:Y:S01]  /*4c1d0*/  LDL.LU.64 R14, [R1+0x5140] ;  /* 0x00514000010e7983 */ /* 0x000ee20000300a00 */
[----:B------:R-:W-:-:S03]  /*4c1e0*/  IMAD.MOV.U32 R25, RZ, RZ, R29 ;  /* 0x000000ffff197224 */ /* 0x000fc600078e001d */
[----:B0-----:R-:W4:Y:S04]  /*4c1f0*/  LDL.LU.64 R12, [R1+0x5138] ;  /* 0x00513800010c7983 */ /* 0x001f280000300a00 */
[----:B------:R-:W-:Y:S04]  /*4c200*/  STL [R1+0x4eb4], R0 ;  /* 0x004eb40001007387 */ /* 0x000fe80000100800 */
[----:B------:R-:W-:Y:S01]  /*4c210*/  STL [R1+0x4eb0], R3 ;  /* 0x004eb00301007387 */ /* 0x000fe20000100800 */
[----:B---3--:R-:W-:-:S15]  /*4c220*/  HMMA.16816.F32 R16, R20, R14, R16 ;  /* 0x0000000e1410723c */ /* 0x008fde0000001810 */
[----:B------:R-:W-:-:S04]  /*4c230*/  NOP ;  /* 0x0000000000007918 */ /* 0x000fc80000000000 */
[----:B------:R-:W-:Y:S01]  /*4c240*/  STL.64 [R1+0x230], R16 ;  /* 0x0002301001007387 */ /* 0x000fe20000100a00 */
[----:B------:R-:W-:-:S03]  /*4c250*/  IMAD.MOV.U32 R29, RZ, RZ, R19 ;  /* 0x000000ffff1d7224 */ /* 0x000fc600078e0013 */
[----:B------:R0:W-:Y:S04]  /*4c260*/  STL [R1+0x238], R18 ;  /* 0x0002381201007387 */ /* 0x0001e80000100800 */
[----:B0-----:R-:W3:Y:S04]  /*4c270*/  LDL.LU.64 R18, [R1+0x5130] ;  /* 0x0051300001127983 */ /* 0x001ee80000300a00 */
[----:B------:R-:W2:Y:S04]  /*4c280*/  LDL.LU.64 R16, [R1+0x5128] ;  /* 0x0051280001107983 */ /* 0x000ea80000300a00 */
[----:B------:R-:W-:Y:S04]  /*4c290*/  STL.64 [R1+0x5100], R14 ;  /* 0x0051000e01007387 */ /* 0x000fe80000100a00 */
[----:B----4-:R3:W-:Y:S04]  /*4c2a0*/  STL.64 [R1+0x50f8], R12 ;  /* 0x0050f80c01007387 */ /* 0x0107e80000100a00 */
[----:B------:R-:W-:Y:S01]  /*4c2b0*/  STL [R1+0x4d70], R29 ;  /* 0x004d701d01007387 */ /* 0x000fe20000100800 */
[----:B---3--:R-:W-:Y:S03]  /*4c2c0*/  HMMA.16816.F32 R12, R20, R18, R24 ;  /* 0x00000012140c723c */ /* 0x008fe60000001818 */
[----:B------:R-:W-:Y:S04]  /*4c2d0*/  STL.64 [R1+0x50f0], R18 ;  /* 0x0050f01201007387 */ /* 0x000fe80000100a00 */
[----:B--2---:R0:W-:Y:S04]  /*4c2e0*/  STL.64 [R1+0x50e8], R16 ;  /* 0x0050e81001007387 */ /* 0x0041e80000100a00 */
[----:B------:R-:W1:Y:S04]  /*4c2f0*/  LDSM.16.MT88.4 R20, [R28+UR5+0x8000] ;  /* 0x008000051c14783b */ /* 0x000e680008004200 */
[----:B------:R-:W-:Y:S04]  /*4c300*/  LDSM.16.M88.4 R24, [R2+UR5+0x21000] ;  /* 0x021000050218783b */ /* 0x000fe80008000200 */
[----:B------:R-:W-:Y:S04]  /*4c310*/  STL.64 [R1+0x1e0], R12 ;  /* 0x0001e00c01007387 */ /* 0x000fe80000100a00 */
[----:B------:R-:W-:Y:S04]  /*4c320*/  STL.64 [R1+0x1e8], R14 ;  /* 0x0001e80e01007387 */ /* 0x000fe80000100a00 */
[----:B------:R-:W2:Y:S04]  /*4c330*/  LDSM.16.M88.4 R12, [R2+UR5+0x20000] ;  /* 0x02000005020c783b */ /* 0x000ea80008000200 */
[----:B0-----:R-:W3:Y:S04]  /*4c340*/  LDL.LU R16, [R1+0x3f0] ;  /* 0x0003f00001107983 */ /* 0x001ee80000300800 */
[----:B-1----:R-:W-:Y:S04]  /*4c350*/  STL.64 [R1], R20 ;  /* 0x0000001401007387 */ /* 0x002fe80000100a00 */
[----:B------:R-:W-:Y:S04]  /*4c360*/  STL.64 [R1+0x8], R22 ;  /* 0x0000081601007387 */ /* 0x000fe80000100a00 */
[----:B------:R-:W0:Y:S04]  /*4c370*/  LDSM.16.M88.4 R20, [R2+UR5+0x20800] ;  /* 0x020800050214783b */ /* 0x000e280008000200 */
[----:B--2---:R1:W-:Y:S04]  /*4c380*/  STL.64 [R1+0x30], R12 ;  /* 0x0000300c01007387 */ /* 0x0043e80000100a00 */
[----:B------:R2:W-:Y:S04]  /*4c390*/  STL.64 [R1+0x38], R14 ;  /* 0x0000380e01007387 */ /* 0x0005e80000100a00 */
[----:B------:R-:W3:Y:S04]  /*4c3a0*/  LDL.LU R17, [R1+0x3f4] ;  /* 0x0003f40001117983 */ /* 0x000ee80000300800 */
[----:B------:R-:W4:Y:S04]  /*4c3b0*/  LDL.LU R18, [R1+0x3f8] ;  /* 0x0003f80001127983 */ /* 0x000f280000300800 */
[----:B------:R-:W4:Y:S04]  /*4c3c0*/  LDL.LU R19, [R1+0x3fc] ;  /* 0x0003fc0001137983 */ /* 0x000f280000300800 */
[----:B----4-:R-:W-:Y:S04]  /*4c3d0*/  STL.64 [R1+0x5110], R18 ;  /* 0x0051101201007387 */ /* 0x010fe80000100a00 */
[----:B---3--:R3:W-:Y:S04]  /*4c3e0*/  STL.64 [R1+0x5108], R16 ;  /* 0x0051081001007387 */ /* 0x0087e80000100a00 */
[----:B-1----:R-:W4:Y:S04]  /*4c3f0*/  LDL.LU R12, [R1+0x3d0] ;  /* 0x0003d000010c7983 */ /* 0x002f280000300800 */
[----:B------:R-:W4:Y:S04]  /*4c400*/  LDL.LU R13, [R1+0x3d4] ;  /* 0x0003d400010d7983 */ /* 0x000f280000300800 */
[----:B--2---:R-:W4:Y:S04]  /*4c410*/  LDL.LU R14, [R1+0x3d8] ;  /* 0x0003d800010e7983 */ /* 0x004f280000300800 */
[----:B------:R-:W4:Y:S04]  /*4c420*/  LDL.LU R15, [R1+0x3dc] ;  /* 0x0003dc00010f7983 */ /* 0x000f280000300800 */
[----:B---3--:R-:W2:Y:S04]  /*4c430*/  LDL.LU R16, [R1+0x3c0] ;  /* 0x0003c00001107983 */ /* 0x008ea80000300800 */
[----:B------:R-:W2:Y:S04]  /*4c440*/  LDL.LU R17, [R1+0x3c4] ;  /* 0x0003c40001117983 */ /* 0x000ea80000300800 */
[----:B------:R-:W2:Y:S04]  /*4c450*/  LDL.LU R18, [R1+0x3c8] ;  /* 0x0003c80001127983 */ /* 0x000ea80000300800 */
[----:B------:R-:W2:Y:S04]  /*4c460*/  LDL.LU R19, [R1+0x3cc] ;  /* 0x0003cc0001137983 */ /* 0x000ea80000300800 */
[----:B0-----:R-:W-:Y:S04]  /*4c470*/  STL [R1+0x4cec], R22 ;  /* 0x004cec1601007387 */ /* 0x001fe80000100800 */
[----:B------:R-:W-:Y:S04]  /*4c480*/  STL [R1+0x4ce8], R23 ;  /* 0x004ce81701007387 */ /* 0x000fe80000100800 */
[----:B------:R-:W-:Y:S04]  /*4c490*/  STL.64 [R1+0x5090], R20 ;  /* 0x0050901401007387 */ /* 0x000fe80000100a00 */
[----:B------:R-:W-:Y:S04]  /*4c4a0*/  STL [R1+0x4cf4], R26 ;  /* 0x004cf41a01007387 */ /* 0x000fe80000100800 */
[----:B------:R-:W-:Y:S04]  /*4c4b0*/  STL [R1+0x4cf0], R27 ;  /* 0x004cf01b01007387 */ /* 0x000fe80000100800 */
[----:B------:R0:W-:Y:S04]  /*4c4c0*/  STL.64 [R1+0x5088], R24 ;  /* 0x0050881801007387 */ /* 0x0001e80000100a00 */
[----:B------:R-:W1:Y:S04]  /*4c4d0*/  LDSM.16.M88.4 R20, [R2+UR5+0x21800] ;  /* 0x021800050214783b */ /* 0x000e680008000200 */
[----:B0-----:R-:W3:Y:S04]  /*4c4e0*/  LDL.LU.64 R24, [R1+0x50] ;  /* 0x0000500001187983 */ /* 0x001ee80000300a00 */
[----:B------:R-:W2:Y:S01]  /*4c4f0*/  LDL.LU.64 R26, [R1+0x58] ;  /* 0x00005800011a7983 */ /* 0x000ea20000300a00 */
[----:B-1----:R-:W-:-:S02]  /*4c500*/  IMAD.MOV.U32 R3, RZ, RZ, R20 ;  /* 0x000000ffff037224 */ /* 0x002fc400078e0014 */
[----:B------:R-:W-:Y:S01]  /*4c510*/  IMAD.MOV.U32 R0, RZ, RZ, R21 ;  /* 0x000000ffff007224 */ /* 0x000fe200078e0015 */
[----:B--2---:R0:W-:Y:S04]  /*4c520*/  STL.64 [R1+0x50d0], R26 ;  /* 0x0050d01a01007387 */ /* 0x0041e80000100a00 */
[----:B---3--:R1:W-:Y:S01]  /*4c530*/  STL.64 [R1+0x50c8], R24 ;  /* 0x0050c81801007387 */ /* 0x0083e20000100a00 */
[----:B0-----:R-:W-:Y:S02]  /*4c540*/  IMAD.MOV.U32 R26, RZ, RZ, R9 ;  /* 0x000000ffff1a7224 */ /* 0x001fe400078e0009 */
[----:B-1----:R-:W-:Y:S02]  /*4c550*/  IMAD.MOV.U32 R24, RZ, RZ, R4 ;  /* 0x000000ffff187224 */ /* 0x002fe400078e0004 */
[----:B------:R-:W2:Y:S01]  /*4c560*/  LDL.LU R4, [R1+0x5124] ;  /* 0x0051240001047983 */ /* 0x000ea20000300800 */
[----:B------:R-:W-:-:S02]  /*4c570*/  IMAD.MOV.U32 R25, RZ, RZ, R5 ;  /* 0x000000ffff197224 */ /* 0x000fc400078e0005 */
[----:B------:R-:W-:Y:S01]  /*4c580*/  IMAD.MOV.U32 R27, RZ, RZ, R8 ;  /* 0x000000ffff1b7224 */ /* 0x000fe200078e0008 */
[----:B------:R-:W2:Y:S04]  /*4c590*/  LDL.LU R5, [R1+0x5120] ;  /* 0x0051200001057983 */ /* 0x000ea80000300800 */
[----:B------:R-:W3:Y:S04]  /*4c5a0*/  LDL.LU R9, [R1+0x511c] ;  /* 0x00511c0001097983 */ /* 0x000ee80000300800 */
[----:B------:R-:W2:Y:S04]  /*4c5b0*/  LDL.LU R8, [R1+0x5118] ;  /* 0x0051180001087983 */ /* 0x000ea80000300800 */
[----:B------:R0:W-:Y:S04]  /*4c5c0*/  STL.64 [R1+0x40], R20 ;  /* 0x0000401401007387 */ /* 0x0001e80000100a00 */
[----:B------:R3:W-:Y:S04]  /*4c5d0*/  STL.64 [R1+0x48], R22 ;  /* 0x0000481601007387 */ /* 0x0007e80000100a00 */
[----:B0-----:R-:W2:Y:S04]  /*4c5e0*/  LDL.LU R20, [R1+0x410] ;  /* 0x0004100001147983 */ /* 0x001ea80000300800 */
[----:B------:R-:W2:Y:S01]  /*4c5f0*/  LDL.LU R21, [R1+0x414] ;  /* 0x0004140001157983 */ /* 0x000ea20000300800 */
[----:B------:R-:W-:-:S15]  /*4c600*/  HMMA.16816.F32 R16, R24, R6, R16 ;  /* 0x000000061810723c */ /* 0x000fde0000001810 */
[----:B------:R-:W-:-:S04]  /*4c610*/  NOP ;  /* 0x0000000000007918 */ /* 0x000fc80000000000 */
[----:B------:R-:W-:Y:S01]  /*4c620*/  IMAD.MOV.U32 R29, RZ, RZ, R19 ;  /* 0x000000ffff1d7224 */ /* 0x000fe200078e0013 */
[----:B----4-:R-:W-:Y:S01]  /*4c630*/  HMMA.16816.F32 R12, R24, R10, R12 ;  /* 0x0000000a180c723c */ /* 0x010fe2000000180c */
[----:B---3--:R-:W-:Y:S02]  /*4c640*/  IMAD.MOV.U32 R22, RZ, RZ, R9 ;  /* 0x000000ffff167224 */ /* 0x008fe400078e0009 */
[----:B--2---:R-:W-:-:S05]  /*4c650*/  IMAD.MOV.U32 R23, RZ, RZ, R8 ;  /* 0x000000ffff177224 */ /* 0x004fca00078e0008 */
[----:B------:R-:W-:Y:S04]  /*4c660*/  STL.64 [R1+0x50e0], R22 ;  /* 0x0050e01601007387 */ /* 0x000fe80000100a00 */
[----:B------:R0:W-:Y:S04]  /*4c670*/  STL.64 [R1+0x50d8], R20 ;  /* 0x0050d81401007387 */ /* 0x0001e80000100a00 */
[----:B0-----:R-:W2:Y:S04]  /*4c680*/  LDL.LU R20, [R1+0x3e0] ;  /* 0x0003e00001147983 */ /* 0x001ea80000300800 */
[----:B------:R-:W2:Y:S04]  /*4c690*/  LDL.LU R21, [R1+0x3e4] ;  /* 0x0003e40001157983 */ /* 0x000ea80000300800 */
[----:B------:R-:W2:Y:S04]  /*4c6a0*/  LDL.LU R22, [R1+0x3e8] ;  /* 0x0003e80001167983 */ /* 0x000ea80000300800 */
[----:B------:R-:W2:Y:S04]  /*4c6b0*/  LDL.LU R23, [R1+0x3ec] ;  /* 0x0003ec0001177983 */ /* 0x000ea80000300800 */
[----:B------:R-:W-:Y:S04]  /*4c6c0*/  STL [R1+0x50c4], R0 ;  /* 0x0050c40001007387 */ /* 0x000fe80000100800 */
[----:B------:R-:W-:Y:S04]  /*4c6d0*/  STL [R1+0x50c0], R3 ;  /* 0x0050c00301007387 */ /* 0x000fe80000100800 */
[----:B------:R-:W-:Y:S04]  /*4c6e0*/  STL.64 [R1+0x1d0], R16 ;  /* 0x0001d01001007387 */ /* 0x000fe80000100a00 */
[----:B------:R-:W-:Y:S04]  /*4c6f0*/  STL [R1+0x1d8], R18 ;  /* 0x0001d81201007387 */ /* 0x000fe80000100800 */
[----:B------:R-:W0:Y:S04]  /*4c700*/  LDSM.16.MT88.4 R16, [R28+UR5+0x8080] ;  /* 0x008080051c10783b */ /* 0x000e280008004200 */
[----:B------:R-:W-:Y:S01]  /*4c710*/  STL [R1+0x5054], R29 ;  /* 0x0050541d01007387 */ /* 0x000fe20000100800 */
        /* <DEDUP_REMOVED lines=22> */
[----:B------:R-:W4:Y:S04]  /*4c880*/  LDL.LU.64 R24, [R1+0x50c8] ;  /* 0x0050c80001187983 */ /* 0x000f280000300a00 */
[----:B------:R-:W-:Y:S04]  /*4c890*/  STL.64 [R1+0x50b8], R18 ;  /* 0x0050b81201007387 */ /* 0x000fe80000100a00 */
[----:B---3--:R0:W-:Y:S04]  /*4c8a0*/  STL.64 [R1+0x50b0], R16 ;  /* 0x0050b01001007387 */ /* 0x0081e80000100a00 */
[----:B0-----:R-:W4:Y:S04]  /*4c8b0*/  LDL.LU R16, [R1+0x400] ;  /* 0x0004000001107983 */ /* 0x001f280000300800 */
[----:B------:R-:W4:Y:S04]  /*4c8c0*/  LDL.LU R17, [R1+0x404] ;  /* 0x0004040001117983 */ /* 0x000f280000300800 */
[----:B------:R-:W4:Y:S04]  /*4c8d0*/  LDL.LU R18, [R1+0x408] ;  /* 0x0004080001127983 */ /* 0x000f280000300800 */
[----:B------:R-:W4:Y:S01]  /*4c8e0*/  LDL.LU R19, [R1+0x40c] ;  /* 0x00040c0001137983 */ /* 0x000f220000300800 */
[----:B--2---:R-:W-:Y:S01]  /*4c8f0*/  IMAD.MOV.U32 R2, RZ, RZ, R27 ;  /* 0x000000ffff027224 */ /* 0x004fe200078e001b */
[----:B----4-:R-:W-:Y:S01]  /*4c900*/  HMMA.16816.F32 R16, R24, R6, R16 ;  /* 0x000000061810723c */ /* 0x010fe20000001810 */
[----:B------:R-:W-:-:S02]  /*4c910*/  IMAD.MOV.U32 R7, RZ, RZ, R25 ;  /* 0x000000ffff077224 */ /* 0x000fc400078e0019 */
[----:B------:R-:W-:-:S15]  /*4c920*/  IMAD.MOV.U32 R6, RZ, RZ, R26 ;  /* 0x000000ffff067224 */ /* 0x000fde00078e001a */
[----:B------:R-:W-:Y:S01]  /*4c930*/  NOP ;  /* 0x0000000000007918 */ /* 0x000fe20000000000 */
[----:B------:R0:W-:Y:S02]  /*4c940*/  STL.64 [R1+0x1b0], R16 ;  /* 0x0001b01001007387 */ /* 0x0001e40000100a00 */
[----:B0-----:R-:W-:Y:S02]  /*4c950*/  IMAD.MOV.U32 R16, RZ, RZ, R24 ;  /* 0x000000ffff107224 */ /* 0x001fe400078e0018 */
[----:B------:R-:W0:Y:S04]  /*4c960*/  LDSM.16.MT88.4 R24, [R28+UR5+0x8100] ;  /* 0x008100051c18783b */ /* 0x000e280008004200 */
[----:B------:R-:W-:Y:S04]  /*4c970*/  STL.64 [R1+0x1b8], R18 ;  /* 0x0001b81201007387 */ /* 0x000fe80000100a00 */
[----:B------:R1:W-:Y:S02]  /*4c980*/  STL.64 [R1+0x5098], R4 ;  /* 0x0050980401007387 */ /* 0x0003e40000100a00 */
[----:B-1----:R-:W-:-:S02]  /*4c990*/  IMAD.MOV.U32 R5, RZ, RZ, R7 ;  /* 0x000000ffff057224 */ /* 0x002fc400078e0007 */
[----:B------:R-:W-:Y:S02]  /*4c9a0*/  IMAD.MOV.U32 R4, RZ, RZ, R16 ;  /* 0x000000ffff047224 */ /* 0x000fe400078e0010 */
[----:B------:R-:W-:Y:S01]  /*4c9b0*/  IMAD.MOV.U32 R7, RZ, RZ, R2 ;  /* 0x000000ffff077224 */ /* 0x000fe200078e0002 */
[----:B------:R-:W2:Y:S01]  /*4c9c0*/  LDL.LU R16, [R1+0x450] ;  /* 0x0004500001107983 */ /* 0x000ea20000300800 */
[----:B------:R-:W-:-:S03]  /*4c9d0*/  IMAD.MOV.U32 R19, RZ, RZ, R12 ;  /* 0x000000ffff137224 */ /* 0x000fc600078e000c */
[----:B------:R-:W2:Y:S02]  /*4c9e0*/  LDL.LU R17, [R1+0x454] ;  /* 0x0004540001117983 */ /* 0x000ea40000300800 */
[----:B------:R-:W-:Y:S01]  /*4c9f0*/  HMMA.16816.F32 R20, R4, R10, R20 ;  /* 0x0000000a0414723c */ /* 0x000fe20000001814 */
[----:B------:R-:W-:Y:S02]  /*4ca00*/  IMAD.MOV.U32 R18, RZ, RZ, R13 ;  /* 0x000000ffff127224 */ /* 0x000fe400078e000d */
[----:B0-----:R-:W-:Y:S02]  /*4ca10*/  IMAD.MOV.U32 R12, RZ, RZ, R24 ;  /* 0x000000ffff0c7224 */ /* 0x001fe400078e0018 */
[----:B------:R-:W3:Y:S01]  /*4ca20*/  LDL.LU R24, [R1+0x5a0] ;  /* 0x0005a00001187983 */ /* 0x000ee20000300800 */
[----:B------:R-:W-:Y:S02]  /*4ca30*/  IMAD.MOV.U32 R13, RZ, RZ, R25 ;  /* 0x000000ffff0d7224 */ /* 0x000fe400078e0019 */
[----:B------:R-:W-:-:S02]  /*4ca40*/  IMAD.MOV.U32 R29, RZ, RZ, R26 ;  /* 0x000000ffff1d7224 */ /* 0x000fc400078e001a */
[----:B------:R-:W-:-:S09]  /*4ca50*/  IMAD.MOV.U32 R2, RZ, RZ, R27 ;  /* 0x000000ffff027224 */ /* 0x000fd200078e001b */
[----:B------:R-:W-:Y:S04]  /*4ca60*/  STL.64 [R1+0x1a0], R20 ;  /* 0x0001a01401007387 */ /* 0x000fe80000100a00 */
[----:B------:R-:W-:Y:S04]  /*4ca70*/  STL.64 [R1+0x1a8], R22 ;  /* 0x0001a81601007387 */ /* 0x000fe80000100a00 */
[----:B------:R-:W3:Y:S04]  /*4ca80*/  LDL.LU R25, [R1+0x5a4] ;  /* 0x0005a40001197983 */ /* 0x000ee80000300800 */
[----:B------:R-:W4:Y:S04]  /*4ca90*/  LDL.LU R26, [R1+0x5a8] ;  /* 0x0005a800011a7983 */ /* 0x000f280000300800 */
[----:B------:R-:W4:Y:S01]  /*4caa0*/  LDL.LU R27, [R1+0x5ac] ;  /* 0x0005ac00011b7983 */ /* 0x000f220000300800 */
[----:B------:R-:W-:-:S02]  /*4cab0*/  IMAD.MOV.U32 R10, RZ, RZ, R0 ;  /* 0x000000ffff0a7224 */ /* 0x000fc400078e0000 */
[----:B------:R-:W-:Y:S01]  /*4cac0*/  IMAD.MOV.U32 R11, RZ, RZ, R3 ;  /* 0x000000ffff0b7224 */ /* 0x000fe200078e0003 */
[C---:B--2---:R-:W-:Y:S01]  /*4cad0*/  HMMA.16816.F32 R16, R4.reuse, R14, R16 ;  /* 0x0000000e0410723c */ /* 0x044fe20000001810 */
[----:B----4-:R-:W-:Y:S04]  /*4cae0*/  STL.64 [R1+0x50a8], R26 ;  /* 0x0050a81a01007387 */ /* 0x010fe80000100a00 */
[----:B---3--:R0:W-:Y:S04]  /*4caf0*/  STL.64 [R1+0x50a0], R24 ;  /* 0x0050a01801007387 */ /* 0x0081e80000100a00 */
[----:B0-----:R-:W2:Y:S04]  /*4cb00*/  LDL.LU R24, [R1+0x440] ;  /* 0x0004400001187983 */ /* 0x001ea80000300800 */
[----:B------:R-:W2:Y:S04]  /*4cb10*/  LDL.LU R25, [R1+0x444] ;  /* 0x0004440001197983 */ /* 0x000ea80000300800 */
[----:B------:R-:W2:Y:S04]  /*4cb20*/  LDL.LU R26, [R1+0x448] ;  /* 0x00044800011a7983 */ /* 0x000ea80000300800 */
[----:B------:R-:W2:Y:S04]  /*4cb30*/  LDL.LU R27, [R1+0x44c] ;  /* 0x00044c00011b7983 */ /* 0x000ea80000300800 */
[----:B------:R-:W3:Y:S04]  /*4cb40*/  LDL.LU R20, [R1+0x5b0] ;  /* 0x0005b00001147983 */ /* 0x000ee80000300800 */
[----:B------:R-:W3:Y:S04]  /*4cb50*/  LDL.LU R21, [R1+0x5b4] ;  /* 0x0005b40001157983 */ /* 0x000ee80000300800 */
[----:B------:R-:W3:Y:S04]  /*4cb60*/  LDL.LU R22, [R1+0x5b8] ;  /* 0x0005b80001167983 */ /* 0x000ee80000300800 */
[----:B------:R-:W3:Y:S04]  /*4cb70*/  LDL.LU R23, [R1+0x5bc] ;  /* 0x0005bc0001177983 */ /* 0x000ee80000300800 */
[----:B------:R-:W4:Y:S04]  /*4cb80*/  LDL.LU R0, [R1+0x50c4] ;  /* 0x0050c40001007983 */ /* 0x000f280000300800 */
[----:B------:R-:W2:Y:S04]  /*4cb90*/  LDL.LU R3, [R1+0x50c0] ;  /* 0x0050c00001037983 */ /* 0x000ea80000300800 */
[----:B------:R-:W-:Y:S04]  /*4cba0*/  STL.64 [R1+0x5068], R10 ;  /* 0x0050680a01007387 */ /* 0x000fe80000100a00 */
[----:B------:R0:W-:Y:S04]  /*4cbb0*/  STL.64 [R1+0x5060], R8 ;  /* 0x0050600801007387 */ /* 0x0001e80000100a00 */
[----:B0-----:R-:W3:Y:S04]  /*4cbc0*/  LDL.LU R8, [R1] ;  /* 0x0000000001087983 */ /* 0x001ee80000300800 */
[----:B------:R-:W3:Y:S04]  /*4cbd0*/  LDL.LU R9, [R1+0x4] ;  /* 0x0000040001097983 */ /* 0x000ee80000300800 */
[----:B------:R-:W3:Y:S04]  /*4cbe0*/  LDL.LU R10, [R1+0x8] ;  /* 0x00000800010a7983 */ /* 0x000ee80000300800 */
[----:B------:R-:W3:Y:S04]  /*4cbf0*/  LDL.LU R11, [R1+0xc] ;  /* 0x00000c00010b7983 */ /* 0x000ee80000300800 */
[----:B------:R-:W-:Y:S04]  /*4cc00*/  STL.64 [R1+0x190], R16 ;  /* 0x0001901001007387 */ /* 0x000fe80000100a00 */
[----:B------:R0:W-:Y:S04]  /*4cc10*/  STL.64 [R1+0x198], R18 ;  /* 0x0001981201007387 */ /* 0x0001e80000100a00 */
[----:B0-----:R-:W2:Y:S04]  /*4cc20*/  LDL.LU.64 R18, [R1+0x50b8] ;  /* 0x0050b80001127983 */ /* 0x001ea80000300a00 */
[----:B------:R-:W3:Y:S04]  /*4cc30*/  LDL.LU.64 R16, [R1+0x50b0] ;  /* 0x0050b00001107983 */ /* 0x000ee80000300a00 */
[----:B------:R0:W-:Y:S04]  /*4cc40*/  STL.64 [R1+0x5058], R12 ;  /* 0x0050580c01007387 */ /* 0x0001e80000100a00 */
[----:B0-----:R-:W3:Y:S01]  /*4cc50*/  LDL.64 R12, [R1+0x30] ;  /* 0x00003000010c7983 */ /* 0x001ee20000100a00 */
[----:B--2---:R-:W-:Y:S03]  /*4cc60*/  HMMA.16816.F32 R4, R4, R18, R24 ;  /* 0x000000120404723c */ /* 0x004fe60000001818 */
[----:B------:R-:W2:Y:S04]  /*4cc70*/  LDL.LU.64 R26, [R1+0x50a8] ;  /* 0x0050a800011a7983 */ /* 0x000ea80000300a00 */
[----:B------:R-:W2:-:S12]  /*4cc80*/  LDL.LU.64 R24, [R1+0x50a0] ;  /* 0x0050a00001187983 */ /* 0x000e980000300a00 */
[----:B------:R0:W-:Y:S04]  /*4cc90*/  STL.64 [R1+0x90], R4 ;  /* 0x0000900401007387 */ /* 0x0001e80000100a00 */
[----:B------:R-:W-:Y:S04]  /*4cca0*/  STL.64 [R1+0x98], R6 ;  /* 0x0000980601007387 */ /* 0x000fe80000100a00 */
[----:B0-----:R-:W2:Y:S04]  /*4ccb0*/  LDL.LU.64 R4, [R1+0x5098] ;  /* 0x0050980001047983 */ /* 0x001ea80000300a00 */
[----:B---3--:R0:W-:Y:S04]  /*4ccc0*/  STL.64 [R1+0x5070], R16 ;  /* 0x0050701001007387 */ /* 0x0081e80000100a00 */
[----:B0-----:R-:W3:Y:S04]  /*4ccd0*/  LDL.LU R16, [R1+0x310] ;  /* 0x0003100001107983 */ /* 0x001ee80000300800 */
[----:B------:R-:W3:Y:S04]  /*4cce0*/  LDL.LU R17, [R1+0x314] ;  /* 0x0003140001117983 */ /* 0x000ee80000300800 */
[----:B------:R-:W2:Y:S04]  /*4ccf0*/  LDL.LU R18, [R1+0x318] ;  /* 0x0003180001127983 */ /* 0x000ea80000300800 */
[----:B------:R-:W2:Y:S01]  /*4cd00*/  LDL.LU R19, [R1+0x31c] ;  /* 0x00031c0001137983 */ /* 0x000ea20000300800 */
[----:B------:R-:W-:Y:S03]  /*4cd10*/  HMMA.16816.F32 R20, R8, R12, R20 ;  /* 0x0000000c0814723c */ /* 0x000fe60000001814 */
[----:B--2---:R0:W-:Y:S02]  /*4cd20*/  STL.64 [R1+0x5080], R18 ;  /* 0x0050801201007387 */ /* 0x0041e40000100a00 */
[----:B0-----:R-:W-:-:S02]  /*4cd30*/  IMAD.MOV.U32 R18, RZ, RZ, R5 ;  /* 0x000000ffff127224 */ /* 0x001fc400078e0005 */
[----:B------:R-:W-:Y:S02]  /*4cd40*/  IMAD.MOV.U32 R19, RZ, RZ, R4 ;  /* 0x000000ffff137224 */ /* 0x000fe400078e0004 */
[----:B------:R-:W0:Y:S04]  /*4cd50*/  LDSM.16.MT88.4 R4, [R28+UR5+0x8180] ;  /* 0x008180051c04783b */ /* 0x000e280008004200 */
[----:B---3--:R1:W-:Y:S04]  /*4cd60*/  STL.64 [R1+0x5078], R16 ;  /* 0x0050781001007387 */ /* 0x0083e80000100a00 */
[----:B-1----:R-:W2:Y:S04]  /*4cd70*/  LDL.LU R16, [R1+0x590] ;  /* 0x0005900001107983 */ /* 0x002ea80000300800 */
[----:B------:R-:W2:Y:S04]  /*4cd80*/  LDL.LU R17, [R1+0x594] ;  /* 0x0005940001117983 */ /* 0x000ea80000300800 */
[----:B0-----:R-:W-:Y:S04]  /*4cd90*/  STL.64 [R1+0x4ff0], R6 ;  /* 0x004ff00601007387 */ /* 0x001fe80000100a00 */
[----:B------:R-:W-:Y:S04]  /*4cda0*/  STL.64 [R1+0x4fe8], R4 ;  /* 0x004fe80401007387 */ /* 0x000fe80000100a00 */
[----:B------:R0:W-:Y:S04]  /*4cdb0*/  STL.64 [R1+0x180], R20 ;  /* 0x0001801401007387 */ /* 0x0001e80000100a00 */
[----:B------:R-:W-:Y:S04]  /*4cdc0*/  STL.64 [R1+0x188], R22 ;  /* 0x0001881601007387 */ /* 0x000fe80000100a00 */
[----:B0-----:R-:W3:Y:S02]  /*4cdd0*/  LDL.LU.64 R20, [R1+0x5090] ;  /* 0x0050900001147983 */ /* 0x001ee40000300a00 */
[----:B---3--:R-:W-:-:S15]  /*4cde0*/  HMMA.16816.F32 R24, R8, R20, R24 ;  /* 0x000000140818723c */ /* 0x008fde0000001818 */
[----:B------:R-:W-:-:S04]  /*4cdf0*/  NOP ;  /* 0x0000000000007918 */ /* 0x000fc80000000000 */
[----:B------:R0:W-:Y:S04]  /*4ce00*/  STL.64 [R1+0x170], R24 ;  /* 0x0001701801007387 */ /* 0x0001e80000100a00 */
[----:B------:R-:W-:Y:S04]  /*4ce10*/  STL.64 [R1+0x178], R26 ;  /* 0x0001781a01007387 */ /* 0x000fe80000100a00 */
[----:B0-----:R-:W2:Y:S02]  /*4ce20*/  LDL.LU.64 R24, [R1+0x5088] ;  /* 0x0050880001187983 */ /* 0x001ea40000300a00 */
[----:B--2---:R-:W-:-:S15]  /*4ce30*/  HMMA.16816.F32 R16, R8, R24, R16 ;  /* 0x000000180810723c */ /* 0x004fde0000001810 */
[----:B------:R-:W-:-:S04]  /*4ce40*/  NOP ;  /* 0x0000000000007918 */ /* 0x000fc80000000000 */
[----:B------:R-:W-:Y:S04]  /*4ce50*/  STL.64 [R1+0x160], R16 ;  /* 0x0001601001007387 */ /* 0x000fe80000100a00 */
[----:B------:R0:W-:Y:S04]  /*4ce60*/  STL.64 [R1+0x168], R18 ;  /* 0x0001681201007387 */ /* 0x0001e80000100a00 */
[----:B0-----:R-:W2:Y:S04]  /*4ce70*/  LDL.LU.64 R18, [R1+0x5080] ;  /* 0x0050800001127983 */ /* 0x001ea80000300a00 */
[----:B------:R-:W2:Y:S01]  /*4ce80*/  LDL.LU.64 R16, [R1+0x5078] ;  /* 0x0050780001107983 */ /* 0x000ea20000300a00 */
[----:B------:R-:W-:-:S02]  /*4ce90*/  IMAD.MOV.U32 R4, RZ, RZ, R3 ;  /* 0x000000ffff047224 */ /* 0x000fc400078e0003 */
[----:B----4-:R-:W-:-:S07]  /*4cea0*/  IMAD.MOV.U32 R5, RZ, RZ, R0 ;  /* 0x000000ffff057224 */ /* 0x010fce00078e0000 */
[----:B--2---:R-:W-:Y:S01]  /*4ceb0*/  HMMA.16816.F32 R8, R8, R4, R16 ;  /* 0x000000040808723c */ /* 0x004fe20000001810 */
[----:B------:R-:W2:-:S15]  /*4cec0*/  LDL.LU.64 R16, [R1+0x5070] ;  /* 0x0050700001107983 */ /* 0x000e9e0000300a00 */
[----:B------:R-:W-:-:S03]  /*4ced0*/  NOP ;  /* 0x0000000000007918 */ /* 0x000fc60000000000 */
[----:B------:R-:W-:Y:S04]  /*4cee0*/  STL.64 [R1+0x80], R8 ;  /* 0x0000800801007387 */ /* 0x000fe80000100a00 */
[----:B------:R0:W-:Y:S04]  /*4cef0*/  STL.64 [R1+0x88], R10 ;  /* 0x0000880a01007387 */ /* 0x0001e80000100a00 */
[----:B0-----:R-:W3:Y:S04]  /*4cf00*/  LDL.LU.64 R10, [R1+0x5068] ;  /* 0x00506800010a7983 */ /* 0x001ee80000300a00 */
[----:B------:R-:W3:Y:S04]  /*4cf10*/  LDL.LU.64 R8, [R1+0x5060] ;  /* 0x0050600001087983 */ /* 0x000ee80000300a00 */
[----:B------:R0:W-:Y:S04]  /*4cf20*/  STL.64 [R1+0x5048], R4 ;  /* 0x0050480401007387 */ /* 0x0001e80000100a00 */
[----:B0-----:R-:W4:Y:S04]  /*4cf30*/  LDL.LU R4, [R1+0x570] ;  /* 0x0005700001047983 */ /* 0x001f280000300800 */
[----:B------:R-:W4:Y:S01]  /*4cf40*/  LDL.LU R5, [R1+0x574] ;  /* 0x0005740001057983 */ /* 0x000f220000300800 */
[----:B--2---:R-:W-:-:S02]  /*4cf50*/  IMAD.MOV.U32 R6, RZ, RZ, R17 ;  /* 0x000000ffff067224 */ /* 0x004fc400078e0011 */
[----:B------:R-:W-:Y:S02]  /*4cf60*/  IMAD.MOV.U32 R7, RZ, RZ, R16 ;  /* 0x000000ffff077224 */ /* 0x000fe400078e0010 */
[----:B------:R-:W0:Y:S04]  /*4cf70*/  LDSM.16.MT88.4 R16, [R28+UR5+0x8200] ;  /* 0x008200051c10783b */ /* 0x000e280008004200 */
[----:B0-----:R-:W-:Y:S04]  /*4cf80*/  STL.64 [R1+0x4fb0], R18 ;  /* 0x004fb01201007387 */ /* 0x001fe80000100a00 */
[----:B------:R0:W-:Y:S04]  /*4cf90*/  STL.64 [R1+0x4fa8], R16 ;  /* 0x004fa81001007387 */ /* 0x0001e80000100a00 */
[----:B0-----:R-:W3:Y:S04]  /*4cfa0*/  LDL.LU R16, [R1+0x580] ;  /* 0x0005800001107983 */ /* 0x001ee80000300800 */
[----:B------:R-:W3:Y:S04]  /*4cfb0*/  LDL.LU R17, [R1+0x584] ;  /* 0x0005840001117983 */ /* 0x000ee80000300800 */
[----:B------:R-:W3:Y:S04]  /*4cfc0*/  LDL.LU R18, [R1+0x588] ;  /* 0x0005880001127983 */ /* 0x000ee80000300800 */
[----:B------:R-:W3:Y:S01]  /*4cfd0*/  LDL.LU R19, [R1+0x58c] ;  /* 0x00058c0001137983 */ /* 0x000ee20000300800 */
[----:B------:R-:W-:-:S02]  /*4cfe0*/  IMAD.MOV.U32 R3, RZ, RZ, R12 ;  /* 0x000000ffff037224 */ /* 0x000fc400078e000c */
[----:B------:R-:W-:Y:S01]  /*4cff0*/  IMAD.MOV.U32 R0, RZ, RZ, R13 ;  /* 0x000000ffff007224 */ /* 0x000fe200078e000d */
[----:B---3--:R-:W-:-:S15]  /*4d000*/  HMMA.16816.F32 R16, R8, R12, R16 ;  /* 0x0000000c0810723c */ /* 0x008fde0000001810 */
[----:B------:R-:W-:-:S04]  /*4d010*/  NOP ;  /* 0x0000000000007918 */ /* 0x000fc80000000000 */
[----:B------:R0:W-:Y:S04]  /*4d020*/  STL.64 [R1+0x150], R16 ;  /* 0x0001501001007387 */ /* 0x0001e80000100a00 */
[----:B------:R1:W-:Y:S04]  /*4d030*/  STL.64 [R1+0x158], R18 ;  /* 0x0001581201007387 */ /* 0x0003e80000100a00 */
[----:B------:R-:W2:Y:S04]  /*4d040*/  LDL.LU.64 R12, [R1+0x5058] ;  /* 0x00505800010c7983 */ /* 0x000ea80000300a00 */
[----:B0-----:R-:W3:Y:S04]  /*4d050*/  LDL.LU R16, [R1+0xa0] ;  /* 0x0000a00001107983 */ /* 0x001ee80000300800 */
[----:B------:R-:W3:Y:S04]  /*4d060*/  LDL.LU R17, [R1+0xa4] ;  /* 0x0000a40001117983 */ /* 0x000ee80000300800 */
[----:B-1----:R-:W3:Y:S04]  /*4d070*/  LDL.LU R18, [R1+0xa8] ;  /* 0x0000a80001127983 */ /* 0x002ee80000300800 */
[----:B------:R-:W3:Y:S01]  /*4d080*/  LDL.LU R19, [R1+0xac] ;  /* 0x0000ac0001137983 */ /* 0x000ee20000300800 */
[----:B------:R-:W-:-:S02]  /*4d090*/  IMAD.MOV.U32 R14, RZ, RZ, R29 ;  /* 0x000000ffff0e7224 */ /* 0x000fc400078e001d */
[----:B------:R-:W-:Y:S01]  /*4d0a0*/  IMAD.MOV.U32 R15, RZ, RZ, R2 ;  /* 0x000000ffff0f7224 */ /* 0x000fe200078e0002 */
[----:B------:R-:W4:Y:S04]  /*4d0b0*/  LDL.LU R29, [R1+0x5054] ;  /* 0x00505400011d7983 */ /* 0x000f280000300800 */
[----:B------:R-:W4:Y:S04]  /*4d0c0*/  LDL.LU R2, [R1+0x5050] ;  /* 0x0050500001027983 */ /* 0x000f280000300800 */
[----:B------:R-:W-:Y:S04]  /*4d0d0*/  STL.64 [R1+0x5040], R14 ;  /* 0x0050400e01007387 */ /* 0x000fe80000100a00 */
[----:B--2---:R-:W-:Y:S04]  /*4d0e0*/  STL.64 [R1+0x5038], R12 ;  /* 0x0050380c01007387 */ /* 0x004fe80000100a00 */
[----:B---3--:R-:W-:Y:S04]  /*4d0f0*/  STL.64 [R1+0x4fc0], R18 ;  /* 0x004fc01201007387 */ /* 0x008fe80000100a00 */
[----:B------:R0:W-:Y:S04]  /*4d100*/  STL.64 [R1+0x4fb8], R16 ;  /* 0x004fb81001007387 */ /* 0x0001e80000100a00 */
[----:B0-----:R-:W2:Y:S04]  /*4d110*/  LDL.LU R16, [R1+0xd0] ;  /* 0x0000d00001107983 */ /* 0x001ea80000300800 */
[----:B------:R-:W2:Y:S04]  /*4d120*/  LDL.LU R17, [R1+0xd4] ;  /* 0x0000d40001117983 */ /* 0x000ea80000300800 */
[----:B------:R-:W3:Y:S04]  /*4d130*/  LDL.LU R18, [R1+0xd8] ;  /* 0x0000d80001127983 */ /* 0x000ee80000300800 */
[----:B------:R-:W3:Y:S01]  /*4d140*/  LDL.LU R19, [R1+0xdc] ;  /* 0x0000dc0001137983 */ /* 0x000ee20000300800 */
[----:B----4-:R-:W-:Y:S03]  /*4d150*/  HMMA.16816.F32 R4, R8, R20, R4 ;  /* 0x000000140804723c */ /* 0x010fe60000001804 */
[----:B---3--:R-:W-:Y:S04]  /*4d160*/  STL.64 [R1+0x4fd0], R18 ;  /* 0x004fd01201007387 */ /* 0x008fe80000100a00 */
[----:B--2---:R0:W-:Y:S04]  /*4d170*/  STL.64 [R1+0x4fc8], R16 ;  /* 0x004fc81001007387 */ /* 0x0041e80000100a00 */
[----:B0-----:R-:W2:Y:S04]  /*4d180*/  LDL.LU R16, [R1+0x510] ;  /* 0x0005100001107983 */ /* 0x001ea80000300800 */
[----:B------:R-:W2:Y:S04]  /*4d190*/  LDL.LU R17, [R1+0x514] ;  /* 0x0005140001117983 */ /* 0x000ea80000300800 */
[----:B------:R-:W3:Y:S04]  /*4d1a0*/  LDL.LU R18, [R1+0x518] ;  /* 0x0005180001127983 */ /* 0x000ee80000300800 */
[----:B------:R-:W3:Y:S01]  /*4d1b0*/  LDL.LU R19, [R1+0x51c] ;  /* 0x00051c0001137983 */ /* 0x000ee20000300800 */
[----:B------:R-:W-:-:S03]  /*4d1c0*/  IMAD.MOV.U32 R26, RZ, RZ, R4 ;  /* 0x000000ffff1a7224 */ /* 0x000fc600078e0004 */
[----:B------:R-:W4:Y:S01]  /*4d1d0*/  LDL.LU R12, [R1+0xe0] ;  /* 0x0000e000010c7983 */ /* 0x000f220000300800 */
[----:B------:R-:W-:-:S03]  /*4d1e0*/  IMAD.MOV.U32 R27, RZ, RZ, R5 ;  /* 0x000000ffff1b7224 */ /* 0x000fc600078e0005 */
[----:B------:R-:W4:Y:S01]  /*4d1f0*/  LDL.LU R13, [R1+0xe4] ;  /* 0x0000e400010d7983 */ /* 0x000f220000300800 */
[----:B------:R-:W-:-:S03]  /*4d200*/  IMAD.MOV.U32 R22, RZ, RZ, R6 ;  /* 0x000000ffff167224 */ /* 0x000fc600078e0006 */
[----:B------:R-:W4:Y:S01]  /*4d210*/  LDL.LU R14, [R1+0xe8] ;  /* 0x0000e800010e7983 */ /* 0x000f220000300800 */
[----:B------:R-:W-:-:S03]  /*4d220*/  IMAD.MOV.U32 R23, RZ, RZ, R7 ;  /* 0x000000ffff177224 */ /* 0x000fc600078e0007 */
[----:B------:R-:W4:Y:S04]  /*4d230*/  LDL.LU R15, [R1+0xec] ;  /* 0x0000ec00010f7983 */ /* 0x000f280000300800 */
[----:B------:R-:W4:Y:S04]  /*4d240*/  LDL.LU R4, [R1+0x560] ;  /* 0x0005600001047983 */ /* 0x000f280000300800 */
[----:B------:R-:W4:Y:S04]  /*4d250*/  LDL.LU R5, [R1+0x564] ;  /* 0x0005640001057983 */ /* 0x000f280000300800 */
[----:B------:R-:W4:Y:S04]  /*4d260*/  LDL.LU R6, [R1+0x568] ;  /* 0x0005680001067983 */ /* 0x000f280000300800 */
[----:B------:R-:W4:Y:S04]  /*4d270*/  LDL.LU R7, [R1+0x56c] ;  /* 0x00056c0001077983 */ /* 0x000f280000300800 */
[----:B---3--:R-:W-:Y:S04]  /*4d280*/  STL.64 [R1+0x4fe0], R18 ;  /* 0x004fe01201007387 */ /* 0x008fe80000100a00 */
        /* <DEDUP_REMOVED lines=16> */
[----:B------:R-:W3:Y:S01]  /*4d390*/  LDL.LU R19, [R1+0x53c] ;  /* 0x00053c0001137983 */ /* 0x000ee20000300800 */
[C---:B----4-:R-:W-:Y:S03]  /*4d3a0*/  HMMA.16816.F32 R4, R8.reuse, R24, R4 ;  /* 0x000000180804723c */ /* 0x050fe60000001804 */
        /* <DEDUP_REMOVED lines=12> */
[----:B------:R-:W-:Y:S04]  /*4d470*/  STL [R1+0x4d3c], R23 ;  /* 0x004d3c1701007387 */ /* 0x000fe80000100800 */
[----:B------:R-:W-:Y:S04]  /*4d480*/  STL [R1+0x4d38], R22 ;  /* 0x004d381601007387 */ /* 0x000fe80000100800 */
[----:B------:R0:W-:Y:S04]  /*4d490*/  STL.64 [R1+0x130], R4 ;  /* 0x0001300401007387 */ /* 0x0001e80000100a00 */
[----:B------:R-:W-:Y:S04]  /*4d4a0*/  STL.64 [R1+0x138], R6 ;  /* 0x0001380601007387 */ /* 0x000fe80000100a00 */
[----:B0-----:R-:W3:Y:S02]  /*4d4b0*/  LDL.LU.64 R4, [R1+0x5048] ;  /* 0x0050480001047983 */ /* 0x001ee40000300a00 */
[----:B---3--:R-:W-:Y:S02]  /*4d4c0*/  HMMA.16816.F32 R8, R8, R4, R12 ;  /* 0x000000040808723c */ /* 0x008fe4000000180c */
[----:B------:R-:W2:Y:S04]  /*4d4d0*/  LDL.LU.64 R14, [R1+0x5040] ;  /* 0x00504000010e7983 */ /* 0x000ea80000300a00 */
[----:B------:R-:W2:-:S13]  /*4d4e0*/  LDL.LU.64 R12, [R1+0x5038] ;  /* 0x00503800010c7983 */ /* 0x000e9a0000300a00 */
[----:B------:R-:W-:Y:S04]  /*4d4f0*/  STL.64 [R1+0x70], R8 ;  /* 0x0000700801007387 */ /* 0x000fe80000100a00 */
[----:B------:R-:W-:Y:S04]  /*4d500*/  STL.64 [R1+0x78], R10 ;  /* 0x0000780a01007387 */ /* 0x000fe80000100a00 */
[----:B------:R-:W0:Y:S04]  /*4d510*/  LDSM.16.MT88.4 R8, [R28+UR5+0x8280] ;  /* 0x008280051c08783b */ /* 0x000e280008004200 */
[----:B0-----:R-:W-:Y:S04]  /*4d520*/  STL.64 [R1+0x4f88], R10 ;  /* 0x004f880a01007387 */ /* 0x001fe80000100a00 */
[----:B------:R0:W-:Y:S04]  /*4d530*/  STL.64 [R1+0x4f80], R8 ;  /* 0x004f800801007387 */ /* 0x0001e80000100a00 */
[----:B0-----:R-:W3:Y:S04]  /*4d540*/  LDL.LU R8, [R1+0xb0] ;  /* 0x0000b00001087983 */ /* 0x001ee80000300800 */
[----:B------:R-:W3:Y:S04]  /*4d550*/  LDL.LU R9, [R1+0xb4] ;  /* 0x0000b40001097983 */ /* 0x000ee80000300800 */
[----:B------:R-:W4:Y:S04]  /*4d560*/  LDL.LU R10, [R1+0xb8] ;  /* 0x0000b800010a7983 */ /* 0x000f280000300800 */
[----:B------:R-:W4:Y:S04]  /*4d570*/  LDL.LU R11, [R1+0xbc] ;  /* 0x0000bc00010b7983 */ /* 0x000f280000300800 */
[----:B----4-:R-:W-:Y:S04]  /*4d580*/  STL.64 [R1+0x4f98], R10 ;  /* 0x004f980a01007387 */ /* 0x010fe80000100a00 */
[----:B---3--:R0:W-:Y:S02]  /*4d590*/  STL.64 [R1+0x4f90], R8 ;  /* 0x004f900801007387 */ /* 0x0081e40000100a00 */
[----:B0-----:R-:W-:-:S02]  /*4d5a0*/  IMAD.MOV.U32 R8, RZ, RZ, R3 ;  /* 0x000000ffff087224 */ /* 0x001fc400078e0003 */
[----:B------:R-:W-:-:S07]  /*4d5b0*/  IMAD.MOV.U32 R9, RZ, RZ, R0 ;  /* 0x000000ffff097224 */ /* 0x000fce00078e0000 */
        /* <DEDUP_REMOVED lines=20> */
[----:B------:R-:W2:Y:S04]  /*4d700*/  LDL.LU.64 R16, [R1+0x4ff8] ;  /* 0x004ff80001107983 */ /* 0x000ea80000300a00 */
[----:B------:R-:W2:Y:S04]  /*4d710*/  LDL.LU.64 R6, [R1+0x4ff0] ;  /* 0x004ff00001067983 */ /* 0x000ea80000300a00 */
[----:B------:R-:W2:Y:S05]  /*4d720*/  LDL.LU.64 R4, [R1+0x4fe8] ;  /* 0x004fe80001047983 */ /* 0x000eaa0000300a00 */
[----:B------:R-:W-:Y:S04]  /*4d730*/  STL.64 [R1+0x20], R12 ;  /* 0x0000200c01007387 */ /* 0x000fe80000100a00 */
[----:B------:R-:W-:Y:S04]  /*4d740*/  STL.64 [R1+0x28], R14 ;  /* 0x0000280e01007387 */ /* 0x000fe80000100a00 */
[----:B------:R-:W0:Y:S04]  /*4d750*/  LDSM.16.MT88.4 R12, [R28+UR5+0x8300] ;  /* 0x008300051c0c783b */ /* 0x000e280008004200 */
[----:B0-----:R-:W-:Y:S04]  /*4d760*/  STL.64 [R1+0x4f48], R14 ;  /* 0x004f480e01007387 */ /* 0x001fe80000100a00 */
[----:B------:R0:W-:Y:S04]  /*4d770*/  STL.64 [R1+0x4f40], R12 ;  /* 0x004f400c01007387 */ /* 0x0001e80000100a00 */
[----:B0-----:R-:W3:Y:S01]  /*4d780*/  LDL.64 R12, [R1+0x40] ;  /* 0x00004000010c7983 */ /* 0x001ee20000100a00 */
        /* <DEDUP_REMOVED lines=12> */
[----:B------:R0:W-:Y:S04]  /*4d850*/  STL.64 [R1+0x4fa0], R20 ;  /* 0x004fa01401007387 */ /* 0x0001e80000100a00 */
[----:B0-----:R-:W4:Y:S04]  /*4d860*/  LDL.LU R20, [R1+0x500] ;  /* 0x0005000001147983 */ /* 0x001f280000300800 */
[----:B------:R-:W4:Y:S04]  /*4d870*/  LDL.LU R21, [R1+0x504] ;  /* 0x0005040001157983 */ /* 0x000f280000300800 */
[----:B------:R-:W4:Y:S04]  /*4d880*/  LDL.LU R22, [R1+0x508] ;  /* 0x0005080001167983 */ /* 0x000f280000300800 */
[----:B------:R-:W4:Y:S01]  /*4d890*/  LDL.LU R23, [R1+0x50c] ;  /* 0x00050c0001177983 */ /* 0x000f220000300800 */
[----:B--2---:R-:W-:-:S15]  /*4d8a0*/  HMMA.16816.F32 R16, R4, R24, R16 ;  /* 0x000000180410723c */ /* 0x004fde0000001810 */
[----:B------:R-:W-:-:S04]  /*4d8b0*/  NOP ;  /* 0x0000000000007918 */ /* 0x000fc80000000000 */
[----:B------:R-:W-:Y:S04]  /*4d8c0*/  STL.64 [R1+0xd0], R16 ;  /* 0x0000d01001007387 */ /* 0x000fe80000100a00 */
[----:B------:R0:W-:Y:S04]  /*4d8d0*/  STL.64 [R1+0xd8], R18 ;  /* 0x0000d81201007387 */ /* 0x0001e80000100a00 */
[----:B0-----:R-:W3:Y:S04]  /*4d8e0*/  LDL.LU.64 R18, [R1+0x4fc0] ;  /* 0x004fc00001127983 */ /* 0x001ee80000300a00 */
[----:B------:R-:W3:Y:S02]  /*4d8f0*/  LDL.LU.64 R16, [R1+0x4fb8] ;  /* 0x004fb80001107983 */ /* 0x000ee40000300a00 */
[----:B---3--:R-:W-:Y:S02]  /*4d900*/  HMMA.16816.F32 R4, R4, R12, R16 ;  /* 0x0000000c0404723c */ /* 0x008fe40000001810 */
[----:B------:R-:W4:Y:S04]  /*4d910*/  LDL.LU.64 R18, [R1+0x4fb0] ;  /* 0x004fb00001127983 */ /* 0x000f280000300a00 */
[----:B------:R-:W4:-:S13]  /*4d920*/  LDL.LU.64 R16, [R1+0x4fa8] ;  /* 0x004fa80001107983 */ /* 0x000f1a0000300a00 */
[----:B------:R-:W-:Y:S04]  /*4d930*/  STL.64 [R1+0x60], R4 ;  /* 0x0000600401007387 */ /* 0x000fe80000100a00 */
[----:B------:R-:W-:Y:S04]  /*4d940*/  STL.64 [R1+0x68], R6 ;  /* 0x0000680601007387 */ /* 0x000fe80000100a00 */
[----:B------:R-:W0:Y:S04]  /*4d950*/  LDSM.16.MT88.4 R4, [R28+UR5+0x8380] ;  /* 0x008380051c04783b */ /* 0x000e280008004200 */
[----:B0-----:R-:W-:Y:S04]  /*4d960*/  STL.64 [R1+0x4f08], R6 ;  /* 0x004f080601007387 */ /* 0x001fe80000100a00 */
[----:B------:R0:W-:Y:S04]  /*4d970*/  STL.64 [R1+0x4f00], R4 ;  /* 0x004f000401007387 */ /* 0x0001e80000100a00 */
[----:B0-----:R-:W2:Y:S04]  /*4d980*/  LDL.LU R4, [R1+0x4f0] ;  /* 0x0004f00001047983 */ /* 0x001ea80000300800 */
[----:B------:R-:W2:Y:S04]  /*4d990*/  LDL.LU R5, [R1+0x4f4] ;  /* 0x0004f40001057983 */ /* 0x000ea80000300800 */
[----:B------:R-:W2:Y:S04]  /*4d9a0*/  LDL.LU R6, [R1+0x4f8] ;  /* 0x0004f80001067983 */ /* 0x000ea80000300800 */
[----:B------:R-:W2:Y:S01]  /*4d9b0*/  LDL.LU R7, [R1+0x4fc] ;  /* 0x0004fc0001077983 */ /* 0x000ea20000300800 */
[----:B----4-:R-:W-:Y:S03]  /*4d9c0*/  HMMA.16816.F32 R8, R16, R8, R20 ;  /* 0x000000081008723c */ /* 0x010fe60000001814 */
[----:B------:R-:W3:-:S15]  /*4d9d0*/  LDL.LU.64 R20, [R1+0x4fa0] ;  /* 0x004fa00001147983 */ /* 0x000ede0000300a00 */
[----:B------:R-:W-:Y:S01]  /*4d9e0*/  NOP ;  /* 0x0000000000007918 */ /* 0x000fe20000000000 */
[----:B------:R-:W-:Y:S04]  /*4d9f0*/  STL.64 [R1+0xc0], R8 ;  /* 0x0000c00801007387 */ /* 0x000fe80000100a00 */
[----:B------:R0:W-:Y:S04]  /*4da00*/  STL.64 [R1+0xc8], R10 ;  /* 0x0000c80a01007387 */ /* 0x0001e80000100a00 */
[----:B0-----:R-:W3:Y:S04]  /*4da10*/  LDL.LU.64 R10, [R1+0x4f98] ;  /* 0x004f9800010a7983 */ /* 0x001ee80000300a00 */
[----:B------:R-:W3:Y:S01]  /*4da20*/  LDL.LU.64 R8, [R1+0x4f90] ;  /* 0x004f900001087983 */ /* 0x000ee20000300a00 */
[C---:B--2---:R-:W-:Y:S08]  /*4da30*/  HMMA.16816.F32 R4, R16.reuse, R24, R4 ;  /* 0x000000181004723c */ /* 0x044ff00000001804 */
[----:B---3--:R-:W-:-:S15]  /*4da40*/  HMMA.16816.F32 R8, R16, R20, R8 ;  /* 0x000000141008723c */ /* 0x008fde0000001808 */
[----:B------:R-:W-:-:S04]  /*4da50*/  NOP ;  /* 0x0000000000007918 */ /* 0x000fc80000000000 */
[----:B------:R0:W-:Y:S04]  /*4da60*/  STL.64 [R1+0xb0], R8 ;  /* 0x0000b00801007387 */ /* 0x0001e80000100a00 */
[----:B------:R1:W-:Y:S04]  /*4da70*/  STL.64 [R1+0xb8], R10 ;  /* 0x0000b80a01007387 */ /* 0x0003e80000100a00 */
[----:B0-----:R-:W2:Y:S04]  /*4da80*/  LDL.LU R8, [R1+0x300] ;  /* 0x0003000001087983 */ /* 0x001ea80000300800 */
[----:B------:R-:W2:Y:S04]  /*4da90*/  LDL.LU R9, [R1+0x304] ;  /* 0x0003040001097983 */ /* 0x000ea80000300800 */
[----:B-1----:R-:W2:Y:S04]  /*4daa0*/  LDL.LU R10, [R1+0x308] ;  /* 0x00030800010a7983 */ /* 0x002ea80000300800 */
[----:B------:R-:W2:Y:S04]  /*4dab0*/  LDL.LU R11, [R1+0x30c] ;  /* 0x00030c00010b7983 */ /* 0x000ea80000300800 */
[----:B------:R-:W-:Y:S04]  /*4dac0*/  STL.64 [R1+0x4f78], R20 ;  /* 0x004f781401007387 */ /* 0x000fe80000100a00 */
[----:B------:R-:W-:Y:S04]  /*4dad0*/  STL.64 [R1+0x4f70], R26 ;  /* 0x004f701a01007387 */ /* 0x000fe80000100a00 */
[----:B------:R-:W-:Y:S04]  /*4dae0*/  STL.64 [R1+0x4f68], R24 ;  /* 0x004f681801007387 */ /* 0x000fe80000100a00 */
[----:B------:R0:W-:Y:S04]  /*4daf0*/  STL.64 [R1+0xa0], R4 ;  /* 0x0000a00401007387 */ /* 0x0001e80000100a00 */
[----:B------:R1:W-:Y:S04]  /*4db00*/  STL.64 [R1+0xa8], R6 ;  /* 0x0000a80601007387 */ /* 0x0003e80000100a00 */
[----:B0-----:R-:W3:Y:S04]  /*4db10*/  LDL.LU R4, [R1+0x430] ;  /* 0x0004300001047983 */ /* 0x001ee80000300800 */
[----:B------:R-:W3:Y:S04]  /*4db20*/  LDL.LU R5, [R1+0x434] ;  /* 0x0004340001057983 */ /* 0x000ee80000300800 */
[----:B-1----:R-:W4:Y:S04]  /*4db30*/  LDL.LU R6, [R1+0x438] ;  /* 0x0004380001067983 */ /* 0x002f280000300800 */
        /* <DEDUP_REMOVED lines=9> */
[----:B----4-:R-:W-:Y:S04]  /*4dbd0*/  STL.64 [R1+0x4f18], R6 ;  /* 0x004f180601007387 */ /* 0x010fe80000100a00 */
[----:B---3--:R0:W-:Y:S04]  /*4dbe0*/  STL.64 [R1+0x4f10], R4 ;  /* 0x004f100401007387 */ /* 0x0081e80000100a00 */
[----:B0-----:R-:W3:Y:S04]  /*4dbf0*/  LDL.LU R4, [R1+0x490] ;  /* 0x0004900001047983 */ /* 0x001ee80000300800 */
[----:B------:R-:W3:Y:S04]  /*4dc00*/  LDL.LU R5, [R1+0x494] ;  /* 0x0004940001057983 */ /* 0x000ee80000300800 */
[----:B------:R-:W4:Y:S04]  /*4dc10*/  LDL.LU R6, [R1+0x498] ;  /* 0x0004980001067983 */ /* 0x000f280000300800 */
[----:B------:R-:W4:Y:S01]  /*4dc20*/  LDL.LU R7, [R1+0x49c] ;  /* 0x00049c0001077983 */ /* 0x000f220000300800 */
[----:B--2---:R-:W-:Y:S03]  /*4dc30*/  HMMA.16816.F32 R8, R16, R12, R8 ;  /* 0x0000000c1008723c */ /* 0x004fe60000001808 */
[----:B----4-:R-:W-:Y:S04]  /*4dc40*/  STL.64 [R1+0x4f28], R6 ;  /* 0x004f280601007387 */ /* 0x010fe80000100a00 */
[----:B---3--:R0:W-:Y:S04]  /*4dc50*/  STL.64 [R1+0x4f20], R4 ;  /* 0x004f200401007387 */ /* 0x0081e80000100a00 */
[----:B0-----:R-:W2:Y:S04]  /*4dc60*/  LDL.LU R4, [R1+0x4a0] ;  /* 0x0004a00001047983 */ /* 0x001ea80000300800 */
[----:B------:R-:W2:Y:S04]  /*4dc70*/  LDL.LU R5, [R1+0x4a4] ;  /* 0x0004a40001057983 */ /* 0x000ea80000300800 */
[----:B------:R-:W3:Y:S04]  /*4dc80*/  LDL.LU R6, [R1+0x4a8] ;  /* 0x0004a80001067983 */ /* 0x000ee80000300800 */
[----:B------:R-:W3:Y:S04]  /*4dc90*/  LDL.LU R7, [R1+0x4ac] ;  /* 0x0004ac0001077983 */ /* 0x000ee80000300800 */
[----:B---3--:R-:W-:Y:S04]  /*4dca0*/  STL.64 [R1+0x4f38], R6 ;  /* 0x004f380601007387 */ /* 0x008fe80000100a00 */
[----:B--2---:R0:W-:Y:S04]  /*4dcb0*/  STL.64 [R1+0x4f30], R4 ;  /* 0x004f300401007387 */ /* 0x0041e80000100a00 */
[----:B0-----:R-:W2:Y:S04]  /*4dcc0*/  LDL.64 R4, [R1+0x30] ;  /* 0x0000300001047983 */ /* 0x001ea80000100a00 */
[----:B------:R0:W-:Y:S04]  /*4dcd0*/  STL.64 [R1+0x4f60], R12 ;  /* 0x004f600c01007387 */ /* 0x0001e80000100a00 */
[----:B0-----:R-:W3:Y:S04]  /*4dce0*/  LDL.LU R12, [R1+0x4c0] ;  /* 0x0004c000010c7983 */ /* 0x001ee80000300800 */
[----:B------:R-:W-:Y:S04]  /*4dcf0*/  STL.64 [R1+0x50], R8 ;  /* 0x0000500801007387 */ /* 0x000fe80000100a00 */
[----:B------:R-:W-:Y:S04]  /*4dd00*/  STL.64 [R1+0x58], R10 ;  /* 0x0000580a01007387 */ /* 0x000fe80000100a00 */
[----:B------:R-:W3:Y:S04]  /*4dd10*/  LDL.LU R13, [R1+0x4c4] ;  /* 0x0004c400010d7983 */ /* 0x000ee80000300800 */
[----:B------:R-:W3:Y:S04]  /*4dd20*/  LDL.LU R14, [R1+0x4c8] ;  /* 0x0004c800010e7983 */ /* 0x000ee80000300800 */
[----:B------:R-:W3:Y:S04]  /*4dd30*/  LDL.LU R15, [R1+0x4cc] ;  /* 0x0004cc00010f7983 */ /* 0x000ee80000300800 */
[----:B------:R-:W4:Y:S04]  /*4dd40*/  LDL.LU R16, [R1+0x4b0] ;  /* 0x0004b00001107983 */ /* 0x000f280000300800 */
[----:B------:R-:W4:Y:S04]  /*4dd50*/  LDL.LU R17, [R1+0x4b4] ;  /* 0x0004b40001117983 */ /* 0x000f280000300800 */
[----:B------:R-:W2:Y:S04]  /*4dd60*/  LDL.LU R18, [R1+0x4b8] ;  /* 0x0004b80001127983 */ /* 0x000ea80000300800 */
[----:B------:R-:W2:Y:S04]  /*4dd70*/  LDL.LU R19, [R1+0x4bc] ;  /* 0x0004bc0001137983 */ /* 0x000ea80000300800 */
[----:B------:R-:W0:Y:S04]  /*4dd80*/  LDSM.16.MT88.4 R8, [R2+UR5+0x8000] ;  /* 0x008000050208783b */ /* 0x000e280008004200 */
[----:B--2---:R-:W-:Y:S04]  /*4dd90*/  STL.64 [R1+0x4f58], R18 ;  /* 0x004f581201007387 */ /* 0x004fe80000100a00 */
[----:B----4-:R1:W-:Y:S04]  /*4dda0*/  STL.64 [R1+0x4f50], R16 ;  /* 0x004f501001007387 */ /* 0x0103e80000100a00 */
[----:B-1----:R-:W2:Y:S04]  /*4ddb0*/  LDL.LU R16, [R1+0x2f0] ;  /* 0x0002f00001107983 */ /* 0x002ea80000300800 */
[----:B------:R-:W2:Y:S04]  /*4ddc0*/  LDL.LU R17, [R1+0x2f4] ;  /* 0x0002f40001117983 */ /* 0x000ea80000300800 */
[----:B------:R-:W2:Y:S04]  /*4ddd0*/  LDL.LU R18, [R1+0x2f8] ;  /* 0x0002f80001127983 */ /* 0x000ea80000300800 */
[----:B------:R-:W2:Y:S04]  /*4dde0*/  LDL.LU R19, [R1+0x2fc] ;  /* 0x0002fc0001137983 */ /* 0x000ea80000300800 */
[----:B0-----:R-:W-:Y:S04]  /*4ddf0*/  STL.64 [R1+0x10], R8 ;  /* 0x0000100801007387 */ /* 0x001fe80000100a00 */
[----:B------:R0:W-:Y:S04]  /*4de00*/  STL.64 [R1+0x18], R10 ;  /* 0x0000180a01007387 */ /* 0x0001e80000100a00 */
[----:B0-----:R-:W4:Y:S04]  /*4de10*/  LDL.LU.64 R10, [R1+0x4f88] ;  /* 0x004f8800010a7983 */ /* 0x001f280000300a00 */
[----:B------:R-:W4:Y:S02]  /*4de20*/  LDL.LU.64 R8, [R1+0x4f80] ;  /* 0x004f800001087983 */ /* 0x000f240000300a00 */
[----:B----4-:R-:W-:-:S15]  /*4de30*/  HMMA.16816.F32 R20, R8, R4, R20 ;  /* 0x000000040814723c */ /* 0x010fde0000001814 */
        /* <DEDUP_REMOVED lines=10> */
[----:B---3--:R-:W-:-:S15]  /*4dee0*/  HMMA.16816.F32 R12, R8, R24, R12 ;  /* 0x00000018080c723c */ /* 0x008fde000000180c */
[----:B------:R-:W-:-:S04]  /*4def0*/  NOP ;  /* 0x0000000000007918 */ /* 0x000fc80000000000 */
[----:B------:R0:W-:Y:S04]  /*4df00*/  STL.64 [R1+0x300], R12 ;  /* 0x0003000c01007387 */ /* 0x0001e80000100a00 */
[----:B------:R-:W-:Y:S04]  /*4df10*/  STL.64 [R1+0x308], R14 ;  /* 0x0003080e01007387 */ /* 0x000fe80000100a00 */
[----:B0-----:R-:W2:Y:S02]  /*4df20*/  LDL.LU.64 R12, [R1+0x4f60] ;  /* 0x004f6000010c7983 */ /* 0x001ea40000300a00 */
[----:B--2---:R-:W-:Y:S01]  /*4df30*/  HMMA.16816.F32 R8, R8, R12, R16 ;  /* 0x0000000c0808723c */ /* 0x004fe20000001810 */
[----:B------:R-:W-:Y:S01]  /*4df40*/  IMAD.MOV.U32 R3, RZ, RZ, R12 ;  /* 0x000000ffff037224 */ /* 0x000fe200078e000c */
[----:B------:R-:W2:Y:S01]  /*4df50*/  LDL.LU.64 R18, [R1+0x4f58] ;  /* 0x004f580001127983 */ /* 0x000ea20000300a00 */
[----:B------:R-:W-:-:S03]  /*4df60*/  IMAD.MOV.U32 R0, RZ, RZ, R13 ;  /* 0x000000ffff007224 */ /* 0x000fc600078e000d */
[----:B------:R-:W0:Y:S04]  /*4df70*/  LDSM.16.MT88.4 R12, [R2+UR5+0x8080] ;  /* 0x00808005020c783b */ /* 0x000e280008004200 */
[----:B------:R-:W2:Y:S09]  /*4df80*/  LDL.LU.64 R16, [R1+0x4f50] ;  /* 0x004f500001107983 */ /* 0x000eb20000300a00 */
[----:B------:R1:W-:Y:S04]  /*4df90*/  STL.64 [R1+0x2f0], R8 ;  /* 0x0002f00801007387 */ /* 0x0003e80000100a00 */
[----:B------:R-:W-:Y:S01]  /*4dfa0*/  STL.64 [R1+0x2f8], R10 ;  /* 0x0002f80a01007387 */ /* 0x000fe20000100a00 */
[----:B-1----:R-:W-:-:S02]  /*4dfb0*/  IMAD.MOV.U32 R8, RZ, RZ, R3 ;  /* 0x000000ffff087224 */ /* 0x002fc400078e0003 */
[----:B------:R-:W-:Y:S02]  /*4dfc0*/  IMAD.MOV.U32 R9, RZ, RZ, R0 ;  /* 0x000000ffff097224 */ /* 0x000fe400078e0000 */
[----:B0-----:R-:W-:Y:S02]  /*4dfd0*/  IMAD.MOV.U32 R23, RZ, RZ, R14 ;  /* 0x000000ffff177224 */ /* 0x001fe400078e000e */
[----:B------:R-:W-:Y:S02]  /*4dfe0*/  IMAD.MOV.U32 R22, RZ, RZ, R15 ;  /* 0x000000ffff167224 */ /* 0x000fe400078e000f */
[----:B------:R-:W-:Y:S01]  /*4dff0*/  IMAD.MOV.U32 R0, RZ, RZ, R12 ;  /* 0x000000ffff007224 */ /* 0x000fe200078e000c */
[----:B------:R-:W2:Y:S01]  /*4e000*/  LDL.LU.64 R14, [R1+0x4f48] ;  /* 0x004f4800010e7983 */ /* 0x000ea20000300a00 */
[----:B------:R-:W-:-:S03]  /*4e010*/  IMAD.MOV.U32 R3, RZ, RZ, R13 ;  /* 0x000000ffff037224 */ /* 0x000fc600078e000d */
[----:B------:R-:W2:Y:S02]  /*4e020*/  LDL.LU.64 R12, [R1+0x4f40] ;  /* 0x004f4000010c7983 */ /* 0x000ea40000300a00 */
[----:B--2---:R-:W-:-:S15]  /*4e030*/  HMMA.16816.F32 R16, R12, R4, R16 ;  /* 0x000000040c10723c */ /* 0x004fde0000001810 */
[----:B------:R-:W-:-:S04]  /*4e040*/  NOP ;  /* 0x0000000000007918 */ /* 0x000fc80000000000 */
[----:B------:R0:W-:Y:S04]  /*4e050*/  STL.64 [R1+0x310], R16 ;  /* 0x0003101001007387 */ /* 0x0001e80000100a00 */
[----:B------:R-:W-:Y:S04]  /*4e060*/  STL.64 [R1+0x318], R18 ;  /* 0x0003181201007387 */ /* 0x000fe80000100a00 */
[----:B------:R-:W2:Y:S01]  /*4e070*/  LDL.LU.64 R6, [R1+0x4f38] ;  /* 0x004f380001067983 */ /* 0x000ea20000300a00 */
[----:B0-----:R-:W-:Y:S02]  /*4e080*/  IMAD.MOV.U32 R17, RZ, RZ, R4 ;  /* 0x000000ffff117224 */ /* 0x001fe400078e0004 */
[----:B------:R-:W-:-:S02]  /*4e090*/  IMAD.MOV.U32 R16, RZ, RZ, R5 ;  /* 0x000000ffff107224 */ /* 0x000fc400078e0005 */
        /* <DEDUP_REMOVED lines=19> */
[----:B----4-:R-:W-:Y:S04]  /*4e1d0*/  STL.64 [R1+0x4ee8], R26 ;  /* 0x004ee81a01007387 */ /* 0x010fe80000100a00 */
[----:B------:R0:W-:Y:S04]  /*4e1e0*/  STL.64 [R1+0x4ee0], R24 ;  /* 0x004ee01801007387 */ /* 0x0001e80000100a00 */
[----:B0-----:R-:W4:Y:S04]  /*4e1f0*/  LDL.LU R24, [R1+0x470] ;  /* 0x0004700001187983 */ /* 0x001f280000300800 */
[----:B------:R-:W4:Y:S04]  /*4e200*/  LDL.LU R25, [R1+0x474] ;  /* 0x0004740001197983 */ /* 0x000f280000300800 */
[----:B------:R-:W4:Y:S04]  /*4e210*/  LDL.LU R26, [R1+0x478] ;  /* 0x00047800011a7983 */ /* 0x000f280000300800 */
[----:B------:R-:W4:Y:S01]  /*4e220*/  LDL.LU R27, [R1+0x47c] ;  /* 0x00047c00011b7983 */ /* 0x000f220000300800 */
[----:B--2---:R-:W-:Y:S03]  /*4e230*/  HMMA.16816.F32 R12, R12, R8, R4 ;  /* 0x000000080c0c723c */ /* 0x004fe60000001804 */
[----:B------:R-:W3:Y:S04]  /*4e240*/  LDL.LU.64 R6, [R1+0x4f08] ;  /* 0x004f080001067983 */ /* 0x000ee80000300a00 */
[----:B------:R-:W3:Y:S04]  /*4e250*/  LDL.LU.64 R4, [R1+0x4f00] ;  /* 0x004f000001047983 */ /* 0x000ee80000300a00 */
[----:B------:R0:W-:Y:S04]  /*4e260*/  STL.64 [R1+0x4ed8], R8 ;  /* 0x004ed80801007387 */ /* 0x0001e80000100a00 */
[----:B0-----:R-:W2:Y:S04]  /*4e270*/  LDL.LU R8, [R1+0x460] ;  /* 0x0004600001087983 */ /* 0x001ea80000300800 */
[----:B------:R0:W-:Y:S02]  /*4e280*/  STL.64 [R1+0x350], R12 ;  /* 0x0003500c01007387 */ /* 0x0001e40000100a00 */
[----:B0-----:R-:W-:-:S02]  /*4e290*/  IMAD.MOV.U32 R12, RZ, RZ, R17 ;  /* 0x000000ffff0c7224 */ /* 0x001fc400078e0011 */
[----:B------:R-:W-:Y:S02]  /*4e2a0*/  IMAD.MOV.U32 R13, RZ, RZ, R16 ;  /* 0x000000ffff0d7224 */ /* 0x000fe400078e0010 */
[----:B------:R-:W0:Y:S04]  /*4e2b0*/  LDSM.16.MT88.4 R16, [R2+UR5+0x8100] ;  /* 0x008100050210783b */ /* 0x000e280008004200 */
[----:B------:R-:W-:Y:S04]  /*4e2c0*/  STL.64 [R1+0x358], R14 ;  /* 0x0003580e01007387 */ /* 0x000fe80000100a00 */
[----:B------:R-:W2:Y:S04]  /*4e2d0*/  LDL.LU R9, [R1+0x464] ;  /* 0x0004640001097983 */ /* 0x000ea80000300800 */
[----:B------:R-:W2:Y:S04]  /*4e2e0*/  LDL.LU R10, [R1+0x468] ;  /* 0x00046800010a7983 */ /* 0x000ea80000300800 */
[----:B------:R-:W2:Y:S04]  /*4e2f0*/  LDL.LU R11, [R1+0x46c] ;  /* 0x00046c00010b7983 */ /* 0x000ea80000300800 */
[----:B0-----:R-:W-:Y:S04]  /*4e300*/  STL.64 [R1+0x4e58], R18 ;  /* 0x004e581201007387 */ /* 0x001fe80000100a00 */
[----:B------:R0:W-:Y:S04]  /*4e310*/  STL.64 [R1+0x4e50], R16 ;  /* 0x004e501001007387 */ /* 0x0001e80000100a00 */
[----:B0-----:R-:W2:Y:S04]  /*4e320*/  LDL.LU.64 R16, [R1+0x10] ;  /* 0x0000100001107983 */ /* 0x001ea80000300a00 */
[----:B------:R-:W2:Y:S01]  /*4e330*/  LDL.LU.64 R18, [R1+0x18] ;  /* 0x0000180001127983 */ /* 0x000ea20000300a00 */
[C---:B---3--:R-:W-:Y:S03]  /*4e340*/  HMMA.16816.F32 R20, R4.reuse, R12, R20 ;  /* 0x0000000c0414723c */ /* 0x048fe60000001814 */
        /* <DEDUP_REMOVED lines=8> */
[----:B0-----:R-:W3:Y:S04]  /*4e3d0*/  LDL.LU.64 R22, [R1+0x4ef8] ;  /* 0x004ef80001167983 */ /* 0x001ee80000300a00 */
[----:B------:R-:W4:Y:S02]  /*4e3e0*/  LDL.LU.64 R20, [R1+0x4ef0] ;  /* 0x004ef00001147983 */ /* 0x000f240000300a00 */
[----:B----4-:R-:W-:-:S15]  /*4e3f0*/  HMMA.16816.F32 R24, R4, R20, R24 ;  /* 0x000000140418723c */ /* 0x010fde0000001818 */
[----:B------:R-:W-:-:S04]  /*4e400*/  NOP ;  /* 0x0000000000007918 */ /* 0x000fc80000000000 */
[----:B------:R-:W-:Y:S04]  /*4e410*/  STL.64 [R1+0x3b0], R24 ;  /* 0x0003b01801007387 */ /* 0x000fe80000100a00 */
[----:B------:R0:W-:Y:S04]  /*4e420*/  STL.64 [R1+0x3b8], R26 ;  /* 0x0003b81a01007387 */ /* 0x0001e80000100a00 */
[----:B0-----:R-:W4:Y:S04]  /*4e430*/  LDL.LU.64 R26, [R1+0x4ee8] ;  /* 0x004ee800011a7983 */ /* 0x001f280000300a00 */
[----:B------:R-:W2:Y:S04]  /*4e440*/  LDL.LU.64 R24, [R1+0x4ee0] ;  /* 0x004ee00001187983 */ /* 0x000ea80000300a00 */
[----:B---3--:R-:W-:Y:S04]  /*4e450*/  STL.64 [R1+0x4ec0], R22 ;  /* 0x004ec01601007387 */ /* 0x008fe80000100a00 */
[----:B------:R0:W-:Y:S04]  /*4e460*/  STL.64 [R1+0x4eb8], R20 ;  /* 0x004eb81401007387 */ /* 0x0001e80000100a00 */
[----:B0-----:R-:W3:Y:S04]  /*4e470*/  LDL.LU R20, [R1+0x5f0] ;  /* 0x0005f00001147983 */ /* 0x001ee80000300800 */
[----:B------:R-:W3:Y:S04]  /*4e480*/  LDL.LU R21, [R1+0x5f4] ;  /* 0x0005f40001157983 */ /* 0x000ee80000300800 */
[----:B------:R-:W3:Y:S04]  /*4e490*/  LDL.LU R22, [R1+0x5f8] ;  /* 0x0005f80001167983 */ /* 0x000ee80000300800 */
[----:B------:R-:W3:Y:S01]  /*4e4a0*/  LDL.LU R23, [R1+0x5fc] ;  /* 0x0005fc0001177983 */ /* 0x000ee20000300800 */
[----:B--2---:R-:W-:-:S15]  /*4e4b0*/  HMMA.16816.F32 R8, R4, R24, R8 ;  /* 0x000000180408723c */ /* 0x004fde0000001808 */
[----:B------:R-:W-:-:S04]  /*4e4c0*/  NOP ;  /* 0x0000000000007918 */ /* 0x000fc80000000000 */
[----:B------:R0:W-:Y:S04]  /*4e4d0*/  STL.64 [R1+0x3e0], R8 ;  /* 0x0003e00801007387 */ /* 0x0001e80000100a00 */
[----:B------:R1:W-:Y:S04]  /*4e4e0*/  STL.64 [R1+0x3e8], R10 ;  /* 0x0003e80a01007387 */ /* 0x0003e80000100a00 */
[----:B0-----:R-:W1:Y:S02]  /*4e4f0*/  LDL.LU.64 R8, [R1+0x4ed8] ;  /* 0x004ed80001087983 */ /* 0x001e640000300a00 */
[----:B-1----:R-:W-:Y:S02]  /*4e500*/  HMMA.16816.F32 R8, R4, R8, R16 ;  /* 0x000000080408723c */ /* 0x002fe40000001810 */
[----:B------:R-:W3:Y:S04]  /*4e510*/  LDL.LU.64 R18, [R1+0x4ed0] ;  /* 0x004ed00001127983 */ /* 0x000ee80000300a00 */
[----:B------:R-:W3:Y:S04]  /*4e520*/  LDL.LU.64 R16, [R1+0x4ec8] ;  /* 0x004ec80001107983 */ /* 0x000ee80000300a00 */
[----:B------:R-:W0:Y:S04]  /*4e530*/  LDSM.16.MT88.4 R4, [R2+UR5+0x8180] ;  /* 0x008180050204783b */ /* 0x000e280008004200 */
[----:B0-----:R-:W-:Y:S05]  /*4e540*/  STL.64 [R1+0x4e08], R6 ;  /* 0x004e080601007387 */ /* 0x001fea0000100a00 */
[----:B------:R-:W-:Y:S04]  /*4e550*/  STL.64 [R1+0x3d0], R8 ;  /* 0x0003d00801007387 */ /* 0x000fe80000100a00 */
[----:B------:R-:W-:Y:S04]  /*4e560*/  STL.64 [R1+0x3d8], R10 ;  /* 0x0003d80a01007387 */ /* 0x000fe80000100a00 */
[----:B------:R-:W0:Y:S04]  /*4e570*/  LDSM.16.MT88.4 R8, [R2+UR5+0x8200] ;  /* 0x008200050208783b */ /* 0x000e280008004200 */
[----:B------:R1:W-:Y:S04]  /*4e580*/  STL.64 [R1+0x4e00], R4 ;  /* 0x004e000401007387 */ /* 0x0003e80000100a00 */
[----:B-1----:R-:W2:Y:S04]  /*4e590*/  LDL.LU R4, [R1+0x640] ;  /* 0x0006400001047983 */ /* 0x002ea80000300800 */
[----:B------:R-:W2:Y:S04]  /*4e5a0*/  LDL.LU R5, [R1+0x644] ;  /* 0x0006440001057983 */ /* 0x000ea80000300800 */
[----:B------:R-:W2:Y:S04]  /*4e5b0*/  LDL.LU R6, [R1+0x648] ;  /* 0x0006480001067983 */ /* 0x000ea80000300800 */
[----:B------:R-:W2:Y:S04]  /*4e5c0*/  LDL.LU R7, [R1+0x64c] ;  /* 0x00064c0001077983 */ /* 0x000ea80000300800 */
[----:B0-----:R-:W-:Y:S04]  /*4e5d0*/  STL.64 [R1+0x4dc8], R10 ;  /* 0x004dc80a01007387 */ /* 0x001fe80000100a00 */
[----:B------:R0:W-:Y:S04]  /*4e5e0*/  STL.64 [R1+0x4dc0], R8 ;  /* 0x004dc00801007387 */ /* 0x0001e80000100a00 */
[----:B0-----:R-:W4:Y:S04]  /*4e5f0*/  LDL.LU R8, [R1+0x650] ;  /* 0x0006500001087983 */ /* 0x001f280000300800 */
[----:B------:R-:W4:Y:S04]  /*4e600*/  LDL.LU R9, [R1+0x654] ;  /* 0x0006540001097983 */ /* 0x000f280000300800 */
[----:B------:R-:W4:Y:S04]  /*4e610*/  LDL.LU R10, [R1+0x658] ;  /* 0x00065800010a7983 */ /* 0x000f280000300800 */
[----:B------:R-:W4:Y:S01]  /*4e620*/  LDL.LU R11, [R1+0x65c] ;  /* 0x00065c00010b7983 */ /* 0x000f220000300800 */
[----:B---3--:R-:W-:Y:S03]  /*4e630*/  HMMA.16816.F32 R12, R16, R12, R20 ;  /* 0x0000000c100c723c */ /* 0x008fe60000001814 */
[----:B------:R-:W3:Y:S04]  /*4e640*/  LDL.LU.64 R22, [R1+0x4ec0] ;  /* 0x004ec00001167983 */ /* 0x000ee80000300a00 */
[----:B------:R-:W4:-:S12]  /*4e650*/  LDL.LU.64 R20, [R1+0x4eb8] ;  /* 0x004eb80001147983 */ /* 0x000f180000300a00 */
[----:B------:R-:W-:Y:S04]  /*4e660*/  STL.64 [R1+0x400], R12 ;  /* 0x0004000c01007387 */ /* 0x000fe80000100a00 */
[----:B------:R-:W-:Y:S04]  /*4e670*/  STL.64 [R1+0x408], R14 ;  /* 0x0004080e01007387 */ /* 0x000fe80000100a00 */
[----:B------:R-:W0:Y:S04]  /*4e680*/  LDSM.16.MT88.4 R12, [R2+UR5+0x8280] ;  /* 0x00828005020c783b */ /* 0x000e280008004200 */
[----:B0-----:R-:W-:Y:S01]  /*4e690*/  STL.64 [R1+0x4d80], R14 ;  /* 0x004d800e01007387 */ /* 0x001fe20000100a00 */
[C---:B--2---:R-:W-:Y:S03]  /*4e6a0*/  HMMA.16816.F32 R4, R16.reuse, R24, R4 ;  /* 0x000000181004723c */ /* 0x044fe60000001804 */
[----:B------:R0:W-:Y:S04]  /*4e6b0*/  STL.64 [R1+0x4d78], R12 ;  /* 0x004d780c01007387 */ /* 0x0001e80000100a00 */
[----:B0-----:R-:W2:Y:S01]  /*4e6c0*/  LDL.LU.64 R12, [R1+0x40] ;  /* 0x00004000010c7983 */ /* 0x001ea20000300a00 */
[----:B----4-:R-:W-:Y:S03]  /*4e6d0*/  HMMA.16816.F32 R8, R16, R20, R8 ;  /* 0x000000141008723c */ /* 0x010fe60000001808 */
[----:B------:R-:W-:-:S15]  /*4e6e0*/  STL.64 [R1+0x4e90], R20 ;  /* 0x004e901401007387 */ /* 0x000fde0000100a00 */
[----:B------:R-:W-:Y:S01]  /*4e6f0*/  NOP ;  /* 0x0000000000007918 */ /* 0x000fe20000000000 */
[----:B------:R0:W-:Y:S04]  /*4e700*/  STL.64 [R1+0x420], R8 ;  /* 0x0004200801007387 */ /* 0x0001e80000100a00 */
[----:B------:R1:W-:Y:S04]  /*4e710*/  STL.64 [R1+0x428], R10 ;  /* 0x0004280a01007387 */ /* 0x0003e80000100a00 */
[----:B------:R4:W-:Y:S04]  /*4e720*/  STL.64 [R1+0x450], R4 ;  /* 0x0004500401007387 */ /* 0x0009e80000100a00 */
[----:B------:R0:W-:Y:S04]  /*4e730*/  STL.64 [R1+0x458], R6 ;  /* 0x0004580601007387 */ /* 0x0001e80000100a00 */
[----:B------:R-:W-:Y:S04]  /*4e740*/  STL.64 [R1+0x4e88], R26 ;  /* 0x004e881a01007387 */ /* 0x000fe80000100a00 */
[----:B------:R-:W-:Y:S04]  /*4e750*/  STL.64 [R1+0x4e80], R24 ;  /* 0x004e801801007387 */ /* 0x000fe80000100a00 */
[----:B0-----:R-:W2:Y:S04]  /*4e760*/  LDL.LU R8, [R1+0x280] ;  /* 0x0002800001087983 */ /* 0x001ea80000300800 */
[----:B------:R-:W2:Y:S04]  /*4e770*/  LDL.LU R9, [R1+0x284] ;  /* 0x0002840001097983 */ /* 0x000ea80000300800 */
[----:B-1----:R-:W2:Y:S04]  /*4e780*/  LDL.LU R10, [R1+0x288] ;  /* 0x00028800010a7983 */ /* 0x002ea80000300800 */
[----:B------:R-:W2:Y:S04]  /*4e790*/  LDL.LU R11, [R1+0x28c] ;  /* 0x00028c00010b7983 */ /* 0x000ea80000300800 */
[----:B----4-:R-:W4:Y:S04]  /*4e7a0*/  LDL.LU R4, [R1+0x2c0] ;  /* 0x0002c00001047983 */ /* 0x010f280000300800 */
[----:B------:R-:W4:Y:S04]  /*4e7b0*/  LDL.LU R5, [R1+0x2c4] ;  /* 0x0002c40001057983 */ /* 0x000f280000300800 */
[----:B------:R-:W2:Y:S04]  /*4e7c0*/  LDL.LU R6, [R1+0x2c8] ;  /* 0x0002c80001067983 */ /* 0x000ea80000300800 */
[----:B------:R-:W2:Y:S01]  /*4e7d0*/  LDL.LU R7, [R1+0x2cc] ;  /* 0x0002cc0001077983 */ /* 0x000ea20000300800 */
[----:B------:R-:W-:-:S02]  /*4e7e0*/  IMAD.MOV.U32 R15, RZ, RZ, R18 ;  /* 0x000000ffff0f7224 */ /* 0x000fc400078e0012 */
[----:B------:R-:W-:Y:S01]  /*4e7f0*/  IMAD.MOV.U32 R14, RZ, RZ, R19 ;  /* 0x000000ffff0e7224 */ /* 0x000fe200078e0013 */
[----:B--2---:R-:W-:Y:S04]  /*4e800*/  STL.64 [R1+0x4e18], R6 ;  /* 0x004e180601007387 */ /* 0x004fe80000100a00 */
[----:B----4-:R0:W-:Y:S04]  /*4e810*/  STL.64 [R1+0x4e10], R4 ;  /* 0x004e100401007387 */ /* 0x0101e80000100a00 */
[----:B0-----:R-:W2:Y:S04]  /*4e820*/  LDL.LU R4, [R1+0x600] ;  /* 0x0006000001047983 */ /* 0x001ea80000300800 */
[----:B------:R-:W2:Y:S04]  /*4e830*/  LDL.LU R5, [R1+0x604] ;  /* 0x0006040001057983 */ /* 0x000ea80000300800 */
[----:B------:R-:W4:Y:S04]  /*4e840*/  LDL.LU R6, [R1+0x608] ;  /* 0x0006080001067983 */ /* 0x000f280000300800 */
[----:B------:R-:W4:Y:S01]  /*4e850*/  LDL.LU R7, [R1+0x60c] ;  /* 0x00060c0001077983 */ /* 0x000f220000300800 */
[----:B------:R-:W-:-:S02]  /*4e860*/  IMAD.MOV.U32 R21, RZ, RZ, R16 ;  /* 0x000000ffff157224 */ /* 0x000fc400078e0010 */
[----:B------:R-:W-:Y:S02]  /*4e870*/  IMAD.MOV.U32 R20, RZ, RZ, R17 ;  /* 0x000000ffff147224 */ /* 0x000fe400078e0011 */
[----:B---3--:R-:W-:Y:S02]  /*4e880*/  IMAD.MOV.U32 R18, RZ, RZ, R23 ;  /* 0x000000ffff127224 */ /* 0x008fe400078e0017 */
[----:B------:R-:W-:Y:S02]  /*4e890*/  IMAD.MOV.U32 R19, RZ, RZ, R22 ;  /* 0x000000ffff137224 */ /* 0x000fe400078e0016 */
[----:B------:R-:W-:Y:S02]  /*4e8a0*/  IMAD.MOV.U32 R16, RZ, RZ, R0 ;  /* 0x000000ffff107224 */ /* 0x000fe400078e0000 */
[----:B------:R-:W-:Y:S01]  /*4e8b0*/  IMAD.MOV.U32 R17, RZ, RZ, R3 ;  /* 0x000000ffff117224 */ /* 0x000fe200078e0003 */
[----:B------:R-:W3:Y:S04]  /*4e8c0*/  LDL.LU R0, [R1+0x4eb4] ;  /* 0x004eb40001007983 */ /* 0x000ee80000300800 */
[----:B------:R-:W3:Y:S04]  /*4e8d0*/  LDL.LU R3, [R1+0x4eb0] ;  /* 0x004eb00001037983 */ /* 0x000ee80000300800 */
[----:B------:R-:W-:Y:S04]  /*4e8e0*/  STL.64 [R1+0x4ea0], R18 ;  /* 0x004ea01201007387 */ /* 0x000fe80000100a00 */
[----:B------:R-:W-:Y:S04]  /*4e8f0*/  STL.64 [R1+0x4e98], R16 ;  /* 0x004e981001007387 */ /* 0x000fe80000100a00 */
        /* <DEDUP_REMOVED lines=8> */
[----:B0-----:R-:W2:Y:S01]  /*4e980*/  LDL.LU.64 R4, [R1+0x30] ;  /* 0x0000300001047983 */ /* 0x001ea20000300a00 */
[----:B------:R-:W-:-:S03]  /*4e990*/  IMAD.MOV.U32 R19, RZ, RZ, R20 ;  /* 0x000000ffff137224 */ /* 0x000fc600078e0014 */
[----:B--2---:R-:W-:Y:S04]  /*4e9a0*/  STL.64 [R1+0x4ea8], R4 ;  /* 0x004ea80401007387 */ /* 0x004fe80000100a00 */
[----:B------:R-:W-:Y:S04]  /*4e9b0*/  STL.64 [R1+0x4dd8], R10 ;  /* 0x004dd80a01007387 */ /* 0x000fe80000100a00 */
[----:B------:R0:W-:Y:S04]  /*4e9c0*/  STL.64 [R1+0x4dd0], R8 ;  /* 0x004dd00801007387 */ /* 0x0001e80000100a00 */
[----:B0-----:R-:W2:Y:S04]  /*4e9d0*/  LDL.LU R8, [R1+0x290] ;  /* 0x0002900001087983 */ /* 0x001ea80000300800 */
[----:B------:R-:W2:Y:S04]  /*4e9e0*/  LDL.LU R9, [R1+0x294] ;  /* 0x0002940001097983 */ /* 0x000ea80000300800 */
[----:B------:R-:W4:Y:S04]  /*4e9f0*/  LDL.LU R10, [R1+0x298] ;  /* 0x00029800010a7983 */ /* 0x000f280000300800 */
[----:B------:R-:W4:Y:S04]  /*4ea00*/  LDL.LU R11, [R1+0x29c] ;  /* 0x00029c00010b7983 */ /* 0x000f280000300800 */
[----:B------:R-:W2:Y:S01]  /*4ea10*/  LDL.LU R24, [R1+0x630] ;  /* 0x0006300001187983 */ /* 0x000ea20000300800 */
[----:B------:R-:W-:-:S03]  /*4ea20*/  IMAD.MOV.U32 R18, RZ, RZ, R21 ;  /* 0x000000ffff127224 */ /* 0x000fc600078e0015 */
        /* <DEDUP_REMOVED lines=29> */
[----:B------:R-:W-:-:S02]  /*4ec00*/  IMAD.MOV.U32 R16, RZ, RZ, R18 ;  /* 0x000000ffff107224 */ /* 0x000fc400078e0012 */
[----:B------:R-:W-:Y:S02]  /*4ec10*/  IMAD.MOV.U32 R17, RZ, RZ, R19 ;  /* 0x000000ffff117224 */ /* 0x000fe400078e0013 */
[----:B------:R-:W-:Y:S02]  /*4ec20*/  IMAD.MOV.U32 R18, RZ, RZ, R15 ;  /* 0x000000ffff127224 */ /* 0x000fe400078e000f */
[----:B------:R-:W-:Y:S01]  /*4ec30*/  IMAD.MOV.U32 R19, RZ, RZ, R14 ;  /* 0x000000ffff137224 */ /* 0x000fe200078e000e */
[----:B----4-:R-:W-:Y:S04]  /*4ec40*/  STL.64 [R1+0x4e68], R10 ;  /* 0x004e680a01007387 */ /* 0x010fe80000100a00 */
[----:B--2---:R0:W-:Y:S04]  /*4ec50*/  STL.64 [R1+0x4e60], R8 ;  /* 0x004e600801007387 */ /* 0x0041e80000100a00 */
[----:B0-----:R-:W2:Y:S04]  /*4ec60*/  LDL.LU R8, [R1+0x5c0] ;  /* 0x0005c00001087983 */ /* 0x001ea80000300800 */
[----:B------:R-:W2:Y:S04]  /*4ec70*/  LDL.LU R9, [R1+0x5c4] ;  /* 0x0005c40001097983 */ /* 0x000ea80000300800 */
[----:B------:R-:W4:Y:S04]  /*4ec80*/  LDL.LU R10, [R1+0x5c8] ;  /* 0x0005c800010a7983 */ /* 0x000f280000300800 */
[----:B------:R-:W4:Y:S01]  /*4ec90*/  LDL.LU R11, [R1+0x5cc] ;  /* 0x0005cc00010b7983 */ /* 0x000f220000300800 */
[----:B---3--:R-:W-:Y:S03]  /*4eca0*/  HMMA.16816.F32 R16, R16, R12, R4 ;  /* 0x0000000c1010723c */ /* 0x008fe60000001804 */
[----:B----4-:R-:W-:Y:S04]  /*4ecb0*/  STL.64 [R1+0x4e78], R10 ;  /* 0x004e780a01007387 */ /* 0x010fe80000100a00 */
[----:B--2---:R0:W-:Y:S04]  /*4ecc0*/  STL.64 [R1+0x4e70], R8 ;  /* 0x004e700801007387 */ /* 0x0041e80000100a00 */
[----:B0-----:R-:W2:Y:S04]  /*4ecd0*/  LDL.LU R8, [R1+0x620] ;  /* 0x0006200001087983 */ /* 0x001ea80000300800 */
[----:B------:R-:W2:Y:S04]  /*4ece0*/  LDL.LU R9, [R1+0x624] ;  /* 0x0006240001097983 */ /* 0x000ea80000300800 */
[----:B------:R-:W2:Y:S04]  /*4ecf0*/  LDL.LU R10, [R1+0x628] ;  /* 0x00062800010a7983 */ /* 0x000ea80000300800 */
[----:B------:R-:W2:Y:S04]  /*4ed00*/  LDL.LU R11, [R1+0x62c] ;  /* 0x00062c00010b7983 */ /* 0x000ea80000300800 */
[----:B------:R-:W3:Y:S04]  /*4ed10*/  LDL.LU.64 R4, [R1+0x4ea8] ;  /* 0x004ea80001047983 */ /* 0x000ee80000300a00 */
[----:B------:R-:W-:Y:S04]  /*4ed20*/  STL.64 [R1+0x440], R16 ;  /* 0x0004401001007387 */ /* 0x000fe80000100a00 */
[----:B------:R0:W-:Y:S04]  /*4ed30*/  STL.64 [R1+0x448], R18 ;  /* 0x0004481201007387 */ /* 0x0001e80000100a00 */
[----:B0-----:R-:W3:Y:S04]  /*4ed40*/  LDL.LU.64 R18, [R1+0x4ea0] ;  /* 0x004ea00001127983 */ /* 0x001ee80000300a00 */
[----:B------:R-:W3:Y:S02]  /*4ed50*/  LDL.LU.64 R16, [R1+0x4e98] ;  /* 0x004e980001107983 */ /* 0x000ee40000300a00 */
[----:B---3--:R-:W-:-:S15]  /*4ed60*/  HMMA.16816.F32 R20, R16, R4, R20 ;  /* 0x000000041014723c */ /* 0x008fde0000001814 */
[----:B------:R-:W-:-:S04]  /*4ed70*/  NOP ;  /* 0x0000000000007918 */ /* 0x000fc80000000000 */
[----:B------:R-:W-:Y:S04]  /*4ed80*/  STL.64 [R1+0x470], R20 ;  /* 0x0004701401007387 */ /* 0x000fe80000100a00 */
[----:B------:R-:W-:Y:S04]  /*4ed90*/  STL.64 [R1+0x478], R22 ;  /* 0x0004781601007387 */ /* 0x000fe80000100a00 */
[----:B------:R-:W0:Y:S04]  /*4eda0*/  LDSM.16.MT88.4 R20, [R2+UR5+0x8300] ;  /* 0x008300050214783b */ /* 0x000e280008004200 */
[----:B0-----:R0:W-:Y:S04]  /*4edb0*/  STL.64 [R1+0x10], R20 ;  /* 0x0000101401007387 */ /* 0x0011e80000100a00 */
[----:B------:R-:W-:Y:S04]  /*4edc0*/  STL.64 [R1+0x18], R22 ;  /* 0x0000181601007387 */ /* 0x000fe80000100a00 */
[----:B0-----:R-:W3:Y:S02]  /*4edd0*/  LDL.LU.64 R20, [R1+0x4e90] ;  /* 0x004e900001147983 */ /* 0x001ee40000300a00 */
[----:B---3--:R-:W-:-:S15]  /*4ede0*/  HMMA.16816.F32 R24, R16, R20, R24 ;  /* 0x000000141018723c */ /* 0x008fde0000001818 */
[----:B------:R-:W-:-:S04]  /*4edf0*/  NOP ;  /* 0x0000000000007918 */ /* 0x000fc80000000000 */
        /* <DEDUP_REMOVED lines=16> */
[----:B------:R-:W2:Y:S01]  /*4ef00*/  LDL.LU.64 R16, [R1+0x4e50] ;  /* 0x004e500001107983 */ /* 0x000ea20000300a00 */
[----:B------:R-:W-:-:S02]  /*4ef10*/  IMAD.MOV.U32 R15, RZ, RZ, R4 ;  /* 0x000000ffff0f7224 */ /* 0x000fc400078e0004 */
[----:B------:R-:W-:Y:S01]  /*4ef20*/  IMAD.MOV.U32 R14, RZ, RZ, R5 ;  /* 0x000000ffff0e7224 */ /* 0x000fe200078e0005 */
[----:B--2---:R-:W-:Y:S01]  /*4ef30*/  HMMA.16816.F32 R8, R16, R4, R8 ;  /* 0x000000041008723c */ /* 0x004fe20000001808 */
[----:B------:R-:W0:-:S15]  /*4ef40*/  LDSM.16.MT88.4 R4, [R2+UR5+0x8380] ;  /* 0x008380050204783b */ /* 0x000e1e0008004200 */
[----:B------:R-:W-:-:S03]  /*4ef50*/  NOP ;  /* 0x0000000000007918 */ /* 0x000fc60000000000 */
[----:B------:R-:W-:Y:S04]  /*4ef60*/  STL.64 [R1+0x4e0], R8 ;  /* 0x0004e00801007387 */ /* 0x000fe80000100a00 */
[----:B------:R1:W-:Y:S04]  /*4ef70*/  STL.64 [R1+0x4e8], R10 ;  /* 0x0004e80a01007387 */ /* 0x0003e80000100a00 */
[----:B-1----:R-:W2:Y:S04]  /*4ef80*/  LDL.LU.64 R10, [R1+0x4e48] ;  /* 0x004e4800010a7983 */ /* 0x002ea80000300a00 */
[----:B------:R-:W2:Y:S01]  /*4ef90*/  LDL.LU.64 R8, [R1+0x4e40] ;  /* 0x004e400001087983 */ /* 0x000ea20000300a00 */
[----:B0-----:R-:W-:-:S03]  /*4efa0*/  IMAD.MOV.U32 R23, RZ, RZ, R6 ;  /* 0x000000ffff177224 */ /* 0x001fc600078e0006 */
[----:B------:R0:W-:Y:S01]  /*4efb0*/  STL.64 [R1], R4 ;  /* 0x0000000401007387 */ /* 0x0001e20000100a00 */
[----:B------:R-:W-:-:S03]  /*4efc0*/  IMAD.MOV.U32 R22, RZ, RZ, R7 ;  /* 0x000000ffff167224 */ /* 0x000fc600078e0007 */
[----:B------:R-:W4:Y:S04]  /*4efd0*/  LDL.LU.64 R6, [R1+0x4e38] ;  /* 0x004e380001067983 */ /* 0x000f280000300a00 */
[----:B0-----:R-:W4:Y:S02]  /*4efe0*/  LDL.LU.64 R4, [R1+0x4e30] ;  /* 0x004e300001047983 */ /* 0x001f240000300a00 */
[----:B----4-:R-:W-:-:S15]  /*4eff0*/  HMMA.16816.F32 R4, R16, R20, R4 ;  /* 0x000000141004723c */ /* 0x010fde0000001804 */
        /* <DEDUP_REMOVED lines=9> */
[----:B0-----:R-:W4:Y:S04]  /*4f090*/  LDL.LU.64 R6, [R1+0x4e18] ;  /* 0x004e180001067983 */ /* 0x001f280000300a00 */
[----:B------:R-:W4:Y:S02]  /*4f0a0*/  LDL.LU.64 R4, [R1+0x4e10] ;  /* 0x004e100001047983 */ /* 0x000f240000300a00 */
[----:B----4-:R-:W-:Y:S02]  /*4f0b0*/  HMMA.16816.F32 R16, R16, R12, R4 ;  /* 0x0000000c1010723c */ /* 0x010fe40000001804 */
[----:B------:R-:W2:Y:S04]  /*4f0c0*/  LDL.LU.64 R6, [R1+0x4e08] ;  /* 0x004e080001067983 */ /* 0x000ea80000300a00 */
[----:B------:R-:W2:-:S13]  /*4f0d0*/  LDL.LU.64 R4, [R1+0x4e00] ;  /* 0x004e000001047983 */ /* 0x000e9a0000300a00 */
[----:B------:R0:W-:Y:S02]  /*4f0e0*/  STL.64 [R1+0x520], R16 ;  /* 0x0005201001007387 */ /* 0x0001e40000100a00 */
[----:B0-----:R-:W-:Y:S02]  /*4f0f0*/  IMAD.MOV.U32 R16, RZ, RZ, R15 ;  /* 0x000000ffff107224 */ /* 0x001fe400078e000f */
[----:B------:R-:W-:Y:S01]  /*4f100*/  IMAD.MOV.U32 R17, RZ, RZ, R14 ;  /* 0x000000ffff117224 */ /* 0x000fe200078e000e */
[----:B------:R-:W-:Y:S06]  /*4f110*/  STL.64 [R1+0x528], R18 ;  /* 0x0005281201007387 */ /* 0x000fec0000100a00 */
        /* <DEDUP_REMOVED lines=22> */
[----:B0-----:R-:W2:Y:S04]  /*4f280*/  LDL.LU.64 R10, [R1+0x4dd8] ;  /* 0x004dd800010a7983 */ /* 0x001ea80000300a00 */
[----:B------:R-:W2:Y:S04]  /*4f290*/  LDL.LU.64 R8, [R1+0x4dd0] ;  /* 0x004dd00001087983 */ /* 0x000ea80000300a00 */
[----:B---3--:R-:W-:Y:S04]  /*4f2a0*/  STL.64 [R1+0x4da8], R26 ;  /* 0x004da81a01007387 */ /* 0x008fe80000100a00 */
[----:B------:R0:W-:Y:S04]  /*4f2b0*/  STL.64 [R1+0x4da0], R24 ;  /* 0x004da01801007387 */ /* 0x0001e80000100a00 */
[----:B0-----:R-:W3:Y:S04]  /*4f2c0*/  LDL.LU R24, [R1+0x260] ;  /* 0x0002600001187983 */ /* 0x001ee80000300800 */
[----:B------:R-:W3:Y:S04]  /*4f2d0*/  LDL.LU R25, [R1+0x264] ;  /* 0x0002640001197983 */ /* 0x000ee80000300800 */
[----:B------:R-:W3:Y:S04]  /*4f2e0*/  LDL.LU R26, [R1+0x268] ;  /* 0x00026800011a7983 */ /* 0x000ee80000300800 */
[----:B------:R-:W3:Y:S01]  /*4f2f0*/  LDL.LU R27, [R1+0x26c] ;  /* 0x00026c00011b7983 */ /* 0x000ee20000300800 */
[----:B--2---:R-:W-:Y:S03]  /*4f300*/  HMMA.16816.F32 R4, R4, R12, R8 ;  /* 0x0000000c0404723c */ /* 0x004fe60000001808 */
[----:B------:R-:W4:Y:S04]  /*4f310*/  LDL.LU.64 R10, [R1+0x4dc8] ;  /* 0x004dc800010a7983 */ /* 0x000f280000300a00 */
[----:B------:R-:W4:Y:S04]  /*4f320*/  LDL.LU.64 R8, [R1+0x4dc0] ;  /* 0x004dc00001087983 */ /* 0x000f280000300a00 */
[----:B------:R0:W-:Y:S04]  /*4f330*/  STL.64 [R1+0x4d98], R12 ;  /* 0x004d980c01007387 */ /* 0x0001e80000100a00 */
[----:B0-----:R-:W2:Y:S04]  /*4f340*/  LDL.LU R12, [R1+0x250] ;  /* 0x00025000010c7983 */ /* 0x001ea80000300800 */
[----:B------:R0:W-:Y:S04]  /*4f350*/  STL.64 [R1+0x280], R4 ;  /* 0x0002800401007387 */ /* 0x0001e80000100a00 */
[----:B------:R1:W-:Y:S04]  /*4f360*/  STL.64 [R1+0x288], R6 ;  /* 0x0002880601007387 */ /* 0x0003e80000100a00 */
[----:B------:R-:W2:Y:S04]  /*4f370*/  LDL.LU R13, [R1+0x254] ;  /* 0x00025400010d7983 */ /* 0x000ea80000300800 */
[----:B------:R-:W2:Y:S04]  /*4f380*/  LDL.LU R14, [R1+0x258] ;  /* 0x00025800010e7983 */ /* 0x000ea80000300800 */
[----:B------:R-:W2:Y:S04]  /*4f390*/  LDL.LU R15, [R1+0x25c] ;  /* 0x00025c00010f7983 */ /* 0x000ea80000300800 */
[----:B0-----:R-:W2:Y:S04]  /*4f3a0*/  LDL.LU R4, [R1+0x1f0] ;  /* 0x0001f00001047983 */ /* 0x001ea80000300800 */
[----:B------:R-:W2:Y:S04]  /*4f3b0*/  LDL.LU R5, [R1+0x1f4] ;  /* 0x0001f40001057983 */ /* 0x000ea80000300800 */
[----:B-1----:R-:W2:Y:S04]  /*4f3c0*/  LDL.LU R6, [R1+0x1f8] ;  /* 0x0001f80001067983 */ /* 0x002ea80000300800 */
        /* <DEDUP_REMOVED lines=20> */
[----:B------:R0:W-:Y:S04]  /*4f510*/  STL.64 [R1+0x5a0], R12 ;  /* 0x0005a00c01007387 */ /* 0x0001e80000100a00 */
[----:B------:R-:W-:Y:S04]  /*4f520*/  STL.64 [R1+0x5a8], R14 ;  /* 0x0005a80e01007387 */ /* 0x000fe80000100a00 */
[----:B0-----:R-:W2:Y:S04]  /*4f530*/  LDL.LU.64 R12, [R1+0x4d98] ;  /* 0x004d9800010c7983 */ /* 0x001ea80000300a00 */
[----:B---3--:R-:W-:Y:S04]  /*4f540*/  STL.64 [R1+0x4d68], R26 ;  /* 0x004d681a01007387 */ /* 0x008fe80000100a00 */
[----:B------:R0:W-:Y:S04]  /*4f550*/  STL.64 [R1+0x4d60], R24 ;  /* 0x004d601801007387 */ /* 0x0001e80000100a00 */
[----:B0-----:R-:W3:Y:S04]  /*4f560*/  LDL.LU R24, [R1+0x240] ;  /* 0x0002400001187983 */ /* 0x001ee80000300800 */
[----:B------:R-:W3:Y:S01]  /*4f570*/  LDL.LU R25, [R1+0x244] ;  /* 0x0002440001197983 */ /* 0x000ee20000300800 */
[----:B------:R-:W-:-:S02]  /*4f580*/  IMAD.MOV.U32 R26, RZ, RZ, R3 ;  /* 0x000000ffff1a7224 */ /* 0x000fc400078e0003 */
[----:B------:R-:W-:Y:S01]  /*4f590*/  IMAD.MOV.U32 R27, RZ, RZ, R0 ;  /* 0x000000ffff1b7224 */ /* 0x000fe200078e0000 */
[----:B--2---:R-:W-:Y:S01]  /*4f5a0*/  HMMA.16816.F32 R8, R8, R12, R4 ;  /* 0x0000000c0808723c */ /* 0x004fe20000001804 */
[----:B------:R-:W2:Y:S01]  /*4f5b0*/  LDL.LU.64 R6, [R1+0x4d90] ;  /* 0x004d900001067983 */ /* 0x000ea20000300a00 */
[----:B------:R-:W-:-:S03]  /*4f5c0*/  IMAD.MOV.U32 R3, RZ, RZ, R12 ;  /* 0x000000ffff037224 */ /* 0x000fc600078e000c */
[----:B------:R-:W2:Y:S01]  /*4f5d0*/  LDL.LU.64 R4, [R1+0x4d88] ;  /* 0x004d880001047983 */ /* 0x000ea20000300a00 */
[----:B------:R-:W-:-:S13]  /*4f5e0*/  IMAD.MOV.U32 R0, RZ, RZ, R13 ;  /* 0x000000ffff007224 */ /* 0x000fda00078e000d */
[----:B------:R0:W-:Y:S04]  /*4f5f0*/  STL.64 [R1+0x560], R8 ;  /* 0x0005600801007387 */ /* 0x0001e80000100a00 */
[----:B------:R1:W-:Y:S04]  /*4f600*/  STL.64 [R1+0x568], R10 ;  /* 0x0005680a01007387 */ /* 0x0003e80000100a00 */
[----:B------:R-:W2:Y:S04]  /*4f610*/  LDL.LU.64 R14, [R1+0x4d80] ;  /* 0x004d8000010e7983 */ /* 0x000ea80000300a00 */
[----:B------:R-:W2:Y:S04]  /*4f620*/  LDL.LU.64 R12, [R1+0x4d78] ;  /* 0x004d7800010c7983 */ /* 0x000ea80000300a00 */
[----:B0-----:R-:W2:Y:S04]  /*4f630*/  LDL.LU R8, [R1+0x1d0] ;  /* 0x0001d00001087983 */ /* 0x001ea80000300800 */
[----:B------:R-:W2:Y:S04]  /*4f640*/  LDL.LU R9, [R1+0x1d4] ;  /* 0x0001d40001097983 */ /* 0x000ea80000300800 */
[----:B-1----:R-:W2:Y:S01]  /*4f650*/  LDL.LU R10, [R1+0x1d8] ;  /* 0x0001d800010a7983 */ /* 0x002ea20000300800 */
[----:B------:R-:W-:-:S03]  /*4f660*/  IMAD.MOV.U32 R11, RZ, RZ, R29 ;  /* 0x000000ffff0b7224 */ /* 0x000fc600078e001d */
[----:B------:R-:W3:Y:S04]  /*4f670*/  LDL.LU R29, [R1+0x4d70] ;  /* 0x004d7000011d7983 */ /* 0x000ee80000300800 */
[----:B--2---:R-:W-:Y:S04]  /*4f680*/  STL.64 [R1+0x4d48], R10 ;  /* 0x004d480a01007387 */ /* 0x004fe80000100a00 */
[----:B------:R0:W-:Y:S04]  /*4f690*/  STL.64 [R1+0x4d40], R8 ;  /* 0x004d400801007387 */ /* 0x0001e80000100a00 */
[----:B0-----:R-:W2:Y:S04]  /*4f6a0*/  LDL.LU R8, [R1+0x1e0] ;  /* 0x0001e00001087983 */ /* 0x001ea80000300800 */
[----:B------:R-:W2:Y:S04]  /*4f6b0*/  LDL.LU R9, [R1+0x1e4] ;  /* 0x0001e40001097983 */ /* 0x000ea80000300800 */
[----:B------:R-:W2:Y:S04]  /*4f6c0*/  LDL.LU R10, [R1+0x1e8] ;  /* 0x0001e800010a7983 */ /* 0x000ea80000300800 */
[----:B------:R-:W2:Y:S01]  /*4f6d0*/  LDL.LU R11, [R1+0x1ec] ;  /* 0x0001ec00010b7983 */ /* 0x000ea20000300800 */
[C---:B------:R-:W-:Y:S08]  /*4f6e0*/  HMMA.16816.F32 R4, R12.reuse, R16, R4 ;  /* 0x000000100c04723c */ /* 0x040ff00000001804 */
[----:B---3--:R-:W-:Y:S01]  /*4f6f0*/  HMMA.16816.F32 R24, R12, R20, R24 ;  /* 0x000000140c18723c */ /* 0x008fe20000001818 */
[----:B--2---:R-:W-:Y:S04]  /*4f700*/  STL.64 [R1+0x4d58], R10 ;  /* 0x004d580a01007387 */ /* 0x004fe80000100a00 */
[----:B------:R0:W-:Y:S04]  /*4f710*/  STL.64 [R1+0x4d50], R8 ;  /* 0x004d500801007387 */ /* 0x0001e80000100a00 */
[----:B0-----:R-:W2:Y:S04]  /*4f720*/  LDL.LU R8, [R1+0x230] ;  /* 0x0002300001087983 */ /* 0x001ea80000300800 */
[----:B------:R-:W2:Y:S04]  /*4f730*/  LDL.LU R9, [R1+0x234] ;  /* 0x0002340001097983 */ /* 0x000ea80000300800 */
[----:B------:R-:W2:Y:S04]  /*4f740*/  LDL.LU R10, [R1+0x238] ;  /* 0x00023800010a7983 */ /* 0x000ea80000300800 */
[----:B------:R-:W-:Y:S04]  /*4f750*/  STL.64 [R1+0x590], R4 ;  /* 0x0005900401007387 */ /* 0x000fe80000100a00 */
[----:B------:R-:W-:Y:S04]  /*4f760*/  STL.64 [R1+0x598], R6 ;  /* 0x0005980601007387 */ /* 0x000fe80000100a00 */
[----:B------:R-:W0:Y:S04]  /*4f770*/  LDSM.16.MT88.4 R4, [R28+UR5+0xc000] ;  /* 0x00c000051c04783b */ /* 0x000e280008004200 */
[----:B0-----:R-:W-:Y:S04]  /*4f780*/  STL.64 [R1+0x4cb0], R6 ;  /* 0x004cb00601007387 */ /* 0x001fe80000100a00 */
[----:B------:R-:W-:Y:S04]  /*4f790*/  STL.64 [R1+0x4ca8], R4 ;  /* 0x004ca80401007387 */ /* 0x000fe80000100a00 */
[----:B------:R-:W-:Y:S04]  /*4f7a0*/  STL.64 [R1+0x610], R24 ;  /* 0x0006101801007387 */ /* 0x000fe80000100a00 */
[----:B------:R0:W-:Y:S04]  /*4f7b0*/  STL.64 [R1+0x618], R26 ;  /* 0x0006181a01007387 */ /* 0x0001e80000100a00 */
[----:B0-----:R-:W3:Y:S04]  /*4f7c0*/  LDL.LU.64 R26, [R1+0x4d68] ;  /* 0x004d6800011a7983 */ /* 0x001ee80000300a00 */
[----:B------:R-:W2:Y:S01]  /*4f7d0*/  LDL.LU.64 R24, [R1+0x4d60] ;  /* 0x004d600001187983 */ /* 0x000ea20000300a00 */
[----:B------:R-:W-:-:S07]  /*4f7e0*/  IMAD.MOV.U32 R11, RZ, RZ, R29 ;  /* 0x000000ffff0b7224 */ /* 0x000fce00078e001d */
[----:B--2---:R-:W-:-:S15]  /*4f7f0*/  HMMA.16816.F32 R8, R12, R24, R8 ;  /* 0x000000180c08723c */ /* 0x004fde0000001808 */
[----:B------:R-:W-:-:S04]  /*4f800*/  NOP ;  /* 0x0000000000007918 */ /* 0x000fc80000000000 */
[----:B------:R-:W-:Y:S04]  /*4f810*/  STL.64 [R1+0x620], R8 ;  /* 0x0006200801007387 */ /* 0x000fe80000100a00 */
[----:B------:R0:W-:Y:S04]  /*4f820*/  STL.64 [R1+0x628], R10 ;  /* 0x0006280a01007387 */ /* 0x0001e80000100a00 */
[----:B0-----:R-:W2:Y:S04]  /*4f830*/  LDL.LU.64 R10, [R1+0x4d58] ;  /* 0x004d5800010a7983 */ /* 0x001ea80000300a00 */
[----:B------:R-:W2:Y:S01]  /*4f840*/  LDL.LU.64 R8, [R1+0x4d50] ;  /* 0x004d500001087983 */ /* 0x000ea20000300a00 */
[----:B------:R-:W-:-:S02]  /*4f850*/  IMAD.MOV.U32 R4, RZ, RZ, R3 ;  /* 0x000000ffff047224 */ /* 0x000fc400078e0003 */
[----:B------:R-:W-:Y:S01]  /*4f860*/  IMAD.MOV.U32 R5, RZ, RZ, R0 ;  /* 0x000000ffff057224 */ /* 0x000fe200078e0000 */
[----:B---3--:R-:W-:Y:S04]  /*4f870*/  STL.64 [R1+0x4d30], R26 ;  /* 0x004d301a01007387 */ /* 0x008fe80000100a00 */
[----:B------:R0:W-:Y:S04]  /*4f880*/  STL.64 [R1+0x4d28], R24 ;  /* 0x004d281801007387 */ /* 0x0001e80000100a00 */
[----:B0-----:R-:W3:Y:S04]  /*4f890*/  LDL.LU.64 R24, [R1+0x10] ;  /* 0x0000100001187983 */ /* 0x001ee80000300a00 */
[----:B------:R-:W3:Y:S01]  /*4f8a0*/  LDL.LU.64 R26, [R1+0x18] ;  /* 0x00001800011a7983 */ /* 0x000ee20000300a00 */
[----:B--2---:R-:W-:Y:S03]  /*4f8b0*/  HMMA.16816.F32 R12, R12, R4, R8 ;  /* 0x000000040c0c723c */ /* 0x004fe60000001808 */
[----:B------:R-:W3:Y:S04]  /*4f8c0*/  LDL.LU.64 R10, [R1+0x4d48] ;  /* 0x004d4800010a7983 */ /* 0x000ee80000300a00 */
[----:B------:R-:W3:Y:S04]  /*4f8d0*/  LDL.LU.64 R8, [R1+0x4d40] ;  /* 0x004d400001087983 */ /* 0x000ee80000300a00 */
[----:B------:R-:W-:Y:S08]  /*4f8e0*/  STL.64 [R1+0x4d20], R4 ;  /* 0x004d200401007387 */ /* 0x000ff00000100a00 */
[----:B------:R-:W-:Y:S04]  /*4f8f0*/  STL.64 [R1+0x5f0], R12 ;  /* 0x0005f00c01007387 */ /* 0x000fe80000100a00 */
[----:B------:R-:W-:Y:S04]  /*4f900*/  STL.64 [R1+0x5f8], R14 ;  /* 0x0005f80e01007387 */ /* 0x000fe80000100a00 */
[----:B------:R-:W0:Y:S01]  /*4f910*/  LDSM.16.MT88.4 R12, [R28+UR5+0xc080] ;  /* 0x00c080051c0c783b */ /* 0x000e220008004200 */
[----:B---3--:R-:W-:-:S15]  /*4f920*/  HMMA.16816.F32 R8, R24, R16, R8 ;  /* 0x000000101808723c */ /* 0x008fde0000001808 */
[----:B------:R-:W-:-:S04]  /*4f930*/  NOP ;  /* 0x0000000000007918 */ /* 0x000fc80000000000 */
[----:B------:R1:W-:Y:S01]  /*4f940*/  STL [R1+0x5e0], R8 ;  /* 0x0005e00801007387 */ /* 0x0003e20000100800 */
[----:B------:R-:W-:-:S03]  /*4f950*/  IMAD.MOV.U32 R29, RZ, RZ, R9 ;  /* 0x000000ffff1d7224 */ /* 0x000fc600078e0009 */
[----:B------:R-:W-:Y:S04]  /*4f960*/  STL.64 [R1+0x4d08], R16 ;  /* 0x004d081001007387 */ /* 0x000fe80000100a00 */
[----:B-1----:R-:W2:Y:S04]  /*4f970*/  LDL.LU R8, [R1] ;  /* 0x0000000001087983 */ /* 0x002ea80000300800 */
[----:B------:R-:W2:Y:S01]  /*4f980*/  LDL.LU R9, [R1+0x4] ;  /* 0x0000040001097983 */ /* 0x000ea20000300800 */
[----:B------:R-:W-:Y:S02]  /*4f990*/  IMAD.MOV.U32 R3, RZ, RZ, R10 ;  /* 0x000000ffff037224 */ /* 0x000fe400078e000a */
[----:B------:R-:W-:-:S02]  /*4f9a0*/  IMAD.MOV.U32 R0, RZ, RZ, R11 ;  /* 0x000000ffff007224 */ /* 0x000fc400078e000b */
[----:B----4-:R-:W-:Y:S02]  /*4f9b0*/  IMAD.MOV.U32 R10, RZ, RZ, R23 ;  /* 0x000000ffff0a7224 */ /* 0x010fe400078e0017 */
[----:B------:R-:W-:Y:S01]  /*4f9c0*/  IMAD.MOV.U32 R11, RZ, RZ, R22 ;  /* 0x000000ffff0b7224 */ /* 0x000fe200078e0016 */
[----:B------:R-:W3:Y:S04]  /*4f9d0*/  LDL.LU R23, [R1+0x4d3c] ;  /* 0x004d3c0001177983 */ /* 0x000ee80000300800 */
[----:B------:R-:W4:Y:S04]  /*4f9e0*/  LDL.LU R22, [R1+0x4d38] ;  /* 0x004d380001167983 */ /* 0x000f280000300800 */
[----:B------:R-:W-:Y:S04]  /*4f9f0*/  STL.64 [R1+0x4d18], R10 ;  /* 0x004d180a01007387 */ /* 0x000fe80000100a00 */
[----:B--2---:R-:W-:Y:S04]  /*4fa00*/  STL.64 [R1+0x4d10], R8 ;  /* 0x004d100801007387 */ /* 0x004fe80000100a00 */
[----:B------:R-:W-:Y:S04]  /*4fa10*/  STL [R1+0x49a8], R0 ;  /* 0x0049a80001007387 */ /* 0x000fe80000100800 */
[----:B------:R-:W-:Y:S04]  /*4fa20*/  STL [R1+0x49a4], R3 ;  /* 0x0049a40301007387 */ /* 0x000fe80000100800 */
[----:B------:R-:W-:Y:S04]  /*4fa30*/  STL [R1+0x49a0], R29 ;  /* 0x0049a01d01007387 */ /* 0x000fe80000100800 */
        /* <DEDUP_REMOVED lines=12> */
[----:B------:R-:W-:-:S02]  /*4fb00*/  IMAD.MOV.U32 R4, RZ, RZ, R27 ;  /* 0x000000ffff047224 */ /* 0x000fc400078e001b */
[----:B------:R-:W-:Y:S02]  /*4fb10*/  IMAD.MOV.U32 R5, RZ, RZ, R26 ;  /* 0x000000ffff057224 */ /* 0x000fe400078e001a */
[----:B------:R-:W-:Y:S01]  /*4fb20*/  IMAD.MOV.U32 R6, RZ, RZ, R25 ;  /* 0x000000ffff067224 */ /* 0x000fe200078e0019 */
[----:B--2---:R-:W-:Y:S04]  /*4fb30*/  STL.64 [R1+0x4c90], R14 ;  /* 0x004c900e01007387 */ /* 0x004fe80000100a00 */
[----:B------:R0:W-:Y:S04]  /*4fb40*/  STL.64 [R1+0x4c88], R12 ;  /* 0x004c880c01007387 */ /* 0x0001e80000100a00 */
[----:B0-----:R-:W2:Y:S04]  /*4fb50*/  LDL.LU R12, [R1+0x170] ;  /* 0x00017000010c7983 */ /* 0x001ea80000300800 */
[----:B------:R-:W2:Y:S04]  /*4fb60*/  LDL.LU R13, [R1+0x174] ;  /* 0x00017400010d7983 */ /* 0x000ea80000300800 */
[----:B------:R-:W2:Y:S04]  /*4fb70*/  LDL.LU R14, [R1+0x178] ;  /* 0x00017800010e7983 */ /* 0x000ea80000300800 */
[----:B------:R-:W2:Y:S01]  /*4fb80*/  LDL.LU R15, [R1+0x17c] ;  /* 0x00017c00010f7983 */ /* 0x000ea20000300800 */
[----:B------:R-:W-:-:S03]  /*4fb90*/  IMAD.MOV.U32 R7, RZ, RZ, R24 ;  /* 0x000000ffff077224 */ /* 0x000fc600078e0018 */
[----:B------:R-:W3:Y:S01]  /*4fba0*/  LDL.LU R8, [R1+0x1c0] ;  /* 0x0001c00001087983 */ /* 0x000ee20000300800 */
[----:B------:R-:W-:-:S03]  /*4fbb0*/  IMAD.MOV.U32 R19, RZ, RZ, R4 ;  /* 0x000000ffff137224 */ /* 0x000fc600078e0004 */
[----:B------:R-:W3:Y:S01]  /*4fbc0*/  LDL.LU R9, [R1+0x1c4] ;  /* 0x0001c40001097983 */ /* 0x000ee20000300800 */
[----:B------:R-:W-:-:S03]  /*4fbd0*/  IMAD.MOV.U32 R18, RZ, RZ, R5 ;  /* 0x000000ffff127224 */ /* 0x000fc600078e0005 */
[----:B------:R-:W3:Y:S01]  /*4fbe0*/  LDL.LU R10, [R1+0x1c8] ;  /* 0x0001c800010a7983 */ /* 0x000ee20000300800 */
[----:B------:R-:W-:-:S03]  /*4fbf0*/  IMAD.MOV.U32 R17, RZ, RZ, R6 ;  /* 0x000000ffff117224 */ /* 0x000fc600078e0006 */
[----:B------:R-:W3:Y:S01]  /*4fc00*/  LDL.LU R11, [R1+0x1cc] ;  /* 0x0001cc00010b7983 */ /* 0x000ee20000300800 */
        /* <DEDUP_REMOVED lines=48> */
[----:B0-----:R-:W2:Y:S02]  /*4ff10*/  LDL.LU.64 R4, [R1+0x4d20] ;  /* 0x004d200001047983 */ /* 0x001ea40000300a00 */
[----:B--2---:R-:W-:Y:S02]  /*4ff20*/  HMMA.16816.F32 R16, R16, R4, R8 ;  /* 0x000000041010723c */ /* 0x004fe40000001808 */
[----:B------:R-:W2:Y:S04]  /*4ff30*/  LDL.LU.64 R10, [R1+0x4d18] ;  /* 0x004d1800010a7983 */ /* 0x000ea80000300a00 */
[----:B------:R-:W2:-:S13]  /*4ff40*/  LDL.LU.64 R8, [R1+0x4d10] ;  /* 0x004d100001087983 */ /* 0x000e9a0000300a00 */
[----:B------:R0:W-:Y:S04]  /*4ff50*/  STL.64 [R1+0x580], R16 ;  /* 0x0005801001007387 */ /* 0x0001e80000100a00 */
[----:B------:R2:W-:Y:S04]  /*4ff60*/  STL.64 [R1+0x588], R18 ;  /* 0x0005881201007387 */ /* 0x0005e80000100a00 */
[----:B0-----:R-:W2:Y:S02]  /*4ff70*/  LDL.LU.64 R16, [R1+0x4d08] ;  /* 0x004d080001107983 */ /* 0x001ea40000300a00 */
[----:B--2---:R-:W-:Y:S02]  /*4ff80*/  HMMA.16816.F32 R16, R8, R16, R12 ;  /* 0x000000100810723c */ /* 0x004fe4000000180c */
[----:B------:R-:W2:Y:S04]  /*4ff90*/  LDL.LU.64 R14, [R1+0x4d00] ;  /* 0x004d0000010e7983 */ /* 0x000ea80000300a00 */
[----:B------:R-:W2:-:S13]  /*4ffa0*/  LDL.LU.64 R12, [R1+0x4cf8] ;  /* 0x004cf800010c7983 */ /* 0x000e9a0000300a00 */
[----:B------:R-:W-:Y:S04]  /*4ffb0*/  STL.64 [R1+0x540], R16 ;  /* 0x0005401001007387 */ /* 0x000fe80000100a00 */
[----:B------:R-:W-:Y:S04]  /*4ffc0*/  STL.64 [R1+0x548], R18 ;  /* 0x0005481201007387 */ /* 0x000fe80000100a00 */
[----:B------:R-:W0:Y:S04]  /*4ffd0*/  LDSM.16.MT88.4 R16, [R28+UR5+0xc100] ;  /* 0x00c100051c10783b */ /* 0x000e280008004200 */
[----:B0-----:R4:W-:Y:S04]  /*4ffe0*/  STL.64 [R1+0x4c48], R18 ;  /* 0x004c481201007387 */ /* 0x0019e80000100a00 */
[----:B------:R3:W-:Y:S01]  /*4fff0*/  STL.64 [R1+0x4c40], R16 ;  /* 0x004c401001007387 */ /* 0x0007e20000100a00 */
[----:B----4-:R-:W-:-:S02]  /*50000*/  IMAD.MOV.U32 R18, RZ, RZ, R22 ;  /* 0x000000ffff127224 */ /* 0x010fc400078e0016 */
[----:B------:R-:W-:Y:S02]  /*50010*/  IMAD.MOV.U32 R19, RZ, RZ, R23 ;  /* 0x000000ffff137224 */ /* 0x000fe400078e0017 */
[----:B---3--:R-:W-:Y:S02]  /*50020*/  IMAD.MOV.U32 R16, RZ, RZ, R26 ;  /* 0x000000ffff107224 */ /* 0x008fe400078e001a */
[----:B------:R-:W3:Y:S01]  /*50030*/  LDL.LU R26, [R1+0x4cf4] ;  /* 0x004cf400011a7983 */ /* 0x000ee20000300800 */
[----:B------:R-:W-:-:S03]  /*50040*/  IMAD.MOV.U32 R17, RZ, RZ, R27 ;  /* 0x000000ffff117224 */ /* 0x000fc600078e001b */
[----:B------:R-:W3:Y:S04]  /*50050*/  LDL.LU R27, [R1+0x4cf0] ;  /* 0x004cf000011b7983 */ /* 0x000ee80000300800 */
[----:B------:R-:W4:Y:S04]  /*50060*/  LDL.LU R22, [R1+0x4cec] ;  /* 0x004cec0001167983 */ /* 0x000f280000300800 */
[----:B------:R-:W4:Y:S04]  /*50070*/  LDL.LU R23, [R1+0x4ce8] ;  /* 0x004ce80001177983 */ /* 0x000f280000300800 */
[----:B------:R0:W-:Y:S04]  /*50080*/  STL.64 [R1+0x4c58], R18 ;  /* 0x004c581201007387 */ /* 0x0001e80000100a00 */
[----:B------:R-:W-:Y:S04]  /*50090*/  STL.64 [R1+0x4c50], R16 ;  /* 0x004c501001007387 */ /* 0x000fe80000100a00 */
[----:B0-----:R-:W3:Y:S04]  /*500a0*/  LDL R18, [R1+0x38] ;  /* 0x0000380001127983 */ /* 0x001ee80000100800 */
[----:B------:R-:W3:Y:S01]  /*500b0*/  LDL R19, [R1+0x3c] ;  /* 0x00003c0001137983 */ /* 0x000ee20000100800 */
        /* <DEDUP_REMOVED lines=13> */
[----:B------:R-:W3:Y:S04]  /*50190*/  LDL.LU.64 R14, [R1+0x4cc0] ;  /* 0x004cc000010e7983 */ /* 0x000ee80000300a00 */
[----:B------:R-:W3:Y:S04]  /*501a0*/  LDL.LU.64 R12, [R1+0x4cb8] ;  /* 0x004cb800010c7983 */ /* 0x000ee80000300a00 */
[----:B------:R-:W3:Y:S04]  /*501b0*/  LDL.LU.64 R6, [R1+0x4cb0] ;  /* 0x004cb00001067983 */ /* 0x000ee80000300a00 */
[----:B------:R-:W3:Y:S05]  /*501c0*/  LDL.LU.64 R4, [R1+0x4ca8] ;  /* 0x004ca80001047983 */ /* 0x000eea0000300a00 */
[----:B------:R-:W-:Y:S04]  /*501d0*/  STL.64 [R1+0x4d0], R8 ;  /* 0x0004d00801007387 */ /* 0x000fe80000100a00 */
[----:B------:R-:W-:Y:S04]  /*501e0*/  STL.64 [R1+0x4d8], R10 ;  /* 0x0004d80a01007387 */ /* 0x000fe80000100a00 */
[----:B------:R-:W0:Y:S04]  /*501f0*/  LDSM.16.MT88.4 R8, [R28+UR5+0xc180] ;  /* 0x00c180051c08783b */ /* 0x000e280008004200 */
[----:B0-----:R0:W-:Y:S04]  /*50200*/  STL.64 [R1+0x4c10], R10 ;  /* 0x004c100a01007387 */ /* 0x0011e80000100a00 */
[----:B------:R-:W-:Y:S04]  /*50210*/  STL.64 [R1+0x4c08], R8 ;  /* 0x004c080801007387 */ /* 0x000fe80000100a00 */
[----:B0-----:R-:W2:Y:S01]  /*50220*/  LDL.64 R10, [R1+0x48] ;  /* 0x00004800010a7983 */ /* 0x001ea20000100a00 */
        /* <DEDUP_REMOVED lines=14> */
[----:B------:R-:W4:Y:S04]  /*50310*/  LDL.LU R21, [R1+0x154] ;  /* 0x0001540001157983 */ /* 0x000f280000300800 */
[----:B0-----:R-:W4:Y:S04]  /*50320*/  LDL.LU R22, [R1+0x158] ;  /* 0x0001580001167983 */ /* 0x001f280000300800 */
[----:B------:R-:W4:Y:S01]  /*50330*/  LDL.LU R23, [R1+0x15c] ;  /* 0x00015c0001177983 */ /* 0x000f220000300800 */
[----:B---3--:R-:W-:-:S15]  /*50340*/  HMMA.16816.F32 R12, R4, R26, R12 ;  /* 0x0000001a040c723c */ /* 0x008fde000000180c */
[----:B------:R-:W-:-:S04]  /*50350*/  NOP ;  /* 0x0000000000007918 */ /* 0x000fc80000000000 */
[----:B------:R-:W-:Y:S04]  /*50360*/  STL.64 [R1+0x460], R12 ;  /* 0x0004600c01007387 */ /* 0x000fe80000100a00 */
[----:B------:R0:W-:Y:S04]  /*50370*/  STL.64 [R1+0x468], R14 ;  /* 0x0004680e01007387 */ /* 0x0001e80000100a00 */
[----:B0-----:R-:W2:Y:S04]  /*50380*/  LDL.LU.64 R14, [R1+0x4c80] ;  /* 0x004c8000010e7983 */ /* 0x001ea80000300a00 */
[----:B------:R-:W2:Y:S02]  /*50390*/  LDL.LU.64 R12, [R1+0x4c78] ;  /* 0x004c7800010c7983 */ /* 0x000ea40000300a00 */
[----:B--2---:R-:W-:Y:S02]  /*503a0*/  HMMA.16816.F32 R4, R4, R10, R12 ;  /* 0x0000000a0404723c */ /* 0x004fe4000000180c */
        /* <DEDUP_REMOVED lines=29> */
[C---:B--2---:R-:W-:Y:S03]  /*50580*/  HMMA.16816.F32 R4, R12.reuse, R10, R4 ;  /* 0x0000000a0c04723c */ /* 0x044fe60000001804 */
[----:B------:R-:W-:Y:S05]  /*50590*/  STL.64 [R1+0x4c30], R26 ;  /* 0x004c301a01007387 */ /* 0x000fea0000100a00 */
[----:B----4-:R-:W-:Y:S01]  /*505a0*/  HMMA.16816.F32 R20, R12, R26, R20 ;  /* 0x0000001a0c14723c */ /* 0x010fe20000001814 */
[----:B------:R-:W0:-:S15]  /*505b0*/  LDSM.16.MT88.4 R12, [R28+UR5+0xc280] ;  /* 0x00c280051c0c783b */ /* 0x000e1e0008004200 */
[----:B------:R-:W-:-:S03]  /*505c0*/  NOP ;  /* 0x0000000000007918 */ /* 0x000fc60000000000 */
[----:B------:R-:W-:Y:S04]  /*505d0*/  STL.64 [R1+0x3c0], R20 ;  /* 0x0003c01401007387 */ /* 0x000fe80000100a00 */
[----:B------:R-:W-:Y:S04]  /*505e0*/  STL.64 [R1+0x3c8], R22 ;  /* 0x0003c81601007387 */ /* 0x000fe80000100a00 */
[----:B------:R-:W-:Y:S04]  /*505f0*/  STL.64 [R1+0x4c28], R10 ;  /* 0x004c280a01007387 */ /* 0x000fe80000100a00 */
[----:B------:R-:W-:Y:S04]  /*50600*/  STL.64 [R1+0x3a0], R4 ;  /* 0x0003a00401007387 */ /* 0x000fe80000100a00 */
[----:B------:R-:W-:Y:S04]  /*50610*/  STL.64 [R1+0x3a8], R6 ;  /* 0x0003a80601007387 */ /* 0x000fe80000100a00 */
[----:B0-----:R-:W-:Y:S04]  /*50620*/  STL.64 [R1+0x4b80], R14 ;  /* 0x004b800e01007387 */ /* 0x001fe80000100a00 */
[----:B------:R0:W-:Y:S04]  /*50630*/  STL.64 [R1+0x4b78], R12 ;  /* 0x004b780c01007387 */ /* 0x0001e80000100a00 */
[----:B0-----:R-:W2:Y:S04]  /*50640*/  LDL.LU R12, [R1+0x50] ;  /* 0x00005000010c7983 */ /* 0x001ea80000300800 */
[----:B------:R-:W2:Y:S04]  /*50650*/  LDL.LU R13, [R1+0x54] ;  /* 0x00005400010d7983 */ /* 0x000ea80000300800 */
[----:B------:R-:W4:Y:S04]  /*50660*/  LDL.LU R14, [R1+0x58] ;  /* 0x00005800010e7983 */ /* 0x000f280000300800 */
[----:B------:R-:W4:Y:S04]  /*50670*/  LDL.LU R15, [R1+0x5c] ;  /* 0x00005c00010f7983 */ /* 0x000f280000300800 */
        /* <DEDUP_REMOVED lines=28> */
[----:B--2---:R0:W-:Y:S04]  /*50840*/  STL.64 [R1+0x4bf0], R6 ;  /* 0x004bf00601007387 */ /* 0x0041e80000100a00 */
[----:B------:R-:W-:Y:S04]  /*50850*/  STL.64 [R1+0x4be8], R4 ;  /* 0x004be80401007387 */ /* 0x000fe80000100a00 */
[----:B0-----:R-:W3:Y:S04]  /*50860*/  LDL.64 R6, [R1+0x38] ;  /* 0x0000380001067983 */ /* 0x001ee80000100a00 */
[----:B----4-:R-:W-:Y:S04]  /*50870*/  STL.64 [R1+0x4b90], R14 ;  /* 0x004b900e01007387 */ /* 0x010fe80000100a00 */
        /* <DEDUP_REMOVED lines=42> */
[----:B0-----:R-:W2:Y:S02]  /*50b20*/  LDL.LU.64 R10, [R1+0x4c28] ;  /* 0x004c2800010a7983 */ /* 0x001ea40000300a00 */
[----:B--2---:R-:W-:Y:S01]  /*50b30*/  HMMA.16816.F32 R16, R16, R10, R12 ;  /* 0x0000000a1010723c */ /* 0x004fe2000000180c */
[----:B------:R-:W-:Y:S01]  /*50b40*/  IMAD.MOV.U32 R3, RZ, RZ, R10 ;  /* 0x000000ffff037224 */ /* 0x000fe200078e000a */
[----:B------:R-:W2:Y:S01]  /*50b50*/  LDL.LU.64 R14, [R1+0x4c20] ;  /* 0x004c2000010e7983 */ /* 0x000ea20000300a00 */
[----:B------:R-:W-:-:S03]  /*50b60*/  IMAD.MOV.U32 R0, RZ, RZ, R11 ;  /* 0x000000ffff007224 */ /* 0x000fc600078e000b */
[----:B------:R-:W0:Y:S04]  /*50b70*/  LDSM.16.MT88.4 R8, [R28+UR5+0xc300] ;  /* 0x00c300051c08783b */ /* 0x000e280008004200 */
[----:B------:R-:W2:Y:S09]  /*50b80*/  LDL.LU.64 R12, [R1+0x4c18] ;  /* 0x004c1800010c7983 */ /* 0x000eb20000300a00 */
[----:B------:R-:W-:Y:S04]  /*50b90*/  STL.64 [R1+0x320], R16 ;  /* 0x0003201001007387 */ /* 0x000fe80000100a00 */
[----:B------:R-:W-:Y:S04]  /*50ba0*/  STL.64 [R1+0x328], R18 ;  /* 0x0003281201007387 */ /* 0x000fe80000100a00 */
[----:B0-----:R-:W-:Y:S04]  /*50bb0*/  STL.64 [R1+0x20], R8 ;  /* 0x0000200801007387 */ /* 0x001fe80000100a00 */
[----:B------:R0:W-:Y:S04]  /*50bc0*/  STL.64 [R1+0x28], R10 ;  /* 0x0000280a01007387 */ /* 0x0001e80000100a00 */
[----:B0-----:R-:W2:Y:S04]  /*50bd0*/  LDL.LU.64 R10, [R1+0x4c10] ;  /* 0x004c1000010a7983 */ /* 0x001ea80000300a00 */
[----:B------:R-:W2:Y:S01]  /*50be0*/  LDL.LU.64 R8, [R1+0x4c08] ;  /* 0x004c080001087983 */ /* 0x000ea20000300a00 */
[----:B------:R-:W-:-:S02]  /*50bf0*/  IMAD.MOV.U32 R18, RZ, RZ, R3 ;  /* 0x000000ffff127224 */ /* 0x000fc400078e0003 */
[----:B------:R-:W-:Y:S02]  /*50c00*/  IMAD.MOV.U32 R19, RZ, RZ, R0 ;  /* 0x000000ffff137224 */ /* 0x000fe400078e0000 */
[----:B------:R-:W-:Y:S02]  /*50c10*/  IMAD.MOV.U32 R3, RZ, RZ, R6 ;  /* 0x000000ffff037224 */ /* 0x000fe400078e0006 */
[----:B------:R-:W-:Y:S01]  /*50c20*/  IMAD.MOV.U32 R0, RZ, RZ, R7 ;  /* 0x000000ffff007224 */ /* 0x000fe200078e0007 */
[----:B--2---:R-:W-:-:S15]  /*50c30*/  HMMA.16816.F32 R12, R8, R6, R12 ;  /* 0x00000006080c723c */ /* 0x004fde000000180c */
[----:B------:R-:W-:-:S04]  /*50c40*/  NOP ;  /* 0x0000000000007918 */ /* 0x000fc80000000000 */
[----:B------:R-:W-:Y:S04]  /*50c50*/  STL.64 [R1+0x2c0], R12 ;  /* 0x0002c00c01007387 */ /* 0x000fe80000100a00 */
[----:B------:R0:W-:Y:S04]  /*50c60*/  STL.64 [R1+0x2c8], R14 ;  /* 0x0002c80e01007387 */ /* 0x0001e80000100a00 */
[----:B0-----:R-:W2:Y:S04]  /*50c70*/  LDL.LU.64 R14, [R1+0x4c00] ;  /* 0x004c0000010e7983 */ /* 0x001ea80000300a00 */
[----:B------:R-:W2:Y:S04]  /*50c80*/  LDL.LU.64 R12, [R1+0x4bf8] ;  /* 0x004bf800010c7983 */ /* 0x000ea80000300a00 */
[----:B------:R-:W3:Y:S04]  /*50c90*/  LDL.LU.64 R6, [R1+0x4bf0] ;  /* 0x004bf00001067983 */ /* 0x000ee80000300a00 */
        /* <DEDUP_REMOVED lines=18> */
[----:B0-----:R-:W-:Y:S04]  /*50dc0*/  STL.64 [R1+0x10], R4 ;  /* 0x0000100401007387 */ /* 0x001fe80000100a00 */
[----:B------:R0:W-:Y:S04]  /*50dd0*/  STL.64 [R1+0x18], R6 ;  /* 0x0000180601007387 */ /* 0x0001e80000100a00 */
[----:B0-----:R-:W2:Y:S04]  /*50de0*/  LDL.LU.64 R6, [R1+0x4bc0] ;  /* 0x004bc00001067983 */ /* 0x001ea80000300a00 */
[----:B------:R-:W2:Y:S01]  /*50df0*/  LDL.LU.64 R4, [R1+0x4bb8] ;  /* 0x004bb80001047983 */ /* 0x000ea20000300a00 */
[----:B------:R-:W-:-:S02]  /*50e00*/  IMAD.MOV.U32 R10, RZ, RZ, R3 ;  /* 0x000000ffff0a7224 */ /* 0x000fc400078e0003 */
[----:B------:R-:W-:Y:S01]  /*50e10*/  IMAD.MOV.U32 R11, RZ, RZ, R0 ;  /* 0x000000ffff0b7224 */ /* 0x000fe200078e0000 */
[----:B------:R-:W-:Y:S06]  /*50e20*/  STL [R1+0x4b10], R28 ;  /* 0x004b101c01007387 */ /* 0x000fec0000100800 */
        /* <DEDUP_REMOVED lines=19> */
[----:B------:R-:W3:Y:S04]  /*50f60*/  LDL.LU R24, [R1+0x2e0] ;  /* 0x0002e00001187983 */ /* 0x000ee80000300800 */
[----:B------:R-:W3:Y:S04]  /*50f70*/  LDL.LU R25, [R1+0x2e4] ;  /* 0x0002e40001197983 */ /* 0x000ee80000300800 */
[----:B0-----:R-:W4:Y:S04]  /*50f80*/  LDL.LU R26, [R1+0x2e8] ;  /* 0x0002e800011a7983 */ /* 0x001f280000300800 */
[----:B------:R-:W4:Y:S01]  /*50f90*/  LDL.LU R27, [R1+0x2ec] ;  /* 0x0002ec00011b7983 */ /* 0x000f220000300800 */
[----:B--2---:R-:W-:Y:S03]  /*50fa0*/  HMMA.16816.F32 R12, R4, R18, R12 ;  /* 0x00000012040c723c */ /* 0x004fe6000000180c */
[----:B----4-:R-:W-:Y:S04]  /*50fb0*/  STL.64 [R1+0x4b70], R26 ;  /* 0x004b701a01007387 */ /* 0x010fe80000100a00 */
[----:B---3--:R0:W-:Y:S04]  /*50fc0*/  STL.64 [R1+0x4b68], R24 ;  /* 0x004b681801007387 */ /* 0x0081e80000100a00 */
[----:B0-----:R-:W2:Y:S04]  /*50fd0*/  LDL.LU R24, [R1+0x2d0] ;  /* 0x0002d00001187983 */ /* 0x001ea80000300800 */
[----:B------:R-:W2:Y:S04]  /*50fe0*/  LDL.LU R25, [R1+0x2d4] ;  /* 0x0002d40001197983 */ /* 0x000ea80000300800 */
[----:B------:R-:W2:Y:S04]  /*50ff0*/  LDL.LU R26, [R1+0x2d8] ;  /* 0x0002d800011a7983 */ /* 0x000ea80000300800 */
[----:B------:R-:W2:Y:S04]  /*51000*/  LDL.LU R27, [R1+0x2dc] ;  /* 0x0002dc00011b7983 */ /* 0x000ea80000300800 */
[----:B------:R-:W3:Y:S04]  /*51010*/  LDL.LU R4, [R1+0x2f0] ;  /* 0x0002f00001047983 */ /* 0x000ee80000300800 */
[----:B------:R-:W-:Y:S04]  /*51020*/  STL.64 [R1+0x90], R12 ;  /* 0x0000900c01007387 */ /* 0x000fe80000100a00 */
[----:B------:R-:W-:Y:S04]  /*51030*/  STL.64 [R1+0x98], R14 ;  /* 0x0000980e01007387 */ /* 0x000fe80000100a00 */
[----:B------:R-:W0:Y:S04]  /*51040*/  LDSM.16.MT88.4 R12, [R2+UR5+0xc000] ;  /* 0x00c00005020c783b */ /* 0x000e280008004200 */
[----:B------:R-:W3:Y:S04]  /*51050*/  LDL.LU R5, [R1+0x2f4] ;  /* 0x0002f40001057983 */ /* 0x000ee80000300800 */
[----:B------:R-:W3:Y:S04]  /*51060*/  LDL.LU R6, [R1+0x2f8] ;  /* 0x0002f80001067983 */ /* 0x000ee80000300800 */
[----:B------:R-:W3:Y:S01]  /*51070*/  LDL.LU R7, [R1+0x2fc] ;  /* 0x0002fc0001077983 */ /* 0x000ee20000300800 */
        /* <DEDUP_REMOVED lines=17> */
[----:B------:R-:W-:Y:S04]  /*51190*/  STL.64 [R1+0x4b58], R22 ;  /* 0x004b581601007387 */ /* 0x000fe80000100a00 */
[----:B------:R0:W-:Y:S04]  /*511a0*/  STL.64 [R1+0x4b50], R20 ;  /* 0x004b501401007387 */ /* 0x0001e80000100a00 */
[----:B0-----:R-:W2:Y:S04]  /*511b0*/  LDL.LU R20, [R1+0x300] ;  /* 0x0003000001147983 */ /* 0x001ea80000300800 */
[----:B------:R-:W2:Y:S04]  /*511c0*/  LDL.LU R21, [R1+0x304] ;  /* 0x0003040001157983 */ /* 0x000ea80000300800 */
[----:B------:R-:W2:Y:S04]  /*511d0*/  LDL.LU R22, [R1+0x308] ;  /* 0x0003080001167983 */ /* 0x000ea80000300800 */
[----:B------:R-:W2:Y:S01]  /*511e0*/  LDL.LU R23, [R1+0x30c] ;  /* 0x00030c0001177983 */ /* 0x000ea20000300800 */
[C---:B---3--:R-:W-:Y:S03]  /*511f0*/  HMMA.16816.F32 R4, R12.reuse, R18, R4 ;  /* 0x000000120c04723c */ /* 0x048fe60000001804 */
[----:B------:R-:W0:Y:S05]  /*51200*/  LDSM.16.MT88.4 R16, [R2+UR5+0xc080] ;  /* 0x00c080050210783b */ /* 0x000e2a0008004200 */
[----:B--2---:R-:W-:-:S15]  /*51210*/  HMMA.16816.F32 R20, R12, R26, R20 ;  /* 0x0000001a0c14723c */ /* 0x004fde0000001814 */
[----:B------:R-:W-:-:S04]  /*51220*/  NOP ;  /* 0x0000000000007918 */ /* 0x000fc80000000000 */
[----:B------:R1:W-:Y:S04]  /*51230*/  STL.64 [R1+0xe0], R20 ;  /* 0x0000e01401007387 */ /* 0x0003e80000100a00 */
[----:B------:R2:W-:Y:S04]  /*51240*/  STL.64 [R1+0xe8], R22 ;  /* 0x0000e81601007387 */ /* 0x0005e80000100a00 */
[----:B------:R-:W-:Y:S04]  /*51250*/  STL.64 [R1+0xd0], R4 ;  /* 0x0000d00401007387 */ /* 0x000fe80000100a00 */
[----:B-1----:R-:W3:Y:S04]  /*51260*/  LDL.LU R20, [R1+0x310] ;  /* 0x0003100001147983 */ /* 0x002ee80000300800 */
[----:B------:R-:W3:Y:S04]  /*51270*/  LDL.LU R21, [R1+0x314] ;  /* 0x0003140001157983 */ /* 0x000ee80000300800 */
[----:B--2---:R-:W3:Y:S04]  /*51280*/  LDL.LU R22, [R1+0x318] ;  /* 0x0003180001167983 */ /* 0x004ee80000300800 */
[----:B------:R-:W3:Y:S04]  /*51290*/  LDL.LU R23, [R1+0x31c] ;  /* 0x00031c0001177983 */ /* 0x000ee80000300800 */
[----:B------:R-:W2:Y:S04]  /*512a0*/  LDL.LU.64 R12, [R1+0x10] ;  /* 0x00001000010c7983 */ /* 0x000ea80000300a00 */
[----:B------:R-:W4:Y:S04]  /*512b0*/  LDL.LU.64 R14, [R1+0x18] ;  /* 0x00001800010e7983 */ /* 0x000f280000300a00 */
[----:B----4-:R-:W-:Y:S04]  /*512c0*/  STL.64 [R1+0x4b20], R14 ;  /* 0x004b200e01007387 */ /* 0x010fe80000100a00 */
[----:B--2---:R1:W-:Y:S04]  /*512d0*/  STL.64 [R1+0x4b18], R12 ;  /* 0x004b180c01007387 */ /* 0x0043e80000100a00 */
[----:B-1----:R-:W2:Y:S04]  /*512e0*/  LDL.LU R12, [R1+0x350] ;  /* 0x00035000010c7983 */ /* 0x002ea80000300800 */
[----:B------:R-:W2:Y:S04]  /*512f0*/  LDL.LU R13, [R1+0x354] ;  /* 0x00035400010d7983 */ /* 0x000ea80000300800 */
[----:B------:R-:W4:Y:S04]  /*51300*/  LDL.LU R14, [R1+0x358] ;  /* 0x00035800010e7983 */ /* 0x000f280000300800 */
[----:B------:R-:W4:Y:S01]  /*51310*/  LDL.LU R15, [R1+0x35c] ;  /* 0x00035c00010f7983 */ /* 0x000f220000300800 */
[----:B------:R-:W-:-:S02]  /*51320*/  IMAD.MOV.U32 R24, RZ, RZ, R7 ;  /* 0x000000ffff187224 */ /* 0x000fc400078e0007 */
[----:B------:R-:W-:Y:S02]  /*51330*/  IMAD.MOV.U32 R25, RZ, RZ, R6 ;  /* 0x000000ffff197224 */ /* 0x000fe400078e0006 */
[----:B------:R-:W1:Y:S04]  /*51340*/  LDSM.16.MT88.4 R4, [R2+UR5+0xc100] ;  /* 0x00c100050204783b */ /* 0x000e680008004200 */
[----:B----4-:R-:W-:Y:S04]  /*51350*/  STL.64 [R1+0x4b30], R14 ;  /* 0x004b300e01007387 */ /* 0x010fe80000100a00 */
[----:B--2---:R2:W-:Y:S04]  /*51360*/  STL.64 [R1+0x4b28], R12 ;  /* 0x004b280c01007387 */ /* 0x0045e80000100a00 */
[----:B--2---:R-:W3:Y:S04]  /*51370*/  LDL.LU.64 R12, [R1+0x20] ;  /* 0x00002000010c7983 */ /* 0x004ee80000300a00 */
[----:B------:R-:W3:Y:S04]  /*51380*/  LDL.LU.64 R14, [R1+0x28] ;  /* 0x00002800010e7983 */ /* 0x000ee80000300a00 */
[----:B------:R2:W-:Y:S04]  /*51390*/  STL [R1+0x4954], R24 ;  /* 0x0049541801007387 */ /* 0x0005e80000100800 */
[----:B------:R4:W-:Y:S04]  /*513a0*/  STL [R1+0x4950], R25 ;  /* 0x0049501901007387 */ /* 0x0009e80000100800 */
[----:B------:R0:W-:Y:S04]  /*513b0*/  STL.64 [R1+0x4b48], R26 ;  /* 0x004b481a01007387 */ /* 0x0001e80000100a00 */
[----:B--2---:R-:W2:Y:S04]  /*513c0*/  LDL.LU R24, [R1+0x330] ;  /* 0x0003300001187983 */ /* 0x004ea80000300800 */
[----:B----4-:R-:W2:Y:S04]  /*513d0*/  LDL.LU R25, [R1+0x334] ;  /* 0x0003340001197983 */ /* 0x010ea80000300800 */
[----:B0-----:R-:W2:Y:S04]  /*513e0*/  LDL.LU R26, [R1+0x338] ;  /* 0x00033800011a7983 */ /* 0x001ea80000300800 */
[----:B------:R-:W2:Y:S04]  /*513f0*/  LDL.LU R27, [R1+0x33c] ;  /* 0x00033c00011b7983 */ /* 0x000ea80000300800 */
[----:B------:R-:W-:Y:S04]  /*51400*/  STL.64 [R1+0x4aa0], R18 ;  /* 0x004aa01201007387 */ /* 0x000fe80000100a00 */
[----:B------:R0:W-:Y:S04]  /*51410*/  STL.64 [R1+0x4a98], R16 ;  /* 0x004a981001007387 */ /* 0x0001e80000100a00 */
[----:B0-----:R-:W4:Y:S04]  /*51420*/  LDL.LU R16, [R1+0x390] ;  /* 0x0003900001107983 */ /* 0x001f280000300800 */
[----:B------:R-:W4:Y:S04]  /*51430*/  LDL.LU R17, [R1+0x394] ;  /* 0x0003940001117983 */ /* 0x000f280000300800 */
[----:B------:R-:W2:Y:S04]  /*51440*/  LDL.LU R18, [R1+0x398] ;  /* 0x0003980001127983 */ /* 0x000ea80000300800 */
[----:B------:R-:W2:Y:S01]  /*51450*/  LDL.LU R19, [R1+0x39c] ;  /* 0x00039c0001137983 */ /* 0x000ea20000300800 */
[C---:B---3--:R-:W-:Y:S03]  /*51460*/  HMMA.16816.F32 R8, R12.reuse, R10, R20 ;  /* 0x0000000a0c08723c */ /* 0x048fe60000001814 */
[----:B--2---:R-:W-:Y:S04]  /*51470*/  STL.64 [R1+0x4b40], R18 ;  /* 0x004b401201007387 */ /* 0x004fe80000100a00 */
[----:B----4-:R0:W-:Y:S04]  /*51480*/  STL.64 [R1+0x4b38], R16 ;  /* 0x004b381001007387 */ /* 0x0101e80000100a00 */
[----:B0-----:R-:W2:Y:S04]  /*51490*/  LDL.LU R16, [R1+0x360] ;  /* 0x0003600001107983 */ /* 0x001ea80000300800 */
[----:B------:R-:W2:Y:S04]  /*514a0*/  LDL.LU R17, [R1+0x364] ;  /* 0x0003640001117983 */ /* 0x000ea80000300800 */
[----:B------:R-:W2:Y:S04]  /*514b0*/  LDL.LU R18, [R1+0x368] ;  /* 0x0003680001127983 */ /* 0x000ea80000300800 */
[----:B------:R-:W2:Y:S04]  /*514c0*/  LDL.LU R19, [R1+0x36c] ;  /* 0x00036c0001137983 */ /* 0x000ea80000300800 */
[----:B-1----:R0:W-:Y:S04]  /*514d0*/  STL.64 [R1+0x4a50], R6 ;  /* 0x004a500601007387 */ /* 0x0021e80000100a00 */
[----:B------:R-:W-:Y:S04]  /*514e0*/  STL.64 [R1+0x4a48], R4 ;  /* 0x004a480401007387 */ /* 0x000fe80000100a00 */
[----:B0-----:R-:W3:Y:S04]  /*514f0*/  LDL.64 R6, [R1+0x48] ;  /* 0x0000480001067983 */ /* 0x001ee80000100a00 */
[----:B------:R-:W4:Y:S04]  /*51500*/  LDL.LU.64 R22, [R1+0x4b58] ;  /* 0x004b580001167983 */ /* 0x000f280000300a00 */
[----:B------:R-:W2:Y:S04]  /*51510*/  LDL.LU.64 R20, [R1+0x4b50] ;  /* 0x004b500001147983 */ /* 0x000ea80000300a00 */
        /* <DEDUP_REMOVED lines=10> */
[----:B--2---:R0:W-:Y:S04]  /*515c0*/  STL.64 [R1+0x4a30], R10 ;  /* 0x004a300a01007387 */ /* 0x0041e80000100a00 */
[----:B------:R-:W-:Y:S04]  /*515d0*/  STL.64 [R1+0x4a28], R8 ;  /* 0x004a280801007387 */ /* 0x000fe80000100a00 */
[----:B0-----:R-:W2:Y:S08]  /*515e0*/  LDL.64 R10, [R1+0x38] ;  /* 0x00003800010a7983 */ /* 0x001eb00000100a00 */
[----:B------:R-:W-:Y:S04]  /*515f0*/  STL.64 [R1+0x1a0], R24 ;  /* 0x0001a01801007387 */ /* 0x000fe80000100a00 */
[----:B------:R0:W-:Y:S04]  /*51600*/  STL.64 [R1+0x1a8], R26 ;  /* 0x0001a81a01007387 */ /* 0x0001e80000100a00 */
[----:B0-----:R-:W4:Y:S01]  /*51610*/  LDL.LU.64 R26, [R1+0x4b48] ;  /* 0x004b4800011a7983 */ /* 0x001f220000300a00 */
[----:B------:R-:W-:-:S02]  /*51620*/  IMAD.MOV.U32 R3, RZ, RZ, R14 ;  /* 0x000000ffff037224 */ /* 0x000fc400078e000e */
[----:B------:R-:W-:Y:S02]  /*51630*/  IMAD.MOV.U32 R0, RZ, RZ, R15 ;  /* 0x000000ffff007224 */ /* 0x000fe400078e000f */
[----:B------:R-:W-:Y:S02]  /*51640*/  IMAD.MOV.U32 R5, RZ, RZ, R12 ;  /* 0x000000ffff057224 */ /* 0x000fe400078e000c */
[----:B------:R-:W-:Y:S01]  /*51650*/  IMAD.MOV.U32 R4, RZ, RZ, R13 ;  /* 0x000000ffff047224 */ /* 0x000fe200078e000d */
[----:B----4-:R-:W-:-:S15]  /*51660*/  HMMA.16816.F32 R16, R12, R26, R16 ;  /* 0x0000001a0c10723c */ /* 0x010fde0000001810 */
[----:B------:R-:W-:-:S04]  /*51670*/  NOP ;  /* 0x0000000000007918 */ /* 0x000fc80000000000 */
[----:B------:R-:W-:Y:S04]  /*51680*/  STL.64 [R1+0x190], R16 ;  /* 0x0001901001007387 */ /* 0x000fe80000100a00 */
[----:B------:R0:W-:Y:S04]  /*51690*/  STL.64 [R1+0x198], R18 ;  /* 0x0001981201007387 */ /* 0x0001e80000100a00 */
[----:B0-----:R-:W2:Y:S04]  /*516a0*/  LDL.LU.64 R18, [R1+0x4b40] ;  /* 0x004b400001127983 */ /* 0x001ea80000300a00 */
[----:B------:R-:W2:Y:S04]  /*516b0*/  LDL.LU.64 R16, [R1+0x4b38] ;  /* 0x004b380001107983 */ /* 0x000ea80000300a00 */
[----:B------:R-:W3:Y:S04]  /*516c0*/  LDL.LU.64 R14, [R1+0x4b30] ;  /* 0x004b3000010e7983 */ /* 0x000ee80000300a00 */
[----:B------:R-:W3:Y:S01]  /*516d0*/  LDL.LU.64 R12, [R1+0x4b28] ;  /* 0x004b2800010c7983 */ /* 0x000ee20000300a00 */
[----:B------:R-:W-:-:S02]  /*516e0*/  IMAD.MOV.U32 R24, RZ, RZ, R5 ;  /* 0x000000ffff187224 */ /* 0x000fc400078e0005 */
[----:B------:R-:W-:Y:S01]  /*516f0*/  IMAD.MOV.U32 R25, RZ, RZ, R4 ;  /* 0x000000ffff197224 */ /* 0x000fe200078e0004 */
[----:B------:R0:W-:Y:S02]  /*51700*/  STL.64 [R1+0x4b08], R26 ;  /* 0x004b081a01007387 */ /* 0x0001e40000100a00 */
[----:B0-----:R-:W-:Y:S02]  /*51710*/  IMAD.MOV.U32 R26, RZ, RZ, R3 ;  /* 0x000000ffff1a7224 */ /* 0x001fe400078e0003 */
[----:B------:R-:W-:-:S07]  /*51720*/  IMAD.MOV.U32 R27, RZ, RZ, R0 ;  /* 0x000000ffff1b7224 */ /* 0x000fce00078e0000 */
[----:B---3--:R-:W-:Y:S01]  /*51730*/  HMMA.16816.F32 R24, R24, R6, R12 ;  /* 0x000000061818723c */ /* 0x008fe2000000180c */
[----:B------:R-:W3:Y:S04]  /*51740*/  LDL.LU.64 R14, [R1+0x4b20] ;  /* 0x004b2000010e7983 */ /* 0x000ee80000300a00 */
[----:B------:R-:W2:Y:S04]  /*51750*/  LDL.LU.64 R12, [R1+0x4b18] ;  /* 0x004b1800010c7983 */ /* 0x000ea80000300a00 */
[----:B------:R-:W-:Y:S10]  /*51760*/  STL.64 [R1+0x4b00], R6 ;  /* 0x004b000601007387 */ /* 0x000ff40000100a00 */
[----:B------:R-:W-:Y:S04]  /*51770*/  STL.64 [R1+0xc0], R24 ;  /* 0x0000c01801007387 */ /* 0x000fe80000100a00 */
[----:B------:R-:W-:Y:S01]  /*51780*/  STL.64 [R1+0xc8], R26 ;  /* 0x0000c81a01007387 */ /* 0x000fe20000100a00 */
[----:B---3--:R-:W-:-:S02]  /*51790*/  IMAD.MOV.U32 R3, RZ, RZ, R14 ;  /* 0x000000ffff037224 */ /* 0x008fc400078e000e */
[----:B------:R-:W-:Y:S01]  /*517a0*/  IMAD.MOV.U32 R0, RZ, RZ, R15 ;  /* 0x000000ffff007224 */ /* 0x000fe200078e000f */
[----:B--2---:R-:W-:Y:S01]  /*517b0*/  HMMA.16816.F32 R16, R12, R10, R16 ;  /* 0x0000000a0c10723c */ /* 0x004fe20000001810 */
[----:B------:R-:W-:Y:S02]  /*517c0*/  IMAD.MOV.U32 R5, RZ, RZ, R12 ;  /* 0x000000ffff057224 */ /* 0x000fe400078e000c */
[----:B------:R-:W-:Y:S02]  /*517d0*/  IMAD.MOV.U32 R4, RZ, RZ, R13 ;  /* 0x000000ffff047224 */ /* 0x000fe400078e000d */
[----:B------:R-:W0:-:S14]  /*517e0*/  LDSM.16.MT88.4 R12, [R2+UR5+0xc200] ;  /* 0x00c20005020c783b */ /* 0x000e1c0008004200 */
[----:B------:R-:W-:Y:S04]  /*517f0*/  STL.64 [R1+0x180], R16 ;  /* 0x0001801001007387 */ /* 0x000fe80000100a00 */
[----:B------:R-:W-:Y:S04]  /*51800*/  STL.64 [R1+0x188], R18 ;  /* 0x0001881201007387 */ /* 0x000fe80000100a00 */
[----:B------:R-:W-:Y:S04]  /*51810*/  STL.64 [R1+0x4ae8], R10 ;  /* 0x004ae80a01007387 */ /* 0x000fe80000100a00 */
[----:B0-----:R-:W-:Y:S04]  /*51820*/  STL.64 [R1+0x49f8], R14 ;  /* 0x0049f80e01007387 */ /* 0x001fe80000100a00 */
[----:B------:R0:W-:Y:S04]  /*51830*/  STL.64 [R1+0x49f0], R12 ;  /* 0x0049f00c01007387 */ /* 0x0001e80000100a00 */
[----:B0-----:R-:W2:Y:S04]  /*51840*/  LDL.LU R12, [R1+0x520] ;  /* 0x00052000010c7983 */ /* 0x001ea80000300800 */
[----:B------:R-:W2:Y:S04]  /*51850*/  LDL.LU R13, [R1+0x524] ;  /* 0x00052400010d7983 */ /* 0x000ea80000300800 */
[----:B------:R-:W3:Y:S04]  /*51860*/  LDL.LU R14, [R1+0x528] ;  /* 0x00052800010e7983 */ /* 0x000ee80000300800 */
[----:B------:R-:W3:Y:S01]  /*51870*/  LDL.LU R15, [R1+0x52c] ;  /* 0x00052c00010f7983 */ /* 0x000ee20000300800 */
[----:B------:R-:W-:-:S02]  /*51880*/  IMAD.MOV.U32 R18, RZ, RZ, R21 ;  /* 0x000000ffff127224 */ /* 0x000fc400078e0015 */
[----:B------:R-:W-:Y:S02]  /*51890*/  IMAD.MOV.U32 R19, RZ, RZ, R20 ;  /* 0x000000ffff137224 */ /* 0x000fe400078e0014 */
[----:B------:R-:W-:Y:S02]  /*518a0*/  IMAD.MOV.U32 R16, RZ, RZ, R28 ;  /* 0x000000ffff107224 */ /* 0x000fe400078e001c */
[----:B------:R-:W-:Y:S01]  /*518b0*/  IMAD.MOV.U32 R17, RZ, RZ, R29 ;  /* 0x000000ffff117224 */ /* 0x000fe200078e001d */
[----:B------:R-:W4:Y:S04]  /*518c0*/  LDL.LU R28, [R1+0x4b10] ;  /* 0x004b1000011c7983 */ /* 0x000f280000300800 */
[----:B------:R-:W-:Y:S04]  /*518d0*/  STL.64 [R1+0x4af8], R18 ;  /* 0x004af81201007387 */ /* 0x000fe80000100a00 */
[----:B------:R-:W-:Y:S04]  /*518e0*/  STL.64 [R1+0x4af0], R16 ;  /* 0x004af01001007387 */ /* 0x000fe80000100a00 */
        /* <DEDUP_REMOVED lines=18> */
[----:B------:R-:W-:-:S02]  /*51a10*/  IMAD.MOV.U32 R9, RZ, RZ, R4 ;  /* 0x000000ffff097224 */ /* 0x000fc400078e0004 */
[----:B------:R-:W-:Y:S01]  /*51a20*/  IMAD.MOV.U32 R8, RZ, RZ, R5 ;  /* 0x000000ffff087224 */ /* 0x000fe200078e0005 */
[----:B---3--:R-:W-:Y:S04]  /*51a30*/  STL.64 [R1+0x4a80], R14 ;  /* 0x004a800e01007387 */ /* 0x008fe80000100a00 */
[----:B--2---:R0:W-:Y:S04]  /*51a40*/  STL.64 [R1+0x4a78], R12 ;  /* 0x004a780c01007387 */ /* 0x0041e80000100a00 */
[----:B0-----:R-:W2:Y:S04]  /*51a50*/  LDL.LU R12, [R1+0x490] ;  /* 0x00049000010c7983 */ /* 0x001ea80000300800 */
[----:B------:R-:W2:Y:S04]  /*51a60*/  LDL.LU R13, [R1+0x494] ;  /* 0x00049400010d7983 */ /* 0x000ea80000300800 */
[----:B------:R-:W3:Y:S04]  /*51a70*/  LDL.LU R14, [R1+0x498] ;  /* 0x00049800010e7983 */ /* 0x000ee80000300800 */
[----:B------:R-:W3:Y:S04]  /*51a80*/  LDL.LU R15, [R1+0x49c] ;  /* 0x00049c00010f7983 */ /* 0x000ee80000300800 */
[----:B------:R-:W2:Y:S04]  /*51a90*/  LDL.LU R16, [R1+0x3d0] ;  /* 0x0003d00001107983 */ /* 0x000ea80000300800 */
        /* <DEDUP_REMOVED lines=52> */
[----:B---3--:R-:W-:Y:S02]  /*51de0*/  HMMA.16816.F32 R8, R8, R6, R16 ;  /* 0x000000060808723c */ /* 0x008fe40000001810 */
[----:B------:R-:W2:Y:S04]  /*51df0*/  LDL.LU.64 R18, [R1+0x4af8] ;  /* 0x004af80001127983 */ /* 0x000ea80000300a00 */
[----:B------:R-:W2:-:S13]  /*51e00*/  LDL.LU.64 R16, [R1+0x4af0] ;  /* 0x004af00001107983 */ /* 0x000e9a0000300a00 */
[----:B------:R-:W-:Y:S04]  /*51e10*/  STL.64 [R1+0xb0], R8 ;  /* 0x0000b00801007387 */ /* 0x000fe80000100a00 */
[----:B------:R0:W-:Y:S04]  /*51e20*/  STL.64 [R1+0xb8], R10 ;  /* 0x0000b80a01007387 */ /* 0x0001e80000100a00 */
[----:B0-----:R-:W2:Y:S02]  /*51e30*/  LDL.LU.64 R10, [R1+0x4ae8] ;  /* 0x004ae800010a7983 */ /* 0x001ea40000300a00 */
        /* <DEDUP_REMOVED lines=48> */
[----:B--2---:R-:W-:Y:S01]  /*52140*/  HMMA.16816.F32 R16, R16, R6, R12 ;  /* 0x000000061010723c */ /* 0x004fe2000000180c */
[----:B------:R-:W2:Y:S04]  /*52150*/  LDL.LU.64 R14, [R1+0x4a60] ;  /* 0x004a6000010e7983 */ /* 0x000ea80000300a00 */
[----:B------:R-:W2:-:S14]  /*52160*/  LDL.LU.64 R12, [R1+0x4a58] ;  /* 0x004a5800010c7983 */ /* 0x000e9c0000300a00 */
[----:B------:R-:W-:Y:S04]  /*52170*/  STL.64 [R1+0x150], R16 ;  /* 0x0001501001007387 */ /* 0x000fe80000100a00 */
[----:B------:R0:W-:Y:S04]  /*52180*/  STL.64 [R1+0x158], R18 ;  /* 0x0001581201007387 */ /* 0x0001e80000100a00 */
[----:B------:R-:W2:Y:S04]  /*52190*/  LDL.LU.64 R6, [R1+0x4a50] ;  /* 0x004a500001067983 */ /* 0x000ea80000300a00 */
[----:B------:R-:W2:Y:S01]  /*521a0*/  LDL.LU.64 R4, [R1+0x4a48] ;  /* 0x004a480001047983 */ /* 0x000ea20000300a00 */
[----:B0-----:R-:W-:-:S02]  /*521b0*/  IMAD.MOV.U32 R18, RZ, RZ, R3 ;  /* 0x000000ffff127224 */ /* 0x001fc400078e0003 */
        /* <DEDUP_REMOVED lines=21> */
[----:B------:R-:W4:Y:S04]  /*52310*/  LDL.LU R23, [R1+0x53c] ;  /* 0x00053c0001177983 */ /* 0x000f280000300800 */
[----:B------:R-:W-:Y:S01]  /*52320*/  STL.64 [R1+0x4a08], R26 ;  /* 0x004a081a01007387 */ /* 0x000fe20000100a00 */
[C---:B----4-:R-:W-:Y:S08]  /*52330*/  HMMA.16816.F32 R20, R4.reuse, R26, R20 ;  /* 0x0000001a0414723c */ /* 0x050ff00000001814 */
[----:B--2---:R-:W-:Y:S11]  /*52340*/  HMMA.16816.F32 R4, R4, R18, R12 ;  /* 0x000000120404723c */ /* 0x004ff6000000180c */
[----:B------:R-:W-:Y:S04]  /*52350*/  STL.64 [R1+0x120], R20 ;  /* 0x0001201401007387 */ /* 0x000fe80000100a00 */
[----:B------:R-:W-:Y:S04]  /*52360*/  STL.64 [R1+0x128], R22 ;  /* 0x0001281601007387 */ /* 0x000fe80000100a00 */
[----:B------:R0:W-:Y:S04]  /*52370*/  STL.64 [R1+0x4a00], R18 ;  /* 0x004a001201007387 */ /* 0x0001e80000100a00 */
[----:B------:R-:W2:Y:S04]  /*52380*/  LDL.LU R12, [R1+0x280] ;  /* 0x00028000010c7983 */ /* 0x000ea80000300800 */
[----:B------:R-:W-:Y:S04]  /*52390*/  STL.64 [R1+0xa0], R4 ;  /* 0x0000a00401007387 */ /* 0x000fe80000100a00 */
[----:B------:R1:W-:Y:S04]  /*523a0*/  STL.64 [R1+0xa8], R6 ;  /* 0x0000a80601007387 */ /* 0x0003e80000100a00 */
[----:B------:R-:W2:Y:S04]  /*523b0*/  LDL.LU R13, [R1+0x284] ;  /* 0x00028400010d7983 */ /* 0x000ea80000300800 */
[----:B------:R-:W2:Y:S04]  /*523c0*/  LDL.LU R14, [R1+0x288] ;  /* 0x00028800010e7983 */ /* 0x000ea80000300800 */
[----:B------:R-:W2:Y:S04]  /*523d0*/  LDL.LU R15, [R1+0x28c] ;  /* 0x00028c00010f7983 */ /* 0x000ea80000300800 */
[----:B------:R-:W4:Y:S04]  /*523e0*/  LDL.LU R16, [R1+0x290] ;  /* 0x0002900001107983 */ /* 0x000f280000300800 */
[----:B------:R-:W4:Y:S04]  /*523f0*/  LDL.LU R17, [R1+0x294] ;  /* 0x0002940001117983 */ /* 0x000f280000300800 */
[----:B0-----:R-:W4:Y:S04]  /*52400*/  LDL.LU R18, [R1+0x298] ;  /* 0x0002980001127983 */ /* 0x001f280000300800 */
[----:B------:R-:W4:Y:S04]  /*52410*/  LDL.LU R19, [R1+0x29c] ;  /* 0x00029c0001137983 */ /* 0x000f280000300800 */
[----:B------:R-:W3:Y:S04]  /*52420*/  LDL.LU R20, [R1+0x550] ;  /* 0x0005500001147983 */ /* 0x000ee80000300800 */
[----:B------:R-:W3:Y:S04]  /*52430*/  LDL.LU R21, [R1+0x554] ;  /* 0x0005540001157983 */ /* 0x000ee80000300800 */
[----:B------:R-:W3:Y:S04]  /*52440*/  LDL.LU R22, [R1+0x558] ;  /* 0x0005580001167983 */ /* 0x000ee80000300800 */
[----:B------:R-:W3:Y:S04]  /*52450*/  LDL.LU R23, [R1+0x55c] ;  /* 0x00055c0001177983 */ /* 0x000ee80000300800 */
[----:B------:R-:W2:Y:S04]  /*52460*/  LDL.LU R24, [R1+0x5c0] ;  /* 0x0005c00001187983 */ /* 0x000ea80000300800 */
[----:B------:R-:W2:Y:S04]  /*52470*/  LDL.LU R25, [R1+0x5c4] ;  /* 0x0005c40001197983 */ /* 0x000ea80000300800 */
[----:B------:R-:W2:Y:S04]  /*52480*/  LDL.LU R26, [R1+0x5c8] ;  /* 0x0005c800011a7983 */ /* 0x000ea80000300800 */
[----:B------:R-:W2:Y:S04]  /*52490*/  LDL.LU R27, [R1+0x5cc] ;  /* 0x0005cc00011b7983 */ /* 0x000ea80000300800 */
[----:B-1----:R-:W2:Y:S04]  /*524a0*/  LDL R7, [R1+0xb28] ;  /* 0x000b280001077983 */ /* 0x002ea80000100800 */
[----:B--2---:R0:W-:Y:S04]  /*524b0*/  STL [R1+0x49ac], R7 ;  /* 0x0049ac0701007387 */ /* 0x0041e80000100800 */
[----:B------:R-:W2:Y:S04]  /*524c0*/  LDL.LU R4, [R1+0x590] ;  /* 0x0005900001047983 */ /* 0x000ea80000300800 */
[----:B------:R-:W2:Y:S04]  /*524d0*/  LDL.LU R5, [R1+0x594] ;  /* 0x0005940001057983 */ /* 0x000ea80000300800 */
[----:B------:R-:W2:Y:S04]  /*524e0*/  LDL.LU R6, [R1+0x598] ;  /* 0x0005980001067983 */ /* 0x000ea80000300800 */
[----:B0-----:R-:W2:Y:S04]  /*524f0*/  LDL.LU R7, [R1+0x59c] ;  /* 0x00059c0001077983 */ /* 0x001ea80000300800 */
        /* <DEDUP_REMOVED lines=18> */
[----:B--2---:R0:W-:Y:S02]  /*52620*/  STL.64 [R1+0x49e8], R6 ;  /* 0x0049e80601007387 */ /* 0x0041e40000100a00 */
[----:B0-----:R-:W-:-:S02]  /*52630*/  IMAD.MOV.U32 R6, RZ, RZ, R3 ;  /* 0x000000ffff067224 */ /* 0x001fc400078e0003 */
[----:B------:R-:W-:-:S07]  /*52640*/  IMAD.MOV.U32 R7, RZ, RZ, R0 ;  /* 0x000000ffff077224 */ /* 0x000fce00078e0000 */
[----:B---3--:R-:W-:Y:S01]  /*52650*/  HMMA.16816.F32 R20, R8, R6, R20 ;  /* 0x000000060814723c */ /* 0x008fe20000001814 */
[----:B------:R-:W-:-:S15]  /*52660*/  STL.64 [R1+0x49e0], R4 ;  /* 0x0049e00401007387 */ /* 0x000fde0000100a00 */
[----:B------:R-:W-:-:S03]  /*52670*/  NOP ;  /* 0x0000000000007918 */ /* 0x000fc60000000000 */
[----:B------:R-:W-:Y:S04]  /*52680*/  STL.64 [R1+0x230], R20 ;  /* 0x0002301401007387 */ /* 0x000fe80000100a00 */
[----:B------:R-:W-:Y:S04]  /*52690*/  STL.64 [R1+0x238], R22 ;  /* 0x0002381601007387 */ /* 0x000fe80000100a00 */
[----:B------:R-:W0:Y:S02]  /*526a0*/  LDSM.16.MT88.4 R20, [R2+UR5+0xc300] ;  /* 0x00c300050214783b */ /* 0x000e240008004200 */
[----:B0-----:R-:W-:-:S02]  /*526b0*/  IMAD.MOV.U32 R3, RZ, RZ, R22 ;  /* 0x000000ffff037224 */ /* 0x001fc400078e0016 */
[----:B------:R-:W-:Y:S01]  /*526c0*/  STL [R1+0x60], R20 ;  /* 0x0000601401007387 */ /* 0x000fe20000100800 */
[----:B------:R-:W-:-:S03]  /*526d0*/  IMAD.MOV.U32 R29, RZ, RZ, R23 ;  /* 0x000000ffff1d7224 */ /* 0x000fc600078e0017 */
[----:B------:R-:W2:Y:S02]  /*526e0*/  LDL.LU.64 R22, [R1+0x4a10] ;  /* 0x004a100001167983 */ /* 0x000ea40000300a00 */
[----:B--2---:R-:W-:-:S15]  /*526f0*/  HMMA.16816.F32 R24, R8, R22, R24 ;  /* 0x000000160818723c */ /* 0x004fde0000001818 */
[----:B------:R-:W-:-:S04]  /*52700*/  NOP ;  /* 0x0000000000007918 */ /* 0x000fc80000000000 */
[----:B------:R-:W-:Y:S04]  /*52710*/  STL.64 [R1+0x270], R24 ;  /* 0x0002701801007387 */ /* 0x000fe80000100a00 */
[----:B------:R0:W-:Y:S04]  /*52720*/  STL.64 [R1+0x278], R26 ;  /* 0x0002781a01007387 */ /* 0x0001e80000100a00 */
[----:B0-----:R-:W4:Y:S02]  /*52730*/  LDL.LU.64 R26, [R1+0x4a08] ;  /* 0x004a0800011a7983 */ /* 0x001f240000300a00 */
[----:B----4-:R-:W-:-:S15]  /*52740*/  HMMA.16816.F32 R16, R8, R26, R16 ;  /* 0x0000001a0810723c */ /* 0x010fde0000001810 */
[----:B------:R-:W-:-:S04]  /*52750*/  NOP ;  /* 0x0000000000007918 */ /* 0x000fc80000000000 */
[----:B------:R-:W-:Y:S04]  /*52760*/  STL.64 [R1+0x290], R16 ;  /* 0x0002901001007387 */ /* 0x000fe80000100a00 */
[----:B------:R0:W-:Y:S04]  /*52770*/  STL.64 [R1+0x298], R18 ;  /* 0x0002981201007387 */ /* 0x0001e80000100a00 */
[----:B0-----:R-:W2:Y:S02]  /*52780*/  LDL.LU.64 R18, [R1+0x4a00] ;  /* 0x004a000001127983 */ /* 0x001ea40000300a00 */
[----:B--2---:R-:W-:Y:S02]  /*52790*/  HMMA.16816.F32 R8, R8, R18, R12 ;  /* 0x000000120808723c */ /* 0x004fe4000000180c */
[----:B------:R-:W2:Y:S04]  /*527a0*/  LDL.LU.64 R14, [R1+0x49f8] ;  /* 0x0049f800010e7983 */ /* 0x000ea80000300a00 */
[----:B------:R-:W2:-:S13]  /*527b0*/  LDL.LU.64 R12, [R1+0x49f0] ;  /* 0x0049f000010c7983 */ /* 0x000e9a0000300a00 */
[----:B------:R0:W-:Y:S04]  /*527c0*/  STL.64 [R1+0x280], R8 ;  /* 0x0002800801007387 */ /* 0x0001e80000100a00 */
[----:B------:R1:W-:Y:S04]  /*527d0*/  STL.64 [R1+0x288], R10 ;  /* 0x0002880a01007387 */ /* 0x0003e80000100a00 */
[----:B0-----:R-:W2:Y:S04]  /*527e0*/  LDL.LU R8, [R1+0x570] ;  /* 0x0005700001087983 */ /* 0x001ea80000300800 */
[----:B------:R-:W2:Y:S04]  /*527f0*/  LDL.LU R9, [R1+0x574] ;  /* 0x0005740001097983 */ /* 0x000ea80000300800 */
[----:B-1----:R-:W2:Y:S04]  /*52800*/  LDL.LU R10, [R1+0x578] ;  /* 0x00057800010a7983 */ /* 0x002ea80000300800 */
[----:B------:R-:W2:Y:S02]  /*52810*/  LDL.LU R11, [R1+0x57c] ;  /* 0x00057c00010b7983 */ /* 0x000ea40000300800 */
[----:B--2---:R-:W-:Y:S02]  /*52820*/  HMMA.16816.F32 R8, R12, R6, R8 ;  /* 0x000000060c08723c */ /* 0x004fe40000001808 */
[----:B------:R-:W0:-:S15]  /*52830*/  LDSM.16.MT88.4 R4, [R2+UR5+0xc380] ;  /* 0x00c380050204783b */ /* 0x000e1e0008004200 */
[----:B------:R-:W-:Y:S02]  /*52840*/  NOP ;  /* 0x0000000000007918 */ /* 0x000fe40000000000 */
[----:B------:R0:W-:Y:S04]  /*52850*/  STL.64 [R1+0x2d0], R8 ;  /* 0x0002d00801007387 */ /* 0x0001e80000100a00 */
[----:B------:R1:W-:Y:S01]  /*52860*/  STL.64 [R1+0x2d8], R10 ;  /* 0x0002d80a01007387 */ /* 0x0003e20000100a00 */
[----:B0-----:R-:W-:Y:S02]  /*52870*/  IMAD.MOV.U32 R9, RZ, RZ, R6 ;  /* 0x000000ffff097224 */ /* 0x001fe400078e0006 */
[----:B------:R-:W-:Y:S02]  /*52880*/  IMAD.MOV.U32 R8, RZ, RZ, R7 ;  /* 0x000000ffff087224 */ /* 0x000fe400078e0007 */
[----:B-1----:R-:W-:Y:S02]  /*52890*/  IMAD.MOV.U32 R11, RZ, RZ, R4 ;  /* 0x000000ffff0b7224 */ /* 0x002fe400078e0004 */
[----:B------:R-:W-:Y:S01]  /*528a0*/  IMAD.MOV.U32 R10, RZ, RZ, R5 ;  /* 0x000000ffff0a7224 */ /* 0x000fe200078e0005 */
        /* <DEDUP_REMOVED lines=17> */
[----:B------:R-:W2:Y:S09]  /*529c0*/  LDL.LU.64 R14, [R1+0x38] ;  /* 0x00003800010e7983 */ /* 0x000eb20000300a00 */
        /* <DEDUP_REMOVED lines=11> */
[----:B0-----:R-:W2:Y:S01]  /*52a80*/  LDL.LU R7, [R1+0x49ac] ;  /* 0x0049ac0001077983 */ /* 0x001ea20000300800 */
[----:B------:R-:W-:Y:S02]  /*52a90*/  IMAD.MOV.U32 R6, RZ, RZ, R16 ;  /* 0x000000ffff067224 */ /* 0x000fe400078e0010 */
[----:B------:R-:W-:-:S02]  /*52aa0*/  IMAD.MOV.U32 R5, RZ, RZ, R17 ;  /* 0x000000ffff057224 */ /* 0x000fc400078e0011 */
[----:B------:R-:W-:Y:S02]  /*52ab0*/  IMAD.MOV.U32 R4, RZ, RZ, R18 ;  /* 0x000000ffff047224 */ /* 0x000fe400078e0012 */
[----:B------:R-:W-:Y:S01]  /*52ac0*/  IMAD.MOV.U32 R2, RZ, RZ, R19 ;  /* 0x000000ffff027224 */ /* 0x000fe200078e0013 */
[----:B------:R0:W-:Y:S01]  /*52ad0*/  STL.64 [R1+0x4968], R14 ;  /* 0x0049680e01007387 */ /* 0x0001e20000100a00 */
[----:B------:R-:W-:Y:S02]  /*52ae0*/  IMAD.MOV.U32 R0, RZ, RZ, R21 ;  /* 0x000000ffff007224 */ /* 0x000fe400078e0015 */
[----:B0-----:R-:W-:Y:S01]  /*52af0*/  IMAD.MOV.U32 R15, RZ, RZ, R2 ;  /* 0x000000ffff0f7224 */ /* 0x001fe200078e0002 */
[----:B--2---:R-:W0:Y:S04]  /*52b00*/  LDSM.16.M88.4 R16, [R7+UR5+0x20080] ;  /* 0x020080050710783b */ /* 0x004e280008000200 */
[----:B0-----:R-:W-:Y:S04]  /*52b10*/  STL.64 [R1+0x20], R16 ;  /* 0x0000201001007387 */ /* 0x001fe80000100a00 */
[----:B------:R-:W-:Y:S04]  /*52b20*/  STL.64 [R1+0x28], R18 ;  /* 0x0000281201007387 */ /* 0x000fe80000100a00 */
[----:B------:R-:W0:Y:S04]  /*52b30*/  LDSM.16.M88.4 R16, [R7+UR5+0x20880] ;  /* 0x020880050710783b */ /* 0x000e280008000200 */
[----:B0-----:R-:W-:Y:S01]  /*52b40*/  STL.64 [R1+0x10], R16 ;  /* 0x0000101001007387 */ /* 0x001fe20000100a00 */
[----:B------:R-:W-:-:S03]  /*52b50*/  IMAD.MOV.U32 R24, RZ, RZ, R16 ;  /* 0x000000ffff187224 */ /* 0x000fc600078e0010 */
[----:B------:R-:W-:Y:S01]  /*52b60*/  STL.64 [R1+0x18], R18 ;  /* 0x0000181201007387 */ /* 0x000fe20000100a00 */
[----:B------:R-:W-:-:S03]  /*52b70*/  IMAD.MOV.U32 R25, RZ, RZ, R17 ;  /* 0x000000ffff197224 */ /* 0x000fc600078e0011 */
[----:B------:R-:W0:Y:S04]  /*52b80*/  LDSM.16.M88.4 R16, [R7+UR5+0x21080] ;  /* 0x021080050710783b */ /* 0x000e280008000200 */
[----:B------:R-:W-:Y:S04]  /*52b90*/  STL.64 [R1+0x4998], R26 ;  /* 0x0049981a01007387 */ /* 0x000fe80000100a00 */
[----:B------:R1:W-:Y:S01]  /*52ba0*/  STL.64 [R1+0x4990], R24 ;  /* 0x0049901801007387 */ /* 0x0003e20000100a00 */
[----:B0-----:R-:W-:-:S03]  /*52bb0*/  IMAD.MOV.U32 R2, RZ, RZ, R19 ;  /* 0x000000ffff027224 */ /* 0x001fc600078e0013 */
[----:B------:R0:W-:Y:S04]  /*52bc0*/  STL.64 [R1], R16 ;  /* 0x0000001001007387 */ /* 0x0001e80000100a00 */
[----:B------:R2:W-:Y:S01]  /*52bd0*/  STL.64 [R1+0x8], R18 ;  /* 0x0000081201007387 */ /* 0x0005e20000100a00 */
[----:B------:R-:W-:Y:S02]  /*52be0*/  IMAD.MOV.U32 R20, RZ, RZ, R16 ;  /* 0x000000ffff147224 */ /* 0x000fe400078e0010 */
[----:B------:R-:W-:Y:S01]  /*52bf0*/  IMAD.MOV.U32 R21, RZ, RZ, R17 ;  /* 0x000000ffff157224 */ /* 0x000fe200078e0011 */
[----:B------:R-:W-:Y:S04]  /*52c00*/  STL [R1+0x4548], R2 ;  /* 0x0045480201007387 */ /* 0x000fe80000100800 */
[----:B-1----:R-:W3:Y:S04]  /*52c10*/  LDL.LU R24, [R1+0x610] ;  /* 0x0006100001187983 */ /* 0x002ee80000300800 */
[----:B------:R-:W3:Y:S04]  /*52c20*/  LDL.LU R25, [R1+0x614] ;  /* 0x0006140001197983 */ /* 0x000ee80000300800 */
[----:B------:R-:W3:Y:S04]  /*52c30*/  LDL.LU R26, [R1+0x618] ;  /* 0x00061800011a7983 */ /* 0x000ee80000300800 */
[----:B------:R-:W3:Y:S01]  /*52c40*/  LDL.LU R27, [R1+0x61c] ;  /* 0x00061c00011b7983 */ /* 0x000ee20000300800 */
[----:B0-----:R-:W-:-:S02]  /*52c50*/  IMAD.MOV.U32 R16, RZ, RZ, R11 ;  /* 0x000000ffff107224 */ /* 0x001fc400078e000b */
[----:B--2---:R-:W-:Y:S02]  /*52c60*/  IMAD.MOV.U32 R18, RZ, RZ, R9 ;  /* 0x000000ffff127224 */ /* 0x004fe400078e0009 */
[----:B------:R-:W-:Y:S02]  /*52c70*/  IMAD.MOV.U32 R19, RZ, RZ, R8 ;  /* 0x000000ffff137224 */ /* 0x000fe400078e0008 */
[----:B------:R-:W-:Y:S02]  /*52c80*/  IMAD.MOV.U32 R17, RZ, RZ, R10 ;  /* 0x000000ffff117224 */ /* 0x000fe400078e000a */
[----:B------:R-:W-:Y:S02]  /*52c90*/  IMAD.MOV.U32 R12, RZ, RZ, R6 ;  /* 0x000000ffff0c7224 */ /* 0x000fe400078e0006 */
[----:B------:R-:W-:Y:S02]  /*52ca0*/  IMAD.MOV.U32 R13, RZ, RZ, R5 ;  /* 0x000000ffff0d7224 */ /* 0x000fe400078e0005 */
[----:B------:R-:W-:Y:S01]  /*52cb0*/  IMAD.MOV.U32 R14, RZ, RZ, R4 ;  /* 0x000000ffff0e7224 */ /* 0x000fe200078e0004 */
[----:B------:R-:W-:Y:S04]  /*52cc0*/  STL.64 [R1+0x4930], R18 ;  /* 0x0049301201007387 */ /* 0x000fe80000100a00 */
[----:B------:R0:W-:Y:S04]  /*52cd0*/  STL.64 [R1+0x4928], R16 ;  /* 0x0049281001007387 */ /* 0x0001e80000100a00 */
[----:B------:R-:W1:Y:S04]  /*52ce0*/  LDSM.16.M88.4 R4, [R7+UR5+0x21880] ;  /* 0x021880050704783b */ /* 0x000e680008000200 */
[----:B------:R-:W2:Y:S04]  /*52cf0*/  LDSM.16.MT88.4 R8, [R28+UR5+0x10080] ;  /* 0x010080051c08783b */ /* 0x000ea80008004200 */
[----:B0-----:R-:W4:Y:S01]  /*52d00*/  LDL.LU R16, [R1+0x60] ;  /* 0x0000600001107983 */ /* 0x001f220000300800 */
[----:B------:R-:W-:-:S02]  /*52d10*/  IMAD.MOV.U32 R18, RZ, RZ, R3 ;  /* 0x000000ffff127224 */ /* 0x000fc400078e0003 */
[----:B------:R-:W-:Y:S02]  /*52d20*/  IMAD.MOV.U32 R19, RZ, RZ, R29 ;  /* 0x000000ffff137224 */ /* 0x000fe400078e001d */
[----:B------:R-:W-:Y:S02]  /*52d30*/  IMAD.MOV.U32 R17, RZ, RZ, R0 ;  /* 0x000000ffff117224 */ /* 0x000fe400078e0000 */
[----:B------:R-:W2:Y:S04]  /*52d40*/  LDL.LU R0, [R1+0x49a8] ;  /* 0x0049a80001007983 */ /* 0x000ea80000300800 */
[----:B------:R-:W2:Y:S04]  /*52d50*/  LDL.LU R3, [R1+0x49a4] ;  /* 0x0049a40001037983 */ /* 0x000ea80000300800 */
[----:B------:R-:W2:Y:S04]  /*52d60*/  LDL.LU R29, [R1+0x49a0] ;  /* 0x0049a000011d7983 */ /* 0x000ea80000300800 */
[----:B------:R-:W-:Y:S04]  /*52d70*/  STL.64 [R1+0x4978], R18 ;  /* 0x0049781201007387 */ /* 0x000fe80000100a00 */
[----:B----4-:R0:W-:Y:S04]  /*52d80*/  STL.64 [R1+0x4970], R16 ;  /* 0x0049701001007387 */ /* 0x0101e80000100a00 */
[----:B0-----:R-:W4:Y:S04]  /*52d90*/  LDL.LU R16, [R1+0x5f0] ;  /* 0x0005f00001107983 */ /* 0x001f280000300800 */
[----:B------:R-:W4:Y:S04]  /*52da0*/  LDL.LU R17, [R1+0x5f4] ;  /* 0x0005f40001117983 */ /* 0x000f280000300800 */
[----:B------:R-:W2:Y:S04]  /*52db0*/  LDL.LU R18, [R1+0x5f8] ;  /* 0x0005f80001127983 */ /* 0x000ea80000300800 */
[----:B------:R-:W2:Y:S01]  /*52dc0*/  LDL.LU R19, [R1+0x5fc] ;  /* 0x0005fc0001137983 */ /* 0x000ea20000300800 */
[----:B---3--:R-:W-:Y:S03]  /*52dd0*/  HMMA.16816.F32 R24, R12, R22, R24 ;  /* 0x000000160c18723c */ /* 0x008fe60000001818 */
[----:B--2---:R-:W-:Y:S04]  /*52de0*/  STL.64 [R1+0x4988], R18 ;  /* 0x0049881201007387 */ /* 0x004fe80000100a00 */
[----:B----4-:R0:W-:Y:S04]  /*52df0*/  STL.64 [R1+0x4980], R16 ;  /* 0x0049801001007387 */ /* 0x0101e80000100a00 */
[----:B0-----:R-:W2:Y:S04]  /*52e00*/  LDL.LU R16, [R1+0x620] ;  /* 0x0006200001107983 */ /* 0x001ea80000300800 */
[----:B------:R-:W2:Y:S04]  /*52e10*/  LDL.LU R17, [R1+0x624] ;  /* 0x0006240001117983 */ /* 0x000ea80000300800 */
[----:B------:R-:W2:Y:S04]  /*52e20*/  LDL.LU R18, [R1+0x628] ;  /* 0x0006280001127983 */ /* 0x000ea80000300800 */
[----:B------:R-:W2:Y:S04]  /*52e30*/  LDL.LU R19, [R1+0x62c] ;  /* 0x00062c0001137983 */ /* 0x000ea80000300800 */
[----:B-1----:R-:W-:Y:S04]  /*52e40*/  STL [R1+0x451c], R6 ;  /* 0x00451c0601007387 */ /* 0x002fe80000100800 */
[----:B------:R-:W-:Y:S04]  /*52e50*/  STL [R1+0x4518], R7 ;  /* 0x0045180701007387 */ /* 0x000fe80000100800 */
[----:B------:R0:W-:Y:S04]  /*52e60*/  STL.64 [R1+0x48b8], R4 ;  /* 0x0048b80401007387 */ /* 0x0001e80000100a00 */
[----:B0-----:R-:W3:Y:S04]  /*52e70*/  LDL.LU R4, [R1+0x5e0] ;  /* 0x0005e00001047983 */ /* 0x001ee80000300800 */
[----:B------:R-:W-:Y:S04]  /*52e80*/  STL [R1+0x48a0], R9 ;  /* 0x0048a00901007387 */ /* 0x000fe80000100800 */
[----:B------:R-:W-:Y:S04]  /*52e90*/  STL [R1+0x489c], R10 ;  /* 0x00489c0a01007387 */ /* 0x000fe80000100800 */
[----:B------:R-:W-:Y:S04]  /*52ea0*/  STL [R1+0x4898], R11 ;  /* 0x0048980b01007387 */ /* 0x000fe80000100800 */
[----:B------:R-:W-:Y:S04]  /*52eb0*/  STL.64 [R1+0x550], R24 ;  /* 0x0005501801007387 */ /* 0x000fe80000100a00 */
[----:B------:R-:W-:Y:S04]  /*52ec0*/  STL.64 [R1+0x558], R26 ;  /* 0x0005581a01007387 */ /* 0x000fe80000100a00 */
[----:B------:R-:W0:Y:S01]  /*52ed0*/  LDSM.16.MT88.4 R24, [R28+UR5+0x10100] ;  /* 0x010100051c18783b */ /* 0x000e220008004200 */
[----:B------:R-:W-:-:S02]  /*52ee0*/  IMAD.MOV.U32 R6, RZ, RZ, R3 ;  /* 0x000000ffff067224 */ /* 0x000fc400078e0003 */
[----:B------:R-:W-:Y:S02]  /*52ef0*/  IMAD.MOV.U32 R7, RZ, RZ, R0 ;  /* 0x000000ffff077224 */ /* 0x000fe400078e0000 */
[----:B------:R-:W-:Y:S02]  /*52f00*/  IMAD.MOV.U32 R5, RZ, RZ, R29 ;  /* 0x000000ffff057224 */ /* 0x000fe400078e001d */
[----:B0-----:R-:W-:Y:S01]  /*52f10*/  IMAD.MOV.U32 R3, RZ, RZ, R26 ;  /* 0x000000ffff037224 */ /* 0x001fe200078e001a */
[----:B------:R0:W-:Y:S01]  /*52f20*/  STL [R1+0x80], R24 ;  /* 0x0000801801007387 */ /* 0x0001e20000100800 */
[----:B------:R-:W-:-:S03]  /*52f30*/  IMAD.MOV.U32 R0, RZ, RZ, R27 ;  /* 0x000000ffff007224 */ /* 0x000fc600078e001b */
[----:B------:R-:W2:Y:S01]  /*52f40*/  LDL.LU.64 R26, [R1+0x4998] ;  /* 0x00499800011a7983 */ /* 0x000ea20000300a00 */
[----:B------:R-:W-:-:S03]  /*52f50*/  IMAD.MOV.U32 R29, RZ, RZ, R25 ;  /* 0x000000ffff1d7224 */ /* 0x000fc600078e0019 */
[----:B0-----:R-:W4:Y:S01]  /*52f60*/  LDL.LU.64 R24, [R1+0x4990] ;  /* 0x0049900001187983 */ /* 0x001f220000300a00 */
[----:B--2---:R-:W-:-:S15]  /*52f70*/  HMMA.16816.F32 R16, R12, R26, R16 ;  /* 0x0000001a0c10723c */ /* 0x004fde0000001810 */
[----:B------:R-:W-:-:S04]  /*52f80*/  NOP ;  /* 0x0000000000007918 */ /* 0x000fc80000000000 */
[----:B------:R-:W-:Y:S04]  /*52f90*/  STL.64 [R1+0x620], R16 ;  /* 0x0006201001007387 */ /* 0x000fe80000100a00 */
[----:B------:R0:W-:Y:S04]  /*52fa0*/  STL.64 [R1+0x628], R18 ;  /* 0x0006281201007387 */ /* 0x0001e80000100a00 */
[----:B0-----:R-:W2:Y:S04]  /*52fb0*/  LDL.LU.64 R18, [R1+0x4988] ;  /* 0x0049880001127983 */ /* 0x001ea80000300a00 */
[----:B------:R-:W2:Y:S04]  /*52fc0*/  LDL.LU.64 R16, [R1+0x4980] ;  /* 0x0049800001107983 */ /* 0x000ea80000300a00 */
[----:B------:R0:W-:Y:S04]  /*52fd0*/  STL.64 [R1+0x4960], R26 ;  /* 0x0049601a01007387 */ /* 0x0001e80000100a00 */
[----:B----4-:R-:W-:Y:S04]  /*52fe0*/  STL.64 [R1+0x4958], R24 ;  /* 0x0049581801007387 */ /* 0x010fe80000100a00 */
[----:B0-----:R-:W2:Y:S02]  /*52ff0*/  LDL.LU.64 R26, [R1+0x48] ;  /* 0x00004800011a7983 */ /* 0x001ea40000300a00 */
[----:B--2---:R-:W-:Y:S02]  /*53000*/  HMMA.16816.F32 R12, R12, R26, R16 ;  /* 0x0000001a0c0c723c */ /* 0x004fe40000001810 */
[----:B------:R-:W3:Y:S04]  /*53010*/  LDL.LU.64 R18, [R1+0x4978] ;  /* 0x0049780001127983 */ /* 0x000ee80000300a00 */
[----:B------:R-:W3:-:S13]  /*53020*/  LDL.LU.64 R16, [R1+0x4970] ;  /* 0x0049700001107983 */ /* 0x000eda0000300a00 */
[----:B------:R-:W-:Y:S04]  /*53030*/  STL.64 [R1+0x5f0], R12 ;  /* 0x0005f00c01007387 */ /* 0x000fe80000100a00 */
[----:B------:R0:W-:Y:S04]  /*53040*/  STL.64 [R1+0x5f8], R14 ;  /* 0x0005f80e01007387 */ /* 0x0001e80000100a00 */
[----:B0-----:R-:W3:Y:S02]  /*53050*/  LDL.LU.64 R14, [R1+0x4968] ;  /* 0x00496800010e7983 */ /* 0x001ee40000300a00 */
[----:B---3--:R-:W-:Y:S01]  /*53060*/  HMMA.16816.F32 R4, R16, R14, R4 ;  /* 0x0000000e1004723c */ /* 0x008fe20000001804 */
[----:B------:R-:W-:-:S02]  /*53070*/  IMAD.MOV.U32 R11, RZ, RZ, R14 ;  /* 0x000000ffff0b7224 */ /* 0x000fc400078e000e */
[----:B------:R-:W-:-:S15]  /*53080*/  IMAD.MOV.U32 R10, RZ, RZ, R15 ;  /* 0x000000ffff0a7224 */ /* 0x000fde00078e000f */
[----:B------:R-:W-:Y:S01]  /*53090*/  NOP ;  /* 0x0000000000007918 */ /* 0x000fe20000000000 */
[----:B------:R0:W-:Y:S04]  /*530a0*/  STL.64 [R1+0x5e0], R4 ;  /* 0x0005e00401007387 */ /* 0x0001e80000100a00 */
[----:B------:R1:W-:Y:S04]  /*530b0*/  STL.64 [R1+0x5e8], R6 ;  /* 0x0005e80601007387 */ /* 0x0003e80000100a00 */
[----:B0-----:R-:W2:Y:S04]  /*530c0*/  LDL.LU R4, [R1+0x480] ;  /* 0x0004800001047983 */ /* 0x001ea80000300800 */
[----:B------:R-:W2:Y:S04]  /*530d0*/  LDL.LU R5, [R1+0x484] ;  /* 0x0004840001057983 */ /* 0x000ea80000300800 */
[----:B-1----:R-:W3:Y:S04]  /*530e0*/  LDL.LU R6, [R1+0x488] ;  /* 0x0004880001067983 */ /* 0x002ee80000300800 */
[----:B------:R-:W3:Y:S04]  /*530f0*/  LDL.LU R7, [R1+0x48c] ;  /* 0x00048c0001077983 */ /* 0x000ee80000300800 */
[----:B------:R-:W4:Y:S04]  /*53100*/  LDL.LU R12, [R1+0x4f0] ;  /* 0x0004f000010c7983 */ /* 0x000f280000300800 */
[----:B------:R-:W4:Y:S04]  /*53110*/  LDL.LU R13, [R1+0x4f4] ;  /* 0x0004f400010d7983 */ /* 0x000f280000300800 */
[----:B------:R-:W2:Y:S04]  /*53120*/  LDL.LU R14, [R1+0x4f8] ;  /* 0x0004f800010e7983 */ /* 0x000ea80000300800 */
[----:B------:R-:W2:Y:S04]  /*53130*/  LDL.LU R15, [R1+0x4fc] ;  /* 0x0004fc00010f7983 */ /* 0x000ea80000300800 */
[----:B------:R-:W3:Y:S01]  /*53140*/  LDL.LU R24, [R1+0x5d0] ;  /* 0x0005d00001187983 */ /* 0x000ee20000300800 */
[----:B------:R-:W-:-:S03]  /*53150*/  IMAD.MOV.U32 R9, RZ, RZ, R26 ;  /* 0x000000ffff097224 */ /* 0x000fc600078e001a */
[----:B------:R-:W3:Y:S01]  /*53160*/  LDL.LU R25, [R1+0x5d4] ;  /* 0x0005d40001197983 */ /* 0x000ee20000300800 */
[----:B------:R-:W-:-:S03]  /*53170*/  IMAD.MOV.U32 R2, RZ, RZ, R27 ;  /* 0x000000ffff027224 */ /* 0x000fc600078e001b */
[----:B------:R-:W3:Y:S04]  /*53180*/  LDL.LU R26, [R1+0x5d8] ;  /* 0x0005d800011a7983 */ /* 0x000ee80000300800 */
[----:B------:R-:W3:Y:S04]  /*53190*/  LDL.LU R27, [R1+0x5dc] ;  /* 0x0005dc00011b7983 */ /* 0x000ee80000300800 */
[----:B--2---:R-:W-:Y:S04]  /*531a0*/  STL.64 [R1+0x4900], R14 ;  /* 0x0049000e01007387 */ /* 0x004fe80000100a00 */
[----:B----4-:R0:W-:Y:S04]  /*531b0*/  STL.64 [R1+0x48f8], R12 ;  /* 0x0048f80c01007387 */ /* 0x0101e80000100a00 */
[----:B0-----:R-:W2:Y:S04]  /*531c0*/  LDL.LU R12, [R1+0x510] ;  /* 0x00051000010c7983 */ /* 0x001ea80000300800 */
[----:B------:R-:W2:Y:S04]  /*531d0*/  LDL.LU R13, [R1+0x514] ;  /* 0x00051400010d7983 */ /* 0x000ea80000300800 */
[----:B------:R-:W4:Y:S04]  /*531e0*/  LDL.LU R14, [R1+0x518] ;  /* 0x00051800010e7983 */ /* 0x000f280000300800 */
[----:B------:R-:W4:Y:S04]  /*531f0*/  LDL.LU R15, [R1+0x51c] ;  /* 0x00051c00010f7983 */ /* 0x000f280000300800 */
[----:B----4-:R0:W-:Y:S04]  /*53200*/  STL.64 [R1+0x4910], R14 ;  /* 0x0049100e01007387 */ /* 0x0101e80000100a00 */
[----:B--2---:R1:W-:Y:S01]  /*53210*/  STL.64 [R1+0x4908], R12 ;  /* 0x0049080c01007387 */ /* 0x0043e20000100a00 */
[----:B0-----:R-:W-:-:S02]  /*53220*/  IMAD.MOV.U32 R14, RZ, RZ, R11 ;  /* 0x000000ffff0e7224 */ /* 0x001fc400078e000b */
[----:B------:R-:W-:-:S05]  /*53230*/  IMAD.MOV.U32 R15, RZ, RZ, R10 ;  /* 0x000000ffff0f7224 */ /* 0x000fca00078e000a */
[----:B------:R0:W-:Y:S04]  /*53240*/  STL.64 [R1+0x4938], R14 ;  /* 0x0049380e01007387 */ /* 0x0001e80000100a00 */
[----:B-1----:R-:W2:Y:S04]  /*53250*/  LDL.LU R12, [R1+0x580] ;  /* 0x00058000010c7983 */ /* 0x002ea80000300800 */
[----:B------:R-:W2:Y:S04]  /*53260*/  LDL.LU R13, [R1+0x584] ;  /* 0x00058400010d7983 */ /* 0x000ea80000300800 */
[----:B0-----:R-:W4:Y:S04]  /*53270*/  LDL.LU R14, [R1+0x588] ;  /* 0x00058800010e7983 */ /* 0x001f280000300800 */
        /* <DEDUP_REMOVED lines=8> */
[----:B------:R-:W-:Y:S04]  /*53300*/  STL.64 [R1+0x48c8], R6 ;  /* 0x0048c80601007387 */ /* 0x000fe80000100a00 */
[----:B------:R0:W-:Y:S04]  /*53310*/  STL.64 [R1+0x48c0], R4 ;  /* 0x0048c00401007387 */ /* 0x0001e80000100a00 */
[----:B0-----:R-:W3:Y:S04]  /*53320*/  LDL.LU R4, [R1+0x4a0] ;  /* 0x0004a00001047983 */ /* 0x001ee80000300800 */
[----:B------:R-:W3:Y:S04]  /*53330*/  LDL.LU R5, [R1+0x4a4] ;  /* 0x0004a40001057983 */ /* 0x000ee80000300800 */
[----:B------:R-:W4:Y:S04]  /*53340*/  LDL.LU R6, [R1+0x4a8] ;  /* 0x0004a80001067983 */ /* 0x000f280000300800 */
[----:B------:R-:W4:Y:S04]  /*53350*/  LDL.LU R7, [R1+0x4ac] ;  /* 0x0004ac0001077983 */ /* 0x000f280000300800 */
[----:B----4-:R-:W-:Y:S04]  /*53360*/  STL.64 [R1+0x48e8], R6 ;  /* 0x0048e80601007387 */ /* 0x010fe80000100a00 */
[----:B---3--:R-:W-:Y:S04]  /*53370*/  STL.64 [R1+0x48e0], R4 ;  /* 0x0048e00401007387 */ /* 0x008fe80000100a00 */
[----:B------:R-:W-:Y:S04]  /*53380*/  STL.64 [R1+0x4920], R22 ;  /* 0x0049201601007387 */ /* 0x000fe80000100a00 */
[----:B------:R0:W-:Y:S04]  /*53390*/  STL.64 [R1+0x4918], R20 ;  /* 0x0049181401007387 */ /* 0x0001e80000100a00 */
[----:B------:R-:W-:Y:S04]  /*533a0*/  STL.64 [R1+0x5d0], R24 ;  /* 0x0005d01801007387 */ /* 0x000fe80000100a00 */
[----:B------:R-:W-:Y:S04]  /*533b0*/  STL.64 [R1+0x5d8], R26 ;  /* 0x0005d81a01007387 */ /* 0x000fe80000100a00 */
[----:B------:R-:W1:Y:S04]  /*533c0*/  LDSM.16.MT88.4 R24, [R28+UR5+0x10180] ;  /* 0x010180051c18783b */ /* 0x000e680008004200 */
[----:B0-----:R-:W3:Y:S04]  /*533d0*/  LDL.LU R20, [R1+0x540] ;  /* 0x0005400001147983 */ /* 0x001ee80000300800 */
[----:B------:R-:W3:Y:S04]  /*533e0*/  LDL.LU R21, [R1+0x544] ;  /* 0x0005440001157983 */ /* 0x000ee80000300800 */
[----:B------:R-:W3:Y:S04]  /*533f0*/  LDL.LU R22, [R1+0x548] ;  /* 0x0005480001167983 */ /* 0x000ee80000300800 */
[----:B------:R-:W3:Y:S01]  /*53400*/  LDL.LU R23, [R1+0x54c] ;  /* 0x00054c0001177983 */ /* 0x000ee20000300800 */
[----:B------:R-:W-:-:S03]  /*53410*/  IMAD.MOV.U32 R6, RZ, RZ, R9 ;  /* 0x000000ffff067224 */ /* 0x000fc600078e0009 */
[----:B-1----:R0:W-:Y:S01]  /*53420*/  STL [R1+0x7c], R27 ;  /* 0x00007c1b01007387 */ /* 0x0021e20000100800 */
[----:B------:R-:W-:Y:S02]  /*53430*/  IMAD.MOV.U32 R11, RZ, RZ, R26 ;  /* 0x000000ffff0b7224 */ /* 0x000fe400078e001a */
[----:B------:R-:W-:Y:S01]  /*53440*/  IMAD.MOV.U32 R9, RZ, RZ, R24 ;  /* 0x000000ffff097224 */ /* 0x000fe200078e0018 */
[----:B0-----:R-:W2:Y:S01]  /*53450*/  LDL.LU.64 R26, [R1+0x4960] ;  /* 0x00496000011a7983 */ /* 0x001ea20000300a00 */
[----:B------:R-:W-:-:S03]  /*53460*/  IMAD.MOV.U32 R10, RZ, RZ, R25 ;  /* 0x000000ffff0a7224 */ /* 0x000fc600078e0019 */
[----:B------:R-:W4:Y:S04]  /*53470*/  LDL.LU.64 R24, [R1+0x4958] ;  /* 0x0049580001187983 */ /* 0x000f280000300a00 */
[----:B------:R-:W-:Y:S04]  /*53480*/  STL.64 [R1+0x48b0], R10 ;  /* 0x0048b00a01007387 */ /* 0x000fe80000100a00 */
[----:B------:R4:W-:Y:S01]  /*53490*/  STL.64 [R1+0x48a8], R8 ;  /* 0x0048a80801007387 */ /* 0x0009e20000100a00 */
[----:B--2---:R-:W-:Y:S01]  /*534a0*/  HMMA.16816.F32 R12, R16, R26, R12 ;  /* 0x0000001a100c723c */ /* 0x004fe2000000180c */
[----:B----4-:R-:W-:-:S02]  /*534b0*/  IMAD.MOV.U32 R8, RZ, RZ, R24 ;  /* 0x000000ffff087224 */ /* 0x010fc400078e0018 */
[----:B------:R-:W-:Y:S01]  /*534c0*/  IMAD.MOV.U32 R9, RZ, RZ, R25 ;  /* 0x000000ffff097224 */ /* 0x000fe200078e0019 */
[----:B------:R-:W2:Y:S04]  /*534d0*/  LDL.LU R24, [R1+0x4954] ;  /* 0x0049540001187983 */ /* 0x000ea80000300800 */
[----:B------:R-:W2:Y:S04]  /*534e0*/  LDL.LU R25, [R1+0x4950] ;  /* 0x0049500001197983 */ /* 0x000ea80000300800 */
[----:B------:R0:W-:Y:S04]  /*534f0*/  STL.64 [R1+0x48f0], R8 ;  /* 0x0048f00801007387 */ /* 0x0001e80000100a00 */
[----:B0-----:R-:W4:Y:S04]  /*53500*/  LDL.LU R8, [R1+0x4d0] ;  /* 0x0004d00001087983 */ /* 0x001f280000300800 */
[----:B------:R-:W4:Y:S04]  /*53510*/  LDL.LU R9, [R1+0x4d4] ;  /* 0x0004d40001097983 */ /* 0x000f280000300800 */
[----:B------:R-:W4:Y:S04]  /*53520*/  LDL.LU R10, [R1+0x4d8] ;  /* 0x0004d800010a7983 */ /* 0x000f280000300800 */
[----:B------:R-:W4:Y:S04]  /*53530*/  LDL.LU R11, [R1+0x4dc] ;  /* 0x0004dc00010b7983 */ /* 0x000f280000300800 */
[----:B------:R-:W-:Y:S04]  /*53540*/  STL.64 [R1+0x610], R12 ;  /* 0x0006100c01007387 */ /* 0x000fe80000100a00 */
[----:B------:R0:W-:Y:S04]  /*53550*/  STL.64 [R1+0x618], R14 ;  /* 0x0006180e01007387 */ /* 0x0001e80000100a00 */
[----:B0-----:R-:W2:Y:S04]  /*53560*/  LDL.LU.64 R14, [R1+0x4948] ;  /* 0x00494800010e7983 */ /* 0x001ea80000300a00 */
[----:B------:R-:W2:Y:S01]  /*53570*/  LDL.LU.64 R12, [R1+0x4940] ;  /* 0x00494000010c7983 */ /* 0x000ea20000300a00 */
[----:B------:R-:W-:-:S07]  /*53580*/  IMAD.MOV.U32 R7, RZ, RZ, R2 ;  /* 0x000000ffff077224 */ /* 0x000fce00078e0002 */
[----:B--2---:R-:W-:Y:S01]  /*53590*/  HMMA.16816.F32 R16, R16, R6, R12 ;  /* 0x000000061010723c */ /* 0x004fe2000000180c */
[----:B------:R-:W3:-:S15]  /*535a0*/  LDL.LU.64 R14, [R1+0x4938] ;  /* 0x00493800010e7983 */ /* 0x000ede0000300a00 */
[----:B------:R-:W-:-:S03]  /*535b0*/  NOP ;  /* 0x0000000000007918 */ /* 0x000fc60000000000 */
[----:B------:R-:W-:Y:S04]  /*535c0*/  STL.64 [R1+0x600], R16 ;  /* 0x0006001001007387 */ /* 0x000fe80000100a00 */
[----:B------:R0:W-:Y:S04]  /*535d0*/  STL.64 [R1+0x608], R18 ;  /* 0x0006081201007387 */ /* 0x0001e80000100a00 */
[----:B0-----:R-:W3:Y:S04]  /*535e0*/  LDL.LU.64 R18, [R1+0x4930] ;  /* 0x0049300001127983 */ /* 0x001ee80000300a00 */
[----:B------:R-:W3:Y:S02]  /*535f0*/  LDL.LU.64 R16, [R1+0x4928] ;  /* 0x0049280001107983 */ /* 0x000ee40000300a00 */
[----:B---3--:R-:W-:Y:S02]  /*53600*/  HMMA.16816.F32 R12, R16, R14, R20 ;  /* 0x0000000e100c723c */ /* 0x008fe40000001814 */
[----:B------:R-:W2:Y:S04]  /*53610*/  LDL.LU.64 R22, [R1+0x4920] ;  /* 0x0049200001167983 */ /* 0x000ea80000300a00 */
[----:B------:R-:W3:-:S13]  /*53620*/  LDL.LU.64 R20, [R1+0x4918] ;  /* 0x0049180001147983 */ /* 0x000eda0000300a00 */
        /* <DEDUP_REMOVED lines=11> */
[----:B0-----:R-:W3:Y:S01]  /*536e0*/  LDL.LU R24, [R1+0x460] ;  /* 0x0004600001187983 */ /* 0x001ee20000300800 */
[----:B--2---:R-:W-:-:S15]  /*536f0*/  HMMA.16816.F32 R12, R16, R26, R12 ;  /* 0x0000001a100c723c */ /* 0x004fde000000180c */
[----:B------:R-:W-:-:S04]  /*53700*/  NOP ;  /* 0x0000000000007918 */ /* 0x000fc80000000000 */
[----:B------:R-:W-:Y:S04]  /*53710*/  STL.64 [R1+0x5a0], R12 ;  /* 0x0005a00c01007387 */ /* 0x000fe80000100a00 */
[----:B------:R-:W-:Y:S04]  /*53720*/  STL.64 [R1+0x5a8], R14 ;  /* 0x0005a80e01007387 */ /* 0x000fe80000100a00 */
[----:B------:R-:W0:Y:S01]  /*53730*/  LDSM.16.MT88.4 R12, [R28+UR5+0x10200] ;  /* 0x010200051c0c783b */ /* 0x000e220008004200 */
[----:B----4-:R-:W-:Y:S03]  /*53740*/  HMMA.16816.F32 R16, R16, R6, R8 ;  /* 0x000000061010723c */ /* 0x010fe60000001808 */
[----:B------:R-:W3:Y:S04]  /*53750*/  LDL.LU R25, [R1+0x464] ;  /* 0x0004640001197983 */ /* 0x000ee80000300800 */
[----:B------:R-:W3:Y:S04]  /*53760*/  LDL.LU R26, [R1+0x468] ;  /* 0x00046800011a7983 */ /* 0x000ee80000300800 */
[----:B------:R-:W3:Y:S04]  /*53770*/  LDL.LU R27, [R1+0x46c] ;  /* 0x00046c00011b7983 */ /* 0x000ee80000300800 */
[----:B0-----:R-:W-:Y:S04]  /*53780*/  STL.64 [R1+0x47f8], R14 ;  /* 0x0047f80e01007387 */ /* 0x001fe80000100a00 */
[----:B------:R0:W-:Y:S04]  /*53790*/  STL.64 [R1+0x47f0], R12 ;  /* 0x0047f00c01007387 */ /* 0x0001e80000100a00 */
[----:B0-----:R-:W2:Y:S04]  /*537a0*/  LDL R12, [R1+0x20] ;  /* 0x00002000010c7983 */ /* 0x001ea80000100800 */
[----:B------:R-:W2:Y:S04]  /*537b0*/  LDL R13, [R1+0x24] ;  /* 0x00002400010d7983 */ /* 0x000ea80000100800 */
[----:B------:R-:W4:Y:S04]  /*537c0*/  LDL.LU.64 R8, [R1+0x48f0] ;  /* 0x0048f00001087983 */ /* 0x000f280000300a00 */
[----:B------:R-:W2:Y:S04]  /*537d0*/  LDL.LU.64 R6, [R1+0x48e8] ;  /* 0x0048e80001067983 */ /* 0x000ea80000300a00 */
[----:B------:R-:W2:Y:S04]  /*537e0*/  LDL.LU.64 R4, [R1+0x48e0] ;  /* 0x0048e00001047983 */ /* 0x000ea80000300a00 */
[----:B------:R-:W-:Y:S04]  /*537f0*/  STL.64 [R1+0x590], R16 ;  /* 0x0005901001007387 */ /* 0x000fe80000100a00 */
[----:B------:R0:W-:Y:S04]  /*53800*/  STL.64 [R1+0x598], R18 ;  /* 0x0005981201007387 */ /* 0x0001e80000100a00 */
[----:B0-----:R-:W2:Y:S04]  /*53810*/  LDL.LU.64 R18, [R1+0x48d8] ;  /* 0x0048d80001127983 */ /* 0x001ea80000300a00 */
[----:B------:R-:W2:Y:S02]  /*53820*/  LDL.LU.64 R16, [R1+0x48d0] ;  /* 0x0048d00001107983 */ /* 0x000ea40000300a00 */
[C---:B--2---:R-:W-:Y:S02]  /*53830*/  HMMA.16816.F32 R12, R16.reuse, R12, R4 ;  /* 0x0000000c100c723c */ /* 0x044fe40000001804 */
[----:B------:R-:W4:Y:S04]  /*53840*/  LDL.LU.64 R6, [R1+0x48c8] ;  /* 0x0048c80001067983 */ /* 0x000f280000300a00 */
[----:B------:R-:W4:Y:S02]  /*53850*/  LDL.LU.64 R4, [R1+0x48c0] ;  /* 0x0048c00001047983 */ /* 0x000f240000300a00 */
[C---:B---3--:R-:W-:Y:S11]  /*53860*/  HMMA.16816.F32 R24, R16.reuse, R20, R24 ;  /* 0x000000141018723c */ /* 0x048ff60000001818 */
[----:B------:R0:W-:Y:S04]  /*53870*/  STL.64 [R1+0x580], R12 ;  /* 0x0005800c01007387 */ /* 0x0001e80000100a00 */
[----:B------:R1:W-:Y:S04]  /*53880*/  STL.64 [R1+0x588], R14 ;  /* 0x0005880e01007387 */ /* 0x0003e80000100a00 */
[----:B0-----:R-:W2:Y:S04]  /*53890*/  LDL.LU R12, [R1+0x430] ;  /* 0x00043000010c7983 */ /* 0x001ea80000300800 */
[----:B------:R-:W2:Y:S04]  /*538a0*/  LDL.LU R13, [R1+0x434] ;  /* 0x00043400010d7983 */ /* 0x000ea80000300800 */
[----:B-1----:R-:W2:Y:S04]  /*538b0*/  LDL.LU R14, [R1+0x438] ;  /* 0x00043800010e7983 */ /* 0x002ea80000300800 */
[----:B------:R-:W2:Y:S01]  /*538c0*/  LDL.LU R15, [R1+0x43c] ;  /* 0x00043c00010f7983 */ /* 0x000ea20000300800 */
[----:B----4-:R-:W-:Y:S03]  /*538d0*/  HMMA.16816.F32 R8, R16, R8, R4 ;  /* 0x000000081008723c */ /* 0x010fe60000001804 */
[----:B------:R-:W2:-:S15]  /*538e0*/  LDL.LU.64 R4, [R1+0x48b8] ;  /* 0x0048b80001047983 */ /* 0x000e9e0000300a00 */
[----:B------:R-:W-:Y:S01]  /*538f0*/  NOP ;  /* 0x0000000000007918 */ /* 0x000fe20000000000 */
[----:B------:R-:W-:Y:S02]  /*53900*/  IMAD.MOV.U32 R7, RZ, RZ, R10 ;  /* 0x000000ffff077224 */ /* 0x000fe400078e000a */
[----:B------:R-:W-:Y:S01]  /*53910*/  IMAD.MOV.U32 R6, RZ, RZ, R9 ;  /* 0x000000ffff067224 */ /* 0x000fe200078e0009 */
[----:B------:R-:W-:Y:S04]  /*53920*/  STL [R1+0x570], R8 ;  /* 0x0005700801007387 */ /* 0x000fe80000100800 */
[----:B------:R0:W-:Y:S04]  /*53930*/  STL [R1+0x57c], R11 ;  /* 0x00057c0b01007387 */ /* 0x0001e80000100800 */
[----:B0-----:R-:W3:Y:S04]  /*53940*/  LDL.LU.64 R10, [R1+0x48b0] ;  /* 0x0048b000010a7983 */ /* 0x001ee80000300a00 */
[----:B------:R-:W4:Y:S04]  /*53950*/  LDL.LU.64 R8, [R1+0x48a8] ;  /* 0x0048a80001087983 */ /* 0x000f280000300a00 */
[----:B------:R-:W-:Y:S04]  /*53960*/  STL [R1+0x4544], R7 ;  /* 0x0045440701007387 */ /* 0x000fe80000100800 */
[----:B------:R-:W-:Y:S04]  /*53970*/  STL [R1+0x4540], R6 ;  /* 0x0045400601007387 */ /* 0x000fe80000100800 */
[----:B------:R-:W-:Y:S04]  /*53980*/  STL.64 [R1+0x4868], R20 ;  /* 0x0048681401007387 */ /* 0x000fe80000100a00 */
[----:B------:R0:W-:Y:S04]  /*53990*/  STL.64 [R1+0x560], R24 ;  /* 0x0005601801007387 */ /* 0x0001e80000100a00 */
[----:B------:R1:W-:Y:S04]  /*539a0*/  STL.64 [R1+0x568], R26 ;  /* 0x0005681a01007387 */ /* 0x0003e80000100a00 */
[----:B0-----:R-:W2:Y:S04]  /*539b0*/  LDL.LU R24, [R1+0x3a0] ;  /* 0x0003a00001187983 */ /* 0x001ea80000300800 */
[----:B------:R-:W2:Y:S04]  /*539c0*/  LDL.LU R25, [R1+0x3a4] ;  /* 0x0003a40001197983 */ /* 0x000ea80000300800 */
[----:B-1----:R-:W2:Y:S04]  /*539d0*/  LDL.LU R26, [R1+0x3a8] ;  /* 0x0003a800011a7983 */ /* 0x002ea80000300800 */
[----:B------:R-:W2:Y:S04]  /*539e0*/  LDL.LU R27, [R1+0x3ac] ;  /* 0x0003ac00011b7983 */ /* 0x000ea80000300800 */
[----:B------:R-:W2:Y:S04]  /*539f0*/  LDL.64 R20, [R1+0x10] ;  /* 0x0000100001147983 */ /* 0x000ea80000100a00 */
[----:B--2---:R0:W-:Y:S04]  /*53a00*/  STL.64 [R1+0x4880], R20 ;  /* 0x0048801401007387 */ /* 0x0041e80000100a00 */
[----:B0-----:R-:W2:Y:S04]  /*53a10*/  LDL.LU R20, [R1+0x410] ;  /* 0x0004100001147983 */ /* 0x001ea80000300800 */
        /* <DEDUP_REMOVED lines=8> */
[----:B------:R-:W2:Y:S01]  /*53aa0*/  LDL.LU R27, [R1+0x3cc] ;  /* 0x0003cc00011b7983 */ /* 0x000ea20000300800 */
[----:B------:R-:W-:Y:S03]  /*53ab0*/  HMMA.16816.F32 R12, R16, R4, R12 ;  /* 0x00000004100c723c */ /* 0x000fe6000000180c */
[----:B--2---:R-:W-:Y:S04]  /*53ac0*/  STL.64 [R1+0x4878], R26 ;  /* 0x0048781a01007387 */ /* 0x004fe80000100a00 */
[----:B------:R0:W-:Y:S04]  /*53ad0*/  STL.64 [R1+0x4870], R24 ;  /* 0x0048701801007387 */ /* 0x0001e80000100a00 */
[----:B0-----:R-:W2:Y:S04]  /*53ae0*/  LDL.LU R24, [R1+0x3f0] ;  /* 0x0003f00001187983 */ /* 0x001ea80000300800 */
[----:B------:R-:W2:Y:S04]  /*53af0*/  LDL.LU R25, [R1+0x3f4] ;  /* 0x0003f40001197983 */ /* 0x000ea80000300800 */
[----:B------:R-:W2:Y:S04]  /*53b00*/  LDL.LU R26, [R1+0x3f8] ;  /* 0x0003f800011a7983 */ /* 0x000ea80000300800 */
[----:B------:R-:W2:Y:S01]  /*53b10*/  LDL.LU R27, [R1+0x3fc] ;  /* 0x0003fc00011b7983 */ /* 0x000ea20000300800 */
[----:B------:R-:W-:-:S02]  /*53b20*/  IMAD.MOV.U32 R2, RZ, RZ, R14 ;  /* 0x000000ffff027224 */ /* 0x000fc400078e000e */
[----:B----4-:R-:W-:Y:S02]  /*53b30*/  IMAD.MOV.U32 R16, RZ, RZ, R9 ;  /* 0x000000ffff107224 */ /* 0x010fe400078e0009 */
[----:B---3--:R-:W-:Y:S02]  /*53b40*/  IMAD.MOV.U32 R17, RZ, RZ, R10 ;  /* 0x000000ffff117224 */ /* 0x008fe400078e000a */
[----:B------:R-:W-:Y:S01]  /*53b50*/  IMAD.MOV.U32 R18, RZ, RZ, R11 ;  /* 0x000000ffff127224 */ /* 0x000fe200078e000b */
[----:B--2---:R-:W-:Y:S04]  /*53b60*/  STL.64 [R1+0x4890], R26 ;  /* 0x0048901a01007387 */ /* 0x004fe80000100a00 */
[----:B------:R0:W-:Y:S04]  /*53b70*/  STL.64 [R1+0x4888], R24 ;  /* 0x0048881801007387 */ /* 0x0001e80000100a00 */
[----:B0-----:R-:W2:Y:S04]  /*53b80*/  LDL.64 R24, [R1+0x20] ;  /* 0x0000200001187983 */ /* 0x001ea80000100a00 */
[----:B------:R0:W-:Y:S04]  /*53b90*/  STL.64 [R1+0x540], R12 ;  /* 0x0005400c01007387 */ /* 0x0001e80000100a00 */
[----:B------:R1:W-:Y:S04]  /*53ba0*/  STL [R1+0x54c], R15 ;  /* 0x00054c0f01007387 */ /* 0x0003e80000100800 */
[----:B0-----:R-:W3:Y:S04]  /*53bb0*/  LDL.LU R12, [R1+0x380] ;  /* 0x00038000010c7983 */ /* 0x001ee80000300800 */
[----:B------:R-:W3:Y:S04]  /*53bc0*/  LDL.LU R13, [R1+0x384] ;  /* 0x00038400010d7983 */ /* 0x000ee80000300800 */
[----:B------:R-:W3:Y:S04]  /*53bd0*/  LDL.LU R14, [R1+0x388] ;  /* 0x00038800010e7983 */ /* 0x000ee80000300800 */
[----:B-1----:R-:W3:Y:S04]  /*53be0*/  LDL.LU R15, [R1+0x38c] ;  /* 0x00038c00010f7983 */ /* 0x002ee80000300800 */
[----:B------:R-:W4:Y:S04]  /*53bf0*/  LDL.LU R9, [R1+0x48a0] ;  /* 0x0048a00001097983 */ /* 0x000f280000300800 */
[----:B------:R-:W4:Y:S04]  /*53c00*/  LDL.LU R10, [R1+0x489c] ;  /* 0x00489c00010a7983 */ /* 0x000f280000300800 */
[----:B------:R-:W4:Y:S04]  /*53c10*/  LDL.LU R11, [R1+0x4898] ;  /* 0x00489800010b7983 */ /* 0x000f280000300800 */
[----:B------:R-:W3:Y:S01]  /*53c20*/  LDL.LU R19, [R1+0x7c] ;  /* 0x00007c0001137983 */ /* 0x000ee20000300800 */
[----:B--2---:R-:W-:-:S02]  /*53c30*/  IMAD.MOV.U32 R7, RZ, RZ, R24 ;  /* 0x000000ffff077224 */ /* 0x004fc400078e0018 */
[----:B------:R-:W-:Y:S01]  /*53c40*/  IMAD.MOV.U32 R6, RZ, RZ, R25 ;  /* 0x000000ffff067224 */ /* 0x000fe200078e0019 */
[----:B----4-:R-:W-:Y:S01]  /*53c50*/  HMMA.16816.F32 R20, R8, R24, R20 ;  /* 0x000000180814723c */ /* 0x010fe20000001814 */
[----:B---3--:R-:W-:Y:S04]  /*53c60*/  STL.64 [R1+0x4838], R18 ;  /* 0x0048381201007387 */ /* 0x008fe80000100a00 */
[----:B------:R0:W-:Y:S04]  /*53c70*/  STL.64 [R1+0x4830], R16 ;  /* 0x0048301001007387 */ /* 0x0001e80000100a00 */
[----:B0-----:R-:W2:Y:S04]  /*53c80*/  LDL.LU R16, [R1+0x80] ;  /* 0x0000800001107983 */ /* 0x001ea80000300800 */
[----:B------:R-:W-:Y:S04]  /*53c90*/  STL [R1+0x4560], R2 ;  /* 0x0045600201007387 */ /* 0x000fe80000100800 */
[----:B------:R-:W3:Y:S01]  /*53ca0*/  LDL.LU.64 R26, [R1+0x4890] ;  /* 0x00489000011a7983 */ /* 0x000ee20000300a00 */
[----:B------:R-:W-:-:S03]  /*53cb0*/  IMAD.MOV.U32 R17, RZ, RZ, R29 ;  /* 0x000000ffff117224 */ /* 0x000fc600078e001d */
[----:B------:R-:W3:Y:S01]  /*53cc0*/  LDL.LU.64 R24, [R1+0x4888] ;  /* 0x0048880001187983 */ /* 0x000ee20000300a00 */
[----:B------:R-:W-:-:S03]  /*53cd0*/  IMAD.MOV.U32 R29, RZ, RZ, R21 ;  /* 0x000000ffff1d7224 */ /* 0x000fc600078e0015 */
[----:B------:R0:W-:Y:S04]  /*53ce0*/  STL [R1+0x530], R20 ;  /* 0x0005301401007387 */ /* 0x0001e80000100800 */
[----:B0-----:R-:W3:Y:S01]  /*53cf0*/  LDL.LU.64 R20, [R1+0x4880] ;  /* 0x0048800001147983 */ /* 0x001ee20000300a00 */
[----:B------:R-:W-:Y:S02]  /*53d00*/  IMAD.MOV.U32 R19, RZ, RZ, R0 ;  /* 0x000000ffff137224 */ /* 0x000fe400078e0000 */
[----:B------:R-:W-:Y:S02]  /*53d10*/  IMAD.MOV.U32 R18, RZ, RZ, R3 ;  /* 0x000000ffff127224 */ /* 0x000fe400078e0003 */
[----:B------:R-:W-:Y:S02]  /*53d20*/  IMAD.MOV.U32 R0, RZ, RZ, R23 ;  /* 0x000000ffff007224 */ /* 0x000fe400078e0017 */
[----:B------:R-:W-:-:S03]  /*53d30*/  IMAD.MOV.U32 R3, RZ, RZ, R22 ;  /* 0x000000ffff037224 */ /* 0x000fc600078e0016 */
[----:B------:R-:W-:Y:S04]  /*53d40*/  STL [R1+0x44f0], R0 ;  /* 0x0044f00001007387 */ /* 0x000fe80000100800 */
[----:B------:R-:W-:Y:S04]  /*53d50*/  STL [R1+0x44ec], R3 ;  /* 0x0044ec0301007387 */ /* 0x000fe80000100800 */
[----:B------:R-:W-:Y:S01]  /*53d60*/  STL [R1+0x44e8], R29 ;  /* 0x0044e81d01007387 */ /* 0x000fe20000100800 */
[----:B---3--:R-:W-:Y:S01]  /*53d70*/  HMMA.16816.F32 R24, R8, R20, R24 ;  /* 0x000000140818723c */ /* 0x008fe20000001818 */
[----:B------:R-:W-:-:S15]  /*53d80*/  IMAD.MOV.U32 R2, RZ, RZ, R21 ;  /* 0x000000ffff027224 */ /* 0x000fde00078e0015 */
[----:B------:R-:W-:-:S03]  /*53d90*/  NOP ;  /* 0x0000000000007918 */ /* 0x000fc60000000000 */
[----:B------:R-:W-:Y:S04]  /*53da0*/  STL.64 [R1+0x520], R24 ;  /* 0x0005201801007387 */ /* 0x000fe80000100a00 */
[----:B------:R0:W-:Y:S04]  /*53db0*/  STL.64 [R1+0x528], R26 ;  /* 0x0005281a01007387 */ /* 0x0001e80000100a00 */
[----:B0-----:R-:W3:Y:S04]  /*53dc0*/  LDL.LU.64 R26, [R1+0x4878] ;  /* 0x00487800011a7983 */ /* 0x001ee80000300a00 */
        /* <DEDUP_REMOVED lines=8> */
[----:B------:R-:W-:Y:S04]  /*53e50*/  STL.64 [R1+0x4850], R20 ;  /* 0x0048501401007387 */ /* 0x000fe80000100a00 */
[----:B------:R-:W-:Y:S01]  /*53e60*/  STL.64 [R1+0x4848], R4 ;  /* 0x0048480401007387 */ /* 0x000fe20000100a00 */
[----:B---3--:R-:W-:Y:S03]  /*53e70*/  HMMA.16816.F32 R8, R8, R4, R24 ;  /* 0x000000040808723c */ /* 0x008fe60000001818 */
[----:B------:R-:W3:-:S15]  /*53e80*/  LDL.LU R24, [R1+0x2b0] ;  /* 0x0002b00001187983 */ /* 0x000ede0000300800 */
[----:B------:R-:W-:Y:S01]  /*53e90*/  NOP ;  /* 0x0000000000007918 */ /* 0x000fe20000000000 */
[----:B------:R-:W-:Y:S04]  /*53ea0*/  STL.64 [R1+0x480], R8 ;  /* 0x0004800801007387 */ /* 0x000fe80000100a00 */
[----:B------:R-:W-:Y:S04]  /*53eb0*/  STL.64 [R1+0x488], R10 ;  /* 0x0004880a01007387 */ /* 0x000fe80000100a00 */
[----:B------:R-:W3:Y:S04]  /*53ec0*/  LDL.LU R25, [R1+0x2b4] ;  /* 0x0002b40001197983 */ /* 0x000ee80000300800 */
[----:B------:R-:W4:Y:S04]  /*53ed0*/  LDL.LU R26, [R1+0x2b8] ;  /* 0x0002b800011a7983 */ /* 0x000f280000300800 */
[----:B------:R-:W4:Y:S04]  /*53ee0*/  LDL.LU R27, [R1+0x2bc] ;  /* 0x0002bc00011b7983 */ /* 0x000f280000300800 */
[----:B------:R-:W0:Y:S04]  /*53ef0*/  LDSM.16.MT88.4 R8, [R28+UR5+0x10280] ;  /* 0x010280051c08783b */ /* 0x000e280008004200 */
[----:B----4-:R-:W-:Y:S04]  /*53f00*/  STL.64 [R1+0x4818], R26 ;  /* 0x0048181a01007387 */ /* 0x010fe80000100a00 */
[----:B---3--:R1:W-:Y:S02]  /*53f10*/  STL.64 [R1+0x4810], R24 ;  /* 0x0048101801007387 */ /* 0x0083e40000100a00 */
[----:B-1----:R-:W-:-:S02]  /*53f20*/  IMAD.MOV.U32 R24, RZ, RZ, R7 ;  /* 0x000000ffff187224 */ /* 0x002fc400078e0007 */
[----:B------:R-:W-:-:S07]  /*53f30*/  IMAD.MOV.U32 R25, RZ, RZ, R6 ;  /* 0x000000ffff197224 */ /* 0x000fce00078e0006 */
[----:B--2---:R-:W-:-:S15]  /*53f40*/  HMMA.16816.F32 R4, R16, R24, R12 ;  /* 0x000000181004723c */ /* 0x004fde000000180c */
[----:B------:R-:W-:-:S04]  /*53f50*/  NOP ;  /* 0x0000000000007918 */ /* 0x000fc80000000000 */
[----:B------:R-:W-:Y:S04]  /*53f60*/  STL [R1+0x470], R4 ;  /* 0x0004700401007387 */ /* 0x000fe80000100800 */
[----:B------:R1:W-:Y:S01]  /*53f70*/  STL.64 [R1+0x4840], R24 ;  /* 0x0048401801007387 */ /* 0x0003e20000100a00 */
[----:B------:R-:W-:Y:S02]  /*53f80*/  IMAD.MOV.U32 R0, RZ, RZ, R5 ;  /* 0x000000ffff007224 */ /* 0x000fe400078e0005 */
[----:B------:R-:W-:Y:S02]  /*53f90*/  IMAD.MOV.U32 R3, RZ, RZ, R6 ;  /* 0x000000ffff037224 */ /* 0x000fe400078e0006 */
[----:B------:R-:W-:Y:S01]  /*53fa0*/  IMAD.MOV.U32 R29, RZ, RZ, R7 ;  /* 0x000000ffff1d7224 */ /* 0x000fe200078e0007 */
[----:B-1----:R-:W2:Y:S04]  /*53fb0*/  LDL.LU R24, [R1+0x320] ;  /* 0x0003200001187983 */ /* 0x002ea80000300800 */
        /* <DEDUP_REMOVED lines=8> */
[----:B------:R-:W4:Y:S04]  /*54040*/  LDL.LU R21, [R1+0x374] ;  /* 0x0003740001157983 */ /* 0x000f280000300800 */
        /* <DEDUP_REMOVED lines=8> */
[----:B-1----:R-:W2:Y:S04]  /*540d0*/  LDL.LU R12, [R1+0x2a0] ;  /* 0x0002a000010c7983 */ /* 0x002ea80000300800 */
        /* <DEDUP_REMOVED lines=20> */
[----:B0-----:R-:W4:Y:S01]  /*54220*/  LDL R8, [R1+0x10] ;  /* 0x0000100001087983 */ /* 0x001f220000100800 */
[----:B------:R-:W-:-:S07]  /*54230*/  IMAD.MOV.U32 R9, RZ, RZ, R2 ;  /* 0x000000ffff097224 */ /* 0x000fce00078e0002 */
[----:B----4-:R-:W-:-:S15]  /*54240*/  HMMA.16816.F32 R20, R16, R8, R20 ;  /* 0x000000081014723c */ /* 0x010fde0000001814 */
[----:B------:R-:W-:-:S04]  /*54250*/  NOP ;  /* 0x0000000000007918 */ /* 0x000fc80000000000 */
        /* <DEDUP_REMOVED lines=8> */
[----:B--2---:R-:W-:Y:S02]  /*542e0*/  HMMA.16816.F32 R16, R16, R4, R24 ;  /* 0x000000041010723c */ /* 0x004fe40000001818 */
[----:B------:R-:W2:-:S15]  /*542f0*/  LDL.LU.64 R24, [R1+0x4840] ;  /* 0x0048400001187983 */ /* 0x000e9e0000300a00 */
[----:B------:R-:W-:Y:S02]  /*54300*/  NOP ;  /* 0x0000000000007918 */ /* 0x000fe40000000000 */
        /* <DEDUP_REMOVED lines=9> */
[----:B0-----:R-:W3:Y:S04]  /*543a0*/  LDL.LU.64 R26, [R1+0x4818] ;  /* 0x00481800011a7983 */ /* 0x001ee80000300a00 */
[----:B------:R-:W3:Y:S04]  /*543b0*/  LDL.LU.64 R24, [R1+0x4810] ;  /* 0x0048100001187983 */ /* 0x000ee80000300a00 */
[----:B------:R0:W-:Y:S01]  /*543c0*/  STL.64 [R1+0x47e8], R8 ;  /* 0x0047e80801007387 */ /* 0x0001e20000100a00 */
[----:B---3--:R-:W-:Y:S03]  /*543d0*/  HMMA.16816.F32 R24, R16, R8, R24 ;  /* 0x000000081018723c */ /* 0x008fe60000001818 */
[----:B0-----:R-:W3:-:S15]  /*543e0*/  LDL.LU R8, [R1+0x220] ;  /* 0x0002200001087983 */ /* 0x001ede0000300800 */
[----:B------:R-:W-:Y:S01]  /*543f0*/  NOP ;  /* 0x0000000000007918 */ /* 0x000fe20000000000 */
[----:B------:R0:W-:Y:S04]  /*54400*/  STL.64 [R1+0x440], R24 ;  /* 0x0004401801007387 */ /* 0x0001e80000100a00 */
[----:B------:R1:W-:Y:S04]  /*54410*/  STL.64 [R1+0x448], R26 ;  /* 0x0004481a01007387 */ /* 0x0003e80000100a00 */
[----:B------:R-:W3:Y:S04]  /*54420*/  LDL.LU R9, [R1+0x224] ;  /* 0x0002240001097983 */ /* 0x000ee80000300800 */
[----:B------:R-:W3:Y:S04]  /*54430*/  LDL.LU R10, [R1+0x228] ;  /* 0x00022800010a7983 */ /* 0x000ee80000300800 */
[----:B------:R-:W3:Y:S04]  /*54440*/  LDL.LU R11, [R1+0x22c] ;  /* 0x00022c00010b7983 */ /* 0x000ee80000300800 */
[----:B0-----:R-:W4:Y:S04]  /*54450*/  LDL.LU R24, [R1+0x90] ;  /* 0x0000900001187983 */ /* 0x001f280000300800 */
[----:B------:R-:W4:Y:S04]  /*54460*/  LDL.LU R25, [R1+0x94] ;  /* 0x0000940001197983 */ /* 0x000f280000300800 */
[----:B-1----:R-:W3:Y:S04]  /*54470*/  LDL.LU R26, [R1+0x98] ;  /* 0x00009800011a7983 */ /* 0x002ee80000300800 */
[----:B------:R-:W3:Y:S01]  /*54480*/  LDL.LU R27, [R1+0x9c] ;  /* 0x00009c00011b7983 */ /* 0x000ee20000300800 */
[C---:B--2---:R-:W-:Y:S03]  /*54490*/  HMMA.16816.F32 R12, R16.reuse, R20, R12 ;  /* 0x00000014100c723c */ /* 0x044fe6000000180c */
[----:B---3--:R-:W-:Y:S04]  /*544a0*/  STL.64 [R1+0x47e0], R26 ;  /* 0x0047e01a01007387 */ /* 0x008fe80000100a00 */
[----:B----4-:R0:W-:Y:S04]  /*544b0*/  STL.64 [R1+0x47d8], R24 ;  /* 0x0047d81801007387 */ /* 0x0101e80000100a00 */
[----:B0-----:R-:W2:Y:S04]  /*544c0*/  LDL.LU R24, [R1+0x1c0] ;  /* 0x0001c00001187983 */ /* 0x001ea80000300800 */
[----:B------:R-:W2:Y:S04]  /*544d0*/  LDL.LU R25, [R1+0x1c4] ;  /* 0x0001c40001197983 */ /* 0x000ea80000300800 */
[----:B------:R-:W2:Y:S04]  /*544e0*/  LDL.LU R26, [R1+0x1c8] ;  /* 0x0001c800011a7983 */ /* 0x000ea80000300800 */
[----:B------:R-:W2:Y:S04]  /*544f0*/  LDL.LU R27, [R1+0x1cc] ;  /* 0x0001cc00011b7983 */ /* 0x000ea80000300800 */
[----:B------:R-:W-:Y:S04]  /*54500*/  STL.64 [R1+0x430], R12 ;  /* 0x0004300c01007387 */ /* 0x000fe80000100a00 */
[----:B------:R0:W-:Y:S04]  /*54510*/  STL.64 [R1+0x438], R14 ;  /* 0x0004380e01007387 */ /* 0x0001e80000100a00 */
[----:B0-----:R-:W3:Y:S04]  /*54520*/  LDL.LU.64 R14, [R1+0x4808] ;  /* 0x00480800010e7983 */ /* 0x001ee80000300a00 */
[----:B------:R-:W3:Y:S02]  /*54530*/  LDL.LU.64 R12, [R1+0x4800] ;  /* 0x00480000010c7983 */ /* 0x000ee40000300a00 */
[----:B---3--:R-:W-:Y:S02]  /*54540*/  HMMA.16816.F32 R16, R16, R4, R12 ;  /* 0x000000041010723c */ /* 0x008fe4000000180c */
[----:B------:R-:W3:Y:S04]  /*54550*/  LDL.LU.64 R14, [R1+0x47f8] ;  /* 0x0047f800010e7983 */ /* 0x000ee80000300a00 */
[----:B------:R-:W3:-:S13]  /*54560*/  LDL.LU.64 R12, [R1+0x47f0] ;  /* 0x0047f000010c7983 */ /* 0x000eda0000300a00 */
[----:B------:R-:W-:Y:S04]  /*54570*/  STL.64 [R1+0x2c0], R16 ;  /* 0x0002c01001007387 */ /* 0x000fe80000100a00 */
[----:B------:R-:W-:Y:S04]  /*54580*/  STL.64 [R1+0x2c8], R18 ;  /* 0x0002c81201007387 */ /* 0x000fe80000100a00 */
[----:B------:R-:W0:Y:S04]  /*54590*/  LDSM.16.MT88.4 R16, [R28+UR5+0x10300] ;  /* 0x010300051c10783b */ /* 0x000e280008004200 */
[----:B0-----:R-:W-:Y:S04]  /*545a0*/  STL [R1+0x4784], R18 ;  /* 0x0047841201007387 */ /* 0x001fe80000100800 */
[----:B------:R-:W-:Y:S04]  /*545b0*/  STL [R1+0x4780], R19 ;  /* 0x0047801301007387 */ /* 0x000fe80000100800 */
[----:B------:R0:W-:Y:S04]  /*545c0*/  STL.64 [R1+0x4790], R16 ;  /* 0x0047901001007387 */ /* 0x0001e80000100a00 */
[----:B0-----:R-:W4:Y:S04]  /*545d0*/  LDL.LU R16, [R1+0xf0] ;  /* 0x0000f00001107983 */ /* 0x001f280000300800 */
[----:B------:R-:W4:Y:S04]  /*545e0*/  LDL.LU R17, [R1+0xf4] ;  /* 0x0000f40001117983 */ /* 0x000f280000300800 */
[----:B------:R-:W2:Y:S04]  /*545f0*/  LDL.LU R18, [R1+0xf8] ;  /* 0x0000f80001127983 */ /* 0x000ea80000300800 */
[----:B------:R-:W2:Y:S04]  /*54600*/  LDL.LU R19, [R1+0xfc] ;  /* 0x0000fc0001137983 */ /* 0x000ea80000300800 */
[----:B--2---:R-:W-:Y:S04]  /*54610*/  STL.64 [R1+0x47a0], R18 ;  /* 0x0047a01201007387 */ /* 0x004fe80000100a00 */
[----:B----4-:R0:W-:Y:S04]  /*54620*/  STL.64 [R1+0x4798], R16 ;  /* 0x0047981001007387 */ /* 0x0101e80000100a00 */
[----:B0-----:R-:W3:Y:S02]  /*54630*/  LDL.64 R16, [R1+0x20] ;  /* 0x0000200001107983 */ /* 0x001ee40000100a00 */
[----:B---3--:R-:W-:-:S15]  /*54640*/  HMMA.16816.F32 R8, R12, R16, R8 ;  /* 0x000000100c08723c */ /* 0x008fde0000001808 */
[----:B------:R-:W-:-:S04]  /*54650*/  NOP ;  /* 0x0000000000007918 */ /* 0x000fc80000000000 */
[----:B------:R0:W-:Y:S04]  /*54660*/  STL.64 [R1+0x420], R8 ;  /* 0x0004200801007387 */ /* 0x0001e80000100a00 */
[----:B------:R1:W-:Y:S04]  /*54670*/  STL.64 [R1+0x428], R10 ;  /* 0x0004280a01007387 */ /* 0x0003e80000100a00 */
[----:B0-----:R-:W1:Y:S02]  /*54680*/  LDL.LU.64 R8, [R1+0x47e8] ;  /* 0x0047e80001087983 */ /* 0x001e640000300a00 */
[----:B-1----:R-:W-:Y:S02]  /*54690*/  HMMA.16816.F32 R8, R12, R8, R24 ;  /* 0x000000080c08723c */ /* 0x002fe40000001818 */
        /* <DEDUP_REMOVED lines=8> */
[----:B0-----:R-:W3:-:S15]  /*54720*/  LDL.64 R20, [R1+0x10] ;  /* 0x0000100001147983 */ /* 0x001ede0000100a00 */
[----:B------:R-:W-:Y:S01]  /*54730*/  NOP ;  /* 0x0000000000007918 */ /* 0x000fe20000000000 */
[----:B------:R-:W-:Y:S04]  /*54740*/  STL.64 [R1+0x220], R8 ;  /* 0x0002200801007387 */ /* 0x000fe80000100a00 */
[----:B------:R-:W-:Y:S04]  /*54750*/  STL.64 [R1+0x228], R10 ;  /* 0x0002280a01007387 */ /* 0x000fe80000100a00 */
[----:B------:R-:W0:Y:S01]  /*54760*/  LDSM.16.MT88.4 R8, [R28+UR5+0x10380] ;  /* 0x010380051c08783b */ /* 0x000e220008004200 */
[----:B--2---:R-:W-:Y:S01]  /*54770*/  HMMA.16816.F32 R12, R12, R4, R24 ;  /* 0x000000040c0c723c */ /* 0x004fe20000001818 */
[----:B0-----:R-:W-:-:S02]  /*54780*/  IMAD.MOV.U32 R2, RZ, RZ, R10 ;  /* 0x000000ffff027224 */ /* 0x001fc400078e000a */
[----:B------:R-:W-:Y:S02]  /*54790*/  IMAD.MOV.U32 R0, RZ, RZ, R11 ;  /* 0x000000ffff007224 */ /* 0x000fe400078e000b */
[----:B------:R-:W-:Y:S02]  /*547a0*/  IMAD.MOV.U32 R3, RZ, RZ, R8 ;  /* 0x000000ffff037224 */ /* 0x000fe400078e0008 */
[----:B------:R-:W-:Y:S01]  /*547b0*/  IMAD.MOV.U32 R6, RZ, RZ, R9 ;  /* 0x000000ffff067224 */ /* 0x000fe200078e0009 */
[----:B---3--:R0:W-:Y:S04]  /*547c0*/  STL.64 [R1+0x47a8], R20 ;  /* 0x0047a81401007387 */ /* 0x0081e80000100a00 */
[----:B0-----:R-:W2:Y:S04]  /*547d0*/  LDL.LU R20, [R1+0x100] ;  /* 0x0001000001147983 */ /* 0x001ea80000300800 */
[----:B------:R-:W2:Y:S04]  /*547e0*/  LDL.LU R21, [R1+0x104] ;  /* 0x0001040001157983 */ /* 0x000ea80000300800 */
[----:B------:R-:W2:Y:S04]  /*547f0*/  LDL.LU R22, [R1+0x108] ;  /* 0x0001080001167983 */ /* 0x000ea80000300800 */
[----:B------:R-:W2:Y:S04]  /*54800*/  LDL.LU R23, [R1+0x10c] ;  /* 0x00010c0001177983 */ /* 0x000ea80000300800 */
[----:B------:R-:W2:Y:S04]  /*54810*/  LDL.LU.64 R10, [R1+0x47c0] ;  /* 0x0047c000010a7983 */ /* 0x000ea80000300a00 */
[----:B------:R-:W2:Y:S04]  /*54820*/  LDL.LU.64 R8, [R1+0x47b8] ;  /* 0x0047b80001087983 */ /* 0x000ea80000300a00 */
[----:B------:R-:W-:Y:S04]  /*54830*/  STL [R1+0x477c], R28 ;  /* 0x00477c1c01007387 */ /* 0x000fe80000100800 */
[----:B------:R-:W3:Y:S01]  /*54840*/  LDL.LU.64 R24, [R1+0x47b0] ;  /* 0x0047b00001187983 */ /* 0x000ee20000300a00 */
[----:B------:R-:W-:-:S03]  /*54850*/  LOP3.LUT R7, R28, 0x40, RZ, 0x3c, !PT ;  /* 0x000000401c077812 */ /* 0x000fc600078e3cff */
[----:B------:R0:W-:Y:S04]  /*54860*/  STL.64 [R1+0x400], R12 ;  /* 0x0004000c01007387 */ /* 0x0001e80000100a00 */
[----:B------:R3:W-:Y:S04]  /*54870*/  STL.64 [R1+0x408], R14 ;  /* 0x0004080e01007387 */ /* 0x0007e80000100a00 */
[----:B0-----:R-:W4:Y:S04]  /*54880*/  LDL.LU R12, [R1+0xd0] ;  /* 0x0000d000010c7983 */ /* 0x001f280000300800 */
[----:B------:R-:W4:Y:S01]  /*54890*/  LDL.LU R13, [R1+0xd4] ;  /* 0x0000d400010d7983 */ /* 0x000f220000300800 */
[----:B------:R-:W-:-:S02]  /*548a0*/  IMAD.MOV.U32 R28, RZ, RZ, R16 ;  /* 0x000000ffff1c7224 */ /* 0x000fc400078e0010 */
[----:B------:R-:W-:Y:S02]  /*548b0*/  IMAD.MOV.U32 R29, RZ, RZ, R17 ;  /* 0x000000ffff1d7224 */ /* 0x000fe400078e0011 */
[----:B---3--:R-:W-:Y:S02]  /*548c0*/  IMAD.MOV.U32 R14, RZ, RZ, R25 ;  /* 0x000000ffff0e7224 */ /* 0x008fe400078e0019 */
[----:B------:R-:W-:Y:S02]  /*548d0*/  IMAD.MOV.U32 R15, RZ, RZ, R24 ;  /* 0x000000ffff0f7224 */ /* 0x000fe400078e0018 */
[----:B------:R-:W0:Y:S01]  /*548e0*/  LDSM.16.MT88.4 R24, [R7+UR5+0x10000] ;  /* 0x010000050718783b */ /* 0x000e220008004200 */
[C---:B--2---:R-:W-:Y:S03]  /*548f0*/  HMMA.16816.F32 R20, R8.reuse, R16, R20 ;  /* 0x000000100814723c */ /* 0x044fe60000001814 */
[----:B0-----:R-:W-:Y:S04]  /*54900*/  STL.64 [R1+0x4710], R26 ;  /* 0x0047101a01007387 */ /* 0x001fe80000100a00 */
[----:B------:R0:W-:Y:S04]  /*54910*/  STL.64 [R1+0x4708], R24 ;  /* 0x0047081801007387 */ /* 0x0001e80000100a00 */
[----:B0-----:R-:W2:Y:S04]  /*54920*/  LDL.LU R24, [R1+0xe0] ;  /* 0x0000e00001187983 */ /* 0x001ea80000300800 */
[----:B------:R-:W2:Y:S04]  /*54930*/  LDL.LU R25, [R1+0xe4] ;  /* 0x0000e40001197983 */ /* 0x000ea80000300800 */
[----:B------:R-:W2:Y:S04]  /*54940*/  LDL.LU R26, [R1+0xe8] ;  /* 0x0000e800011a7983 */ /* 0x000ea80000300800 */
[----:B------:R-:W2:Y:S04]  /*54950*/  LDL.LU R27, [R1+0xec] ;  /* 0x0000ec00011b7983 */ /* 0x000ea80000300800 */
[----:B------:R0:W-:Y:S04]  /*54960*/  STL.64 [R1+0x4d0], R20 ;  /* 0x0004d01401007387 */ /* 0x0001e80000100a00 */
[----:B------:R-:W-:Y:S04]  /*54970*/  STL.64 [R1+0x4d8], R22 ;  /* 0x0004d81601007387 */ /* 0x000fe80000100a00 */
[----:B0-----:R-:W3:Y:S04]  /*54980*/  LDL.LU.64 R20, [R1+0x47a8] ;  /* 0x0047a80001147983 */ /* 0x001ee80000300a00 */
[----:B------:R-:W3:Y:S04]  /*54990*/  LDL.LU.64 R18, [R1+0x47a0] ;  /* 0x0047a00001127983 */ /* 0x000ee80000300a00 */
[----:B------:R-:W3:Y:S02]  /*549a0*/  LDL.LU.64 R16, [R1+0x4798] ;  /* 0x0047980001107983 */ /* 0x000ee40000300a00 */
[----:B---3--:R-:W-:-:S15]  /*549b0*/  HMMA.16816.F32 R16, R8, R20, R16 ;  /* 0x000000140810723c */ /* 0x008fde0000001810 */
[----:B------:R-:W-:-:S04]  /*549c0*/  NOP ;  /* 0x0000000000007918 */ /* 0x000fc80000000000 */
[----:B------:R0:W-:Y:S04]  /*549d0*/  STL.64 [R1+0x4c0], R16 ;  /* 0x0004c01001007387 */ /* 0x0001e80000100a00 */
[----:B------:R1:W-:Y:S04]  /*549e0*/  STL.64 [R1+0x4c8], R18 ;  /* 0x0004c81201007387 */ /* 0x0003e80000100a00 */
[----:B0-----:R-:W3:Y:S01]  /*549f0*/  LDL.LU.64 R16, [R1+0x4790] ;  /* 0x0047900001107983 */ /* 0x001ee20000300a00 */
[----:B-1----:R-:W-:Y:S02]  /*54a00*/  IMAD.MOV.U32 R18, RZ, RZ, R20 ;  /* 0x000000ffff127224 */ /* 0x002fe400078e0014 */
[----:B------:R-:W-:-:S02]  /*54a10*/  IMAD.MOV.U32 R19, RZ, RZ, R21 ;  /* 0x000000ffff137224 */ /* 0x000fc400078e0015 */
[----:B------:R-:W2:Y:S02]  /*54a20*/  LDL.LU.64 R20, [R1+0x4788] ;  /* 0x0047880001147983 */ /* 0x000ea40000300a00 */
[----:B--2---:R-:W-:Y:S02]  /*54a30*/  HMMA.16816.F32 R24, R8, R20, R24 ;  /* 0x000000140818723c */ /* 0x004fe40000001818 */
[----:B------:R-:W0:Y:S04]  /*54a40*/  LDSM.16.MT88.4 R20, [R7+UR5+0x10080] ;  /* 0x010080050714783b */ /* 0x000e280008004200 */
[----:B0-----:R-:W-:-:S13]  /*54a50*/  STL.64 [R1+0x46d0], R22 ;  /* 0x0046d01601007387 */ /* 0x001fda0000100a00 */
[----:B------:R-:W-:Y:S04]  /*54a60*/  STL.64 [R1+0x4b0], R24 ;  /* 0x0004b01801007387 */ /* 0x000fe80000100a00 */
[----:B------:R-:W-:Y:S04]  /*54a70*/  STL.64 [R1+0x4b8], R26 ;  /* 0x0004b81a01007387 */ /* 0x000fe80000100a00 */
[----:B------:R0:W-:Y:S04]  /*54a80*/  STL.64 [R1+0x46c8], R20 ;  /* 0x0046c81401007387 */ /* 0x0001e80000100a00 */
[----:B0-----:R-:W2:Y:S01]  /*54a90*/  LDL.64 R20, [R1] ;  /* 0x0000000001147983 */ /* 0x001ea20000100a00 */
[----:B----4-:R-:W-:Y:S03]  /*54aa0*/  HMMA.16816.F32 R8, R8, R4, R12 ;  /* 0x000000040808723c */ /* 0x010fe6000000180c */
[----:B------:R-:W0:Y:S04]  /*54ab0*/  LDSM.16.MT88.4 R12, [R7+UR5+0x10100] ;  /* 0x01010005070c783b */ /* 0x000e280008004200 */
[----:B--2---:R-:W-:Y:S04]  /*54ac0*/  STL.64 [R1+0x4760], R20 ;  /* 0x0047601401007387 */ /* 0x004fe80000100a00 */
[----:B------:R-:W-:Y:S08]  /*54ad0*/  STL.64 [R1+0x4758], R6 ;  /* 0x0047580601007387 */ /* 0x000ff00000100a00 */
        /* <DEDUP_REMOVED lines=15> */
[----:B0-----:R-:W3:Y:S04]  /*54bd0*/  LDL.LU R20, [R1+0x1b0] ;  /* 0x0001b00001147983 */ /* 0x001ee80000300800 */
[----:B------:R-:W3:Y:S04]  /*54be0*/  LDL.LU R21, [R1+0x1b4] ;  /* 0x0001b40001157983 */ /* 0x000ee80000300800 */
[----:B------:R-:W3:Y:S04]  /*54bf0*/  LDL.LU R22, [R1+0x1b8] ;  /* 0x0001b80001167983 */ /* 0x000ee80000300800 */
[----:B------:R-:W3:Y:S04]  /*54c00*/  LDL.LU R23, [R1+0x1bc] ;  /* 0x0001bc0001177983 */ /* 0x000ee80000300800 */
[----:B------:R-:W2:Y:S04]  /*54c10*/  LDL.LU R24, [R1+0xb0] ;  /* 0x0000b00001187983 */ /* 0x000ea80000300800 */
        /* <DEDUP_REMOVED lines=18> */
[----:B------:R0:W-:Y:S02]  /*54d40*/  STL.64 [R1+0x4728], R24 ;  /* 0x0047281801007387 */ /* 0x0001e40000100a00 */
[----:B0-----:R-:W-:-:S02]  /*54d50*/  IMAD.MOV.U32 R24, RZ, RZ, R18 ;  /* 0x000000ffff187224 */ /* 0x001fc400078e0012 */
[----:B------:R-:W-:Y:S01]  /*54d60*/  IMAD.MOV.U32 R25, RZ, RZ, R19 ;  /* 0x000000ffff197224 */ /* 0x000fe200078e0013 */
[----:B------:R-:W3:Y:S04]  /*54d70*/  LDL.LU R18, [R1+0x4784] ;  /* 0x0047840001127983 */ /* 0x000ee80000300800 */
[----:B------:R-:W3:Y:S04]  /*54d80*/  LDL.LU R19, [R1+0x4780] ;  /* 0x0047800001137983 */ /* 0x000ee80000300800 */
[----:B----4-:R-:W-:Y:S04]  /*54d90*/  STL.64 [R1+0x46e0], R14 ;  /* 0x0046e00e01007387 */ /* 0x010fe80000100a00 */
[----:B------:R0:W-:Y:S04]  /*54da0*/  STL.64 [R1+0x46d8], R12 ;  /* 0x0046d80c01007387 */ /* 0x0001e80000100a00 */
[----:B0-----:R-:W2:Y:S04]  /*54db0*/  LDL.LU R12, [R1+0x260] ;  /* 0x00026000010c7983 */ /* 0x001ea80000300800 */
[----:B------:R-:W2:Y:S04]  /*54dc0*/  LDL.LU R13, [R1+0x264] ;  /* 0x00026400010d7983 */ /* 0x000ea80000300800 */
[----:B------:R-:W4:Y:S04]  /*54dd0*/  LDL.LU R14, [R1+0x268] ;  /* 0x00026800010e7983 */ /* 0x000f280000300800 */
[----:B------:R-:W4:Y:S04]  /*54de0*/  LDL.LU R15, [R1+0x26c] ;  /* 0x00026c00010f7983 */ /* 0x000f280000300800 */
[----:B----4-:R-:W-:Y:S04]  /*54df0*/  STL.64 [R1+0x46f0], R14 ;  /* 0x0046f00e01007387 */ /* 0x010fe80000100a00 */
[----:B--2---:R0:W-:Y:S02]  /*54e00*/  STL.64 [R1+0x46e8], R12 ;  /* 0x0046e80c01007387 */ /* 0x0041e40000100a00 */
[----:B0-----:R-:W-:-:S02]  /*54e10*/  IMAD.MOV.U32 R12, RZ, RZ, R28 ;  /* 0x000000ffff0c7224 */ /* 0x001fc400078e001c */
[----:B------:R-:W-:Y:S01]  /*54e20*/  IMAD.MOV.U32 R13, RZ, RZ, R29 ;  /* 0x000000ffff0d7224 */ /* 0x000fe200078e001d */
[----:B------:R-:W2:Y:S04]  /*54e30*/  LDL.LU R28, [R1+0x477c] ;  /* 0x00477c00011c7983 */ /* 0x000ea80000300800 */
[----:B------:R-:W4:Y:S02]  /*54e40*/  LDL.LU R29, [R1+0x4778] ;  /* 0x00477800011d7983 */ /* 0x000f240000300800 */
        /* <DEDUP_REMOVED lines=8> */
[----:B------:R0:W-:Y:S04]  /*54ed0*/  STL.64 [R1+0x490], R20 ;  /* 0x0004901401007387 */ /* 0x0001e80000100a00 */
[----:B------:R-:W-:Y:S04]  /*54ee0*/  STL.64 [R1+0x498], R22 ;  /* 0x0004981601007387 */ /* 0x000fe80000100a00 */
[----:B0-----:R-:W3:Y:S04]  /*54ef0*/  LDL.LU.64 R20, [R1+0x4760] ;  /* 0x0047600001147983 */ /* 0x001ee80000300a00 */
        /* <DEDUP_REMOVED lines=9> */
[----:B0-----:R-:W3:Y:S04]  /*54f90*/  LDL.LU.64 R6, [R1+0x4758] ;  /* 0x0047580001067983 */ /* 0x001ee80000300a00 */
[----:B------:R-:W2:Y:S04]  /*54fa0*/  LDL.LU.64 R4, [R1+0x4750] ;  /* 0x0047500001047983 */ /* 0x000ea80000300a00 */
[----:B------:R0:W-:Y:S04]  /*54fb0*/  STL.64 [R1+0x4738], R20 ;  /* 0x0047381401007387 */ /* 0x0001e80000100a00 */
[----:B0-----:R-:W3:Y:S04]  /*54fc0*/  LDL.LU R20, [R1+0x170] ;  /* 0x0001700001147983 */ /* 0x001ee80000300800 */
[----:B------:R-:W3:Y:S04]  /*54fd0*/  LDL.LU R21, [R1+0x174] ;  /* 0x0001740001157983 */ /* 0x000ee80000300800 */
[----:B------:R-:W3:Y:S04]  /*54fe0*/  LDL.LU R22, [R1+0x178] ;  /* 0x0001780001167983 */ /* 0x000ee80000300800 */
[----:B------:R-:W4:Y:S01]  /*54ff0*/  LDL.LU R23, [R1+0x17c] ;  /* 0x00017c0001177983 */ /* 0x000f220000300800 */
[----:B--2---:R-:W-:Y:S01]  /*55000*/  HMMA.16816.F32 R8, R16, R4, R8 ;  /* 0x000000041008723c */ /* 0x004fe20000001808 */
[----:B------:R-:W-:-:S02]  /*55010*/  IMAD.MOV.U32 R16, RZ, RZ, R3 ;  /* 0x000000ffff107224 */ /* 0x000fc400078e0003 */
[----:B------:R-:W2:-:S15]  /*55020*/  LDL.LU R3, [R1+0x4748] ;  /* 0x0047480001037983 */ /* 0x000e9e0000300800 */
[----:B------:R-:W-:Y:S01]  /*55030*/  NOP ;  /* 0x0000000000007918 */ /* 0x000fe20000000000 */
[----:B------:R-:W-:Y:S04]  /*55040*/  STL.64 [R1+0x3e0], R8 ;  /* 0x0003e00801007387 */ /* 0x000fe80000100a00 */
[----:B------:R-:W-:Y:S04]  /*55050*/  STL.64 [R1+0x3e8], R10 ;  /* 0x0003e80a01007387 */ /* 0x000fe80000100a00 */
[----:B---3--:R-:W0:Y:S04]  /*55060*/  LDSM.16.MT88.4 R8, [R7+UR5+0x10180] ;  /* 0x010180050708783b */ /* 0x008e280008004200 */
[----:B0-----:R-:W-:Y:S04]  /*55070*/  STL.64 [R1+0x4638], R10 ;  /* 0x0046380a01007387 */ /* 0x001fe80000100a00 */
[----:B------:R0:W-:Y:S04]  /*55080*/  STL.64 [R1+0x4630], R8 ;  /* 0x0046300801007387 */ /* 0x0001e80000100a00 */
[----:B0-----:R-:W3:Y:S04]  /*55090*/  LDL.LU R8, [R1+0x250] ;  /* 0x0002500001087983 */ /* 0x001ee80000300800 */
[----:B------:R-:W3:Y:S04]  /*550a0*/  LDL.LU R9, [R1+0x254] ;  /* 0x0002540001097983 */ /* 0x000ee80000300800 */
[----:B------:R-:W2:Y:S04]  /*550b0*/  LDL.LU R10, [R1+0x258] ;  /* 0x00025800010a7983 */ /* 0x000ea80000300800 */
[----:B------:R-:W2:Y:S01]  /*550c0*/  LDL.LU R11, [R1+0x25c] ;  /* 0x00025c00010b7983 */ /* 0x000ea20000300800 */
[----:B------:R-:W-:-:S02]  /*550d0*/  IMAD.MOV.U32 R17, RZ, RZ, R6 ;  /* 0x000000ffff117224 */ /* 0x000fc400078e0006 */
[----:B------:R-:W-:Y:S02]  /*550e0*/  IMAD.MOV.U32 R18, RZ, RZ, R2 ;  /* 0x000000ffff127224 */ /* 0x000fe400078e0002 */
[----:B------:R-:W-:-:S07]  /*550f0*/  IMAD.MOV.U32 R19, RZ, RZ, R0 ;  /* 0x000000ffff137224 */ /* 0x000fce00078e0000 */
[C---:B------:R-:W-:Y:S01]  /*55100*/  HMMA.16816.F32 R24, R16.reuse, R12, R24 ;  /* 0x0000000c1018723c */ /* 0x040fe20000001818 */
[----:B--2---:R-:W-:Y:S04]  /*55110*/  STL.64 [R1+0x4700], R10 ;  /* 0x0047000a01007387 */ /* 0x004fe80000100a00 */
[----:B---3--:R0:W-:Y:S04]  /*55120*/  STL.64 [R1+0x46f8], R8 ;  /* 0x0046f80801007387 */ /* 0x0081e80000100a00 */
[----:B0-----:R-:W2:Y:S04]  /*55130*/  LDL.LU R8, [R1+0x210] ;  /* 0x0002100001087983 */ /* 0x001ea80000300800 */
[----:B------:R-:W2:Y:S04]  /*55140*/  LDL.LU R9, [R1+0x214] ;  /* 0x0002140001097983 */ /* 0x000ea80000300800 */
[----:B------:R-:W2:Y:S04]  /*55150*/  LDL.LU R10, [R1+0x218] ;  /* 0x00021800010a7983 */ /* 0x000ea80000300800 */
[----:B------:R-:W2:Y:S04]  /*55160*/  LDL.LU R11, [R1+0x21c] ;  /* 0x00021c00010b7983 */ /* 0x000ea80000300800 */
[----:B------:R0:W-:Y:S04]  /*55170*/  STL.64 [R1+0x3d0], R24 ;  /* 0x0003d01801007387 */ /* 0x0001e80000100a00 */
[----:B------:R4:W-:Y:S04]  /*55180*/  STL.64 [R1+0x3d8], R26 ;  /* 0x0003d81a01007387 */ /* 0x0009e80000100a00 */
[----:B0-----:R-:W4:Y:S02]  /*55190*/  LDL.LU.64 R24, [R1+0x4740] ;  /* 0x0047400001187983 */ /* 0x001f240000300a00 */
[----:B----4-:R-:W-:Y:S02]  /*551a0*/  HMMA.16816.F32 R24, R16, R24, R20 ;  /* 0x000000181018723c */ /* 0x010fe40000001814 */
        /* <DEDUP_REMOVED lines=20> */
[----:B0-----:R-:W3:Y:S01]  /*552f0*/  LDL.64 R16, [R1+0x10] ;  /* 0x0000100001107983 */ /* 0x001ee20000100a00 */
        /* <DEDUP_REMOVED lines=15> */
[----:B------:R-:W3:Y:S01]  /*553f0*/  LDL.LU.64 R12, [R1+0x46d8] ;  /* 0x0046d800010c7983 */ /* 0x000ee20000300a00 */
[----:B------:R-:W-:-:S02]  /*55400*/  IMAD.MOV.U32 R2, RZ, RZ, R16 ;  /* 0x000000ffff027224 */ /* 0x000fc400078e0010 */
[----:B------:R-:W-:Y:S02]  /*55410*/  IMAD.MOV.U32 R0, RZ, RZ, R17 ;  /* 0x000000ffff007224 */ /* 0x000fe400078e0011 */
[----:B--2---:R-:W-:Y:S01]  /*55420*/  HMMA.16816.F32 R16, R24, R20, R8 ;  /* 0x000000141810723c */ /* 0x004fe20000001808 */
[----:B------:R-:W-:Y:S02]  /*55430*/  IMAD.MOV.U32 R8, RZ, RZ, R20 ;  /* 0x000000ffff087224 */ /* 0x000fe400078e0014 */
[----:B------:R-:W-:-:S15]  /*55440*/  IMAD.MOV.U32 R6, RZ, RZ, R21 ;  /* 0x000000ffff067224 */ /* 0x000fde00078e0015 */
[----:B------:R-:W-:Y:S01]  /*55450*/  NOP ;  /* 0x0000000000007918 */ /* 0x000fe20000000000 */
[----:B------:R-:W-:Y:S04]  /*55460*/  STL.64 [R1+0x370], R16 ;  /* 0x0003701001007387 */ /* 0x000fe80000100a00 */
[----:B------:R-:W-:Y:S04]  /*55470*/  STL.64 [R1+0x378], R18 ;  /* 0x0003781201007387 */ /* 0x000fe80000100a00 */
[----:B------:R-:W2:Y:S04]  /*55480*/  LDL.LU.64 R22, [R1+0x46d0] ;  /* 0x0046d00001167983 */ /* 0x000ea80000300a00 */
[----:B------:R-:W2:Y:S04]  /*55490*/  LDL.LU.64 R20, [R1+0x46c8] ;  /* 0x0046c80001147983 */ /* 0x000ea80000300a00 */
[----:B------:R-:W-:Y:S04]  /*554a0*/  STL [R1+0x4698], R7 ;  /* 0x0046980701007387 */ /* 0x000fe80000100800 */
[----:B------:R-:W-:Y:S01]  /*554b0*/  STL.64 [R1+0x4690], R4 ;  /* 0x0046900401007387 */ /* 0x000fe20000100a00 */
[----:B---3--:R-:W-:-:S15]  /*554c0*/  HMMA.16816.F32 R12, R24, R4, R12 ;  /* 0x00000004180c723c */ /* 0x008fde000000180c */
[----:B------:R-:W-:-:S04]  /*554d0*/  NOP ;  /* 0x0000000000007918 */ /* 0x000fc80000000000 */
[----:B------:R-:W-:Y:S04]  /*554e0*/  STL.64 [R1+0x360], R12 ;  /* 0x0003600c01007387 */ /* 0x000fe80000100a00 */
[----:B------:R-:W-:Y:S04]  /*554f0*/  STL.64 [R1+0x368], R14 ;  /* 0x0003680e01007387 */ /* 0x000fe80000100a00 */
[----:B------:R-:W3:Y:S04]  /*55500*/  LDL.LU.64 R24, [R1+0x40] ;  /* 0x0000400001187983 */ /* 0x000ee80000300a00 */
[----:B------:R-:W4:Y:S04]  /*55510*/  LDL.LU.64 R26, [R1+0x48] ;  /* 0x00004800011a7983 */ /* 0x000f280000300a00 */
[----:B----4-:R-:W-:Y:S04]  /*55520*/  STL.64 [R1+0x45a8], R26 ;  /* 0x0045a81a01007387 */ /* 0x010fe80000100a00 */
[----:B---3--:R0:W-:Y:S04]  /*55530*/  STL.64 [R1+0x45a0], R24 ;  /* 0x0045a01801007387 */ /* 0x0081e80000100a00 */
[----:B0-----:R-:W3:Y:S04]  /*55540*/  LDL.LU R24, [R1+0x300] ;  /* 0x0003000001187983 */ /* 0x001ee80000300800 */
[----:B------:R-:W3:Y:S04]  /*55550*/  LDL.LU R25, [R1+0x304] ;  /* 0x0003040001197983 */ /* 0x000ee80000300800 */
[----:B------:R-:W4:Y:S04]  /*55560*/  LDL.LU R26, [R1+0x308] ;  /* 0x00030800011a7983 */ /* 0x000f280000300800 */
[----:B------:R-:W4:Y:S04]  /*55570*/  LDL.LU R27, [R1+0x30c] ;  /* 0x00030c00011b7983 */ /* 0x000f280000300800 */
[----:B----4-:R-:W-:Y:S04]  /*55580*/  STL.64 [R1+0x45b8], R26 ;  /* 0x0045b81a01007387 */ /* 0x010fe80000100a00 */
[----:B---3--:R0:W-:Y:S04]  /*55590*/  STL.64 [R1+0x45b0], R24 ;  /* 0x0045b01801007387 */ /* 0x0081e80000100a00 */
[----:B0-----:R-:W3:Y:S04]  /*555a0*/  LDL.LU R24, [R1+0x310] ;  /* 0x0003100001187983 */ /* 0x001ee80000300800 */
[----:B------:R-:W3:Y:S04]  /*555b0*/  LDL.LU R25, [R1+0x314] ;  /* 0x0003140001197983 */ /* 0x000ee80000300800 */
[----:B------:R-:W4:Y:S04]  /*555c0*/  LDL.LU R26, [R1+0x318] ;  /* 0x00031800011a7983 */ /* 0x000f280000300800 */
[----:B------:R-:W4:Y:S04]  /*555d0*/  LDL.LU R27, [R1+0x31c] ;  /* 0x00031c00011b7983 */ /* 0x000f280000300800 */
[----:B------:R-:W2:Y:S04]  /*555e0*/  LDL.LU R16, [R1+0x280] ;  /* 0x0002800001107983 */ /* 0x000ea80000300800 */
[----:B------:R-:W2:Y:S04]  /*555f0*/  LDL.LU R17, [R1+0x284] ;  /* 0x0002840001117983 */ /* 0x000ea80000300800 */
[----:B------:R-:W2:Y:S04]  /*55600*/  LDL.LU R18, [R1+0x288] ;  /* 0x0002880001127983 */ /* 0x000ea80000300800 */
[----:B------:R-:W2:Y:S04]  /*55610*/  LDL.LU R19, [R1+0x28c] ;  /* 0x00028c0001137983 */ /* 0x000ea80000300800 */
[----:B--2---:R-:W-:Y:S04]  /*55620*/  STL.64 [R1+0x45f8], R18 ;  /* 0x0045f81201007387 */ /* 0x004fe80000100a00 */
[----:B------:R0:W-:Y:S02]  /*55630*/  STL.64 [R1+0x45f0], R16 ;  /* 0x0045f01001007387 */ /* 0x0001e40000100a00 */
[----:B0-----:R-:W-:-:S02]  /*55640*/  IMAD.MOV.U32 R16, RZ, RZ, R8 ;  /* 0x000000ffff107224 */ /* 0x001fc400078e0008 */
[----:B------:R-:W-:-:S05]  /*55650*/  IMAD.MOV.U32 R17, RZ, RZ, R6 ;  /* 0x000000ffff117224 */ /* 0x000fca00078e0006 */
[----:B------:R-:W-:Y:S04]  /*55660*/  STL.64 [R1+0x46a0], R16 ;  /* 0x0046a01001007387 */ /* 0x000fe80000100a00 */
[----:B----4-:R-:W-:Y:S04]  /*55670*/  STL.64 [R1+0x45c8], R26 ;  /* 0x0045c81a01007387 */ /* 0x010fe80000100a00 */
[----:B---3--:R0:W-:Y:S04]  /*55680*/  STL.64 [R1+0x45c0], R24 ;  /* 0x0045c01801007387 */ /* 0x0081e80000100a00 */
[----:B0-----:R-:W2:Y:S04]  /*55690*/  LDL.LU R24, [R1+0x2f0] ;  /* 0x0002f00001187983 */ /* 0x001ea80000300800 */
[----:B------:R-:W2:Y:S04]  /*556a0*/  LDL.LU R25, [R1+0x2f4] ;  /* 0x0002f40001197983 */ /* 0x000ea80000300800 */
[----:B------:R-:W3:Y:S04]  /*556b0*/  LDL.LU R26, [R1+0x2f8] ;  /* 0x0002f800011a7983 */ /* 0x000ee80000300800 */
[----:B------:R-:W3:Y:S04]  /*556c0*/  LDL.LU R27, [R1+0x2fc] ;  /* 0x0002fc00011b7983 */ /* 0x000ee80000300800 */
[----:B------:R-:W4:Y:S04]  /*556d0*/  LDL.LU R8, [R1+0xa0] ;  /* 0x0000a00001087983 */ /* 0x000f280000300800 */
[----:B------:R-:W4:Y:S04]  /*556e0*/  LDL.LU R9, [R1+0xa4] ;  /* 0x0000a40001097983 */ /* 0x000f280000300800 */
[----:B------:R-:W2:Y:S04]  /*556f0*/  LDL.LU R10, [R1+0xa8] ;  /* 0x0000a800010a7983 */ /* 0x000ea80000300800 */
[----:B------:R-:W2:Y:S04]  /*55700*/  LDL.LU R11, [R1+0xac] ;  /* 0x0000ac00010b7983 */ /* 0x000ea80000300800 */
[----:B--2---:R-:W-:Y:S04]  /*55710*/  STL.64 [R1+0x4648], R10 ;  /* 0x0046480a01007387 */ /* 0x004fe80000100a00 */
[----:B----4-:R0:W-:Y:S04]  /*55720*/  STL.64 [R1+0x4640], R8 ;  /* 0x0046400801007387 */ /* 0x0101e80000100a00 */
        /* <DEDUP_REMOVED lines=26> */
[----:B-1----:R-:W2:Y:S04]  /*558d0*/  LDL.LU R4, [R1+0x1f0] ;  /* 0x0001f00001047983 */ /* 0x002ea80000300800 */
[----:B------:R-:W2:Y:S04]  /*558e0*/  LDL.LU R5, [R1+0x1f4] ;  /* 0x0001f40001057983 */ /* 0x000ea80000300800 */
[----:B------:R-:W2:Y:S04]  /*558f0*/  LDL.LU R6, [R1+0x1f8] ;  /* 0x0001f80001067983 */ /* 0x000ea80000300800 */
[----:B------:R-:W2:Y:S04]  /*55900*/  LDL.LU R7, [R1+0x1fc] ;  /* 0x0001fc0001077983 */ /* 0x000ea80000300800 */
[----:B----4-:R-:W-:Y:S04]  /*55910*/  STL.64 [R1+0x4668], R10 ;  /* 0x0046680a01007387 */ /* 0x010fe80000100a00 */
[----:B------:R0:W-:Y:S04]  /*55920*/  STL.64 [R1+0x4660], R8 ;  /* 0x0046600801007387 */ /* 0x0001e80000100a00 */
[----:B0-----:R-:W2:Y:S04]  /*55930*/  LDL.64 R8, [R1+0x20] ;  /* 0x0000200001087983 */ /* 0x001ea80000100a00 */
[----:B---3--:R-:W-:Y:S04]  /*55940*/  STL.64 [R1+0x45d8], R26 ;  /* 0x0045d81a01007387 */ /* 0x008fe80000100a00 */
[----:B------:R0:W-:Y:S04]  /*55950*/  STL.64 [R1+0x45d0], R24 ;  /* 0x0045d01801007387 */ /* 0x0001e80000100a00 */
        /* <DEDUP_REMOVED lines=23> */
[----:B------:R-:W3:Y:S04]  /*55ad0*/  LDL.LU R26, [R1+0x238] ;  /* 0x00023800011a7983 */ /* 0x000ee80000300800 */
[----:B------:R-:W3:Y:S01]  /*55ae0*/  LDL.LU R27, [R1+0x23c] ;  /* 0x00023c00011b7983 */ /* 0x000ee20000300800 */
[C---:B------:R-:W-:Y:S03]  /*55af0*/  HMMA.16816.F32 R16, R20.reuse, R16, R12 ;  /* 0x000000101410723c */ /* 0x040fe6000000180c */
        /* <DEDUP_REMOVED lines=9> */
[----:B------:R-:W3:Y:S04]  /*55b90*/  LDL.LU.64 R4, [R1+0x46b8] ;  /* 0x0046b80001047983 */ /* 0x000ee80000300a00 */
[----:B------:R-:W4:Y:S04]  /*55ba0*/  LDL.LU.64 R14, [R1+0x46b0] ;  /* 0x0046b000010e7983 */ /* 0x000f280000300a00 */
[----:B------:R-:W4:Y:S04]  /*55bb0*/  LDL.LU.64 R12, [R1+0x46a8] ;  /* 0x0046a800010c7983 */ /* 0x000f280000300a00 */
[----:B------:R0:W-:Y:S04]  /*55bc0*/  STL.64 [R1+0x340], R16 ;  /* 0x0003401001007387 */ /* 0x0001e80000100a00 */
[----:B------:R-:W-:Y:S04]  /*55bd0*/  STL.64 [R1+0x348], R18 ;  /* 0x0003481201007387 */ /* 0x000fe80000100a00 */
[----:B0-----:R-:W3:Y:S02]  /*55be0*/  LDL.LU.64 R16, [R1+0x46a0] ;  /* 0x0046a00001107983 */ /* 0x001ee40000300a00 */
[----:B---3--:R-:W-:-:S15]  /*55bf0*/  HMMA.16816.F32 R4, R20, R16, R4 ;  /* 0x000000101404723c */ /* 0x008fde0000001804 */
[----:B------:R-:W-:-:S04]  /*55c00*/  NOP ;  /* 0x0000000000007918 */ /* 0x000fc80000000000 */
[----:B------:R-:W-:Y:S04]  /*55c10*/  STL.64 [R1+0x320], R4 ;  /* 0x0003200401007387 */ /* 0x000fe80000100a00 */
[----:B------:R0:W-:Y:S04]  /*55c20*/  STL.64 [R1+0x328], R6 ;  /* 0x0003280601007387 */ /* 0x0001e80000100a00 */
[----:B0-----:R-:W3:Y:S04]  /*55c30*/  LDL.LU R7, [R1+0x4698] ;  /* 0x0046980001077983 */ /* 0x001ee80000300800 */
[----:B------:R-:W4:Y:S02]  /*55c40*/  LDL.LU.64 R4, [R1+0x4690] ;  /* 0x0046900001047983 */ /* 0x000f240000300a00 */
[----:B----4-:R-:W-:Y:S02]  /*55c50*/  HMMA.16816.F32 R20, R20, R4, R12 ;  /* 0x000000041414723c */ /* 0x010fe4000000180c */
[----:B------:R-:W2:Y:S04]  /*55c60*/  LDL.LU.64 R14, [R1+0x4688] ;  /* 0x00468800010e7983 */ /* 0x000ea80000300a00 */
[----:B------:R-:W2:Y:S01]  /*55c70*/  LDL.LU.64 R12, [R1+0x4680] ;  /* 0x00468000010c7983 */ /* 0x000ea20000300a00 */
[----:B------:R-:W-:-:S02]  /*55c80*/  IMAD.MOV.U32 R2, RZ, RZ, R8 ;  /* 0x000000ffff027224 */ /* 0x000fc400078e0008 */
[----:B------:R-:W-:-:S10]  /*55c90*/  IMAD.MOV.U32 R0, RZ, RZ, R9 ;  /* 0x000000ffff007224 */ /* 0x000fd400078e0009 */
[----:B------:R0:W-:Y:S04]  /*55ca0*/  STL.64 [R1+0x2e0], R20 ;  /* 0x0002e01401007387 */ /* 0x0001e80000100a00 */
[----:B------:R-:W-:Y:S04]  /*55cb0*/  STL.64 [R1+0x2e8], R22 ;  /* 0x0002e81601007387 */ /* 0x000fe80000100a00 */
[----:B0-----:R-:W4:Y:S01]  /*55cc0*/  LDL.LU.64 R20, [R1+0x10] ;  /* 0x0000100001147983 */ /* 0x001f220000300a00 */
[----:B--2---:R-:W-:-:S15]  /*55cd0*/  HMMA.16816.F32 R24, R12, R8, R24 ;  /* 0x000000080c18723c */ /* 0x004fde0000001818 */
[----:B------:R-:W-:-:S04]  /*55ce0*/  NOP ;  /* 0x0000000000007918 */ /* 0x000fc80000000000 */
[----:B------:R-:W-:Y:S04]  /*55cf0*/  STL.64 [R1+0x2b0], R24 ;  /* 0x0002b01801007387 */ /* 0x000fe80000100a00 */
[----:B------:R0:W-:Y:S04]  /*55d00*/  STL.64 [R1+0x2b8], R26 ;  /* 0x0002b81a01007387 */ /* 0x0001e80000100a00 */
[----:B0-----:R-:W2:Y:S04]  /*55d10*/  LDL.LU.64 R26, [R1+0x4678] ;  /* 0x00467800011a7983 */ /* 0x001ea80000300a00 */
[----:B------:R-:W2:Y:S04]  /*55d20*/  LDL.LU.64 R24, [R1+0x4670] ;  /* 0x0046700001187983 */ /* 0x000ea80000300a00 */
[----:B------:R-:W4:Y:S04]  /*55d30*/  LDL.LU.64 R10, [R1+0x4668] ;  /* 0x00466800010a7983 */ /* 0x000f280000300a00 */
[----:B------:R-:W4:Y:S02]  /*55d40*/  LDL.LU.64 R8, [R1+0x4660] ;  /* 0x0046600001087983 */ /* 0x000f240000300a00 */
        /* <DEDUP_REMOVED lines=15> */
[----:B------:R-:W-:Y:S04]  /*55e40*/  STL.64 [R1+0x98], R10 ;  /* 0x0000980a01007387 */ /* 0x000fe80000100a00 */
[----:B---3--:R-:W0:Y:S01]  /*55e50*/  LDSM.16.MT88.4 R8, [R7+UR5+0x10300] ;  /* 0x010300050708783b */ /* 0x008e220008004200 */
[----:B------:R-:W-:Y:S02]  /*55e60*/  IMAD.MOV.U32 R12, RZ, RZ, R2 ;  /* 0x000000ffff0c7224 */ /* 0x000fe400078e0002 */
[----:B------:R-:W-:-:S02]  /*55e70*/  IMAD.MOV.U32 R13, RZ, RZ, R0 ;  /* 0x000000ffff0d7224 */ /* 0x000fc400078e0000 */
[----:B0-----:R-:W-:Y:S02]  /*55e80*/  IMAD.MOV.U32 R2, RZ, RZ, R10 ;  /* 0x000000ffff027224 */ /* 0x001fe400078e000a */
[----:B------:R-:W-:Y:S02]  /*55e90*/  IMAD.MOV.U32 R0, RZ, RZ, R11 ;  /* 0x000000ffff007224 */ /* 0x000fe400078e000b */
[----:B------:R-:W-:Y:S02]  /*55ea0*/  IMAD.MOV.U32 R23, RZ, RZ, R8 ;  /* 0x000000ffff177224 */ /* 0x000fe400078e0008 */
        /* <DEDUP_REMOVED lines=30> */
[----:B0-----:R-:W3:Y:S01]  /*56090*/  LDL.LU.64 R8, [R1] ;  /* 0x0000000001087983 */ /* 0x001ee20000300a00 */
        /* <DEDUP_REMOVED lines=26> */
[----:B------:R-:W2:Y:S04]  /*56240*/  LDL.LU R19, [R1+0x33c] ;  /* 0x00033c0001137983 */ /* 0x000ea80000300800 */
[----:B------:R2:W-:Y:S02]  /*56250*/  STL.64 [R1+0x4598], R4 ;  /* 0x0045980401007387 */ /* 0x0005e40000100a00 */
[----:B--2---:R-:W-:Y:S02]  /*56260*/  HMMA.16816.F32 R4, R24, R12, R16 ;  /* 0x0000000c1804723c */ /* 0x004fe40000001810 */
[----:B------:R-:W0:Y:S01]  /*56270*/  LDSM.16.MT88.4 R16, [R28+UR5+0x14000] ;  /* 0x014000051c10783b */ /* 0x000e220008004200 */
[----:B------:R-:W-:-:S02]  /*56280*/  IMAD.MOV.U32 R13, RZ, RZ, R24 ;  /* 0x000000ffff0d7224 */ /* 0x000fc400078e0018 */
[----:B------:R-:W-:Y:S02]  /*56290*/  IMAD.MOV.U32 R12, RZ, RZ, R25 ;  /* 0x000000ffff0c7224 */ /* 0x000fe400078e0019 */
[----:B------:R-:W-:Y:S02]  /*562a0*/  IMAD.MOV.U32 R11, RZ, RZ, R26 ;  /* 0x000000ffff0b7224 */ /* 0x000fe400078e001a */
[----:B------:R-:W-:-:S10]  /*562b0*/  IMAD.MOV.U32 R10, RZ, RZ, R27 ;  /* 0x000000ffff0a7224 */ /* 0x000fd400078e001b */
[----:B------:R-:W-:Y:S04]  /*562c0*/  STL.64 [R1+0x60], R4 ;  /* 0x0000600401007387 */ /* 0x000fe80000100a00 */
[----:B------:R-:W-:Y:S04]  /*562d0*/  STL.64 [R1+0x68], R6 ;  /* 0x0000680601007387 */ /* 0x000fe80000100a00 */
[----:B------:R-:W2:Y:S04]  /*562e0*/  LDL.LU R24, [R1+0x550] ;  /* 0x0005500001187983 */ /* 0x000ea80000300800 */
[----:B------:R-:W2:Y:S04]  /*562f0*/  LDL.LU R25, [R1+0x554] ;  /* 0x0005540001197983 */ /* 0x000ea80000300800 */
[----:B------:R-:W2:Y:S04]  /*56300*/  LDL.LU R26, [R1+0x558] ;  /* 0x00055800011a7983 */ /* 0x000ea80000300800 */
[----:B------:R-:W2:Y:S04]  /*56310*/  LDL.LU R27, [R1+0x55c] ;  /* 0x00055c00011b7983 */ /* 0x000ea80000300800 */
[----:B0-----:R-:W-:Y:S04]  /*56320*/  STL.64 [R1+0x4500], R18 ;  /* 0x0045001201007387 */ /* 0x001fe80000100a00 */
[----:B------:R0:W-:Y:S04]  /*56330*/  STL.64 [R1+0x44f8], R16 ;  /* 0x0044f81001007387 */ /* 0x0001e80000100a00 */
        /* <DEDUP_REMOVED lines=8> */
[----:B----4-:R-:W-:Y:S04]  /*563c0*/  STL.64 [R1+0x4570], R18 ;  /* 0x0045701201007387 */ /* 0x010fe80000100a00 */
[----:B---3--:R0:W-:Y:S04]  /*563d0*/  STL.64 [R1+0x4568], R16 ;  /* 0x0045681001007387 */ /* 0x0081e80000100a00 */
[----:B0-----:R-:W3:Y:S01]  /*563e0*/  LDL.LU.64 R16, [R1+0x20] ;  /* 0x0000200001107983 */ /* 0x001ee20000300a00 */
[----:B------:R-:W-:-:S02]  /*563f0*/  IMAD.MOV.U32 R18, RZ, RZ, R11 ;  /* 0x000000ffff127224 */ /* 0x000fc400078e000b */
[----:B------:R-:W-:Y:S01]  /*56400*/  IMAD.MOV.U32 R19, RZ, RZ, R10 ;  /* 0x000000ffff137224 */ /* 0x000fe200078e000a */
[----:B---3--:R0:W-:Y:S02]  /*56410*/  STL.64 [R1+0x4580], R16 ;  /* 0x0045801001007387 */ /* 0x0081e40000100a00 */
[----:B0-----:R-:W-:Y:S02]  /*56420*/  IMAD.MOV.U32 R16, RZ, RZ, R13 ;  /* 0x000000ffff107224 */ /* 0x001fe400078e000d */
[----:B------:R-:W-:Y:S02]  /*56430*/  IMAD.MOV.U32 R17, RZ, RZ, R12 ;  /* 0x000000ffff117224 */ /* 0x000fe400078e000c */
[----:B------:R-:W0:Y:S05]  /*56440*/  LDSM.16.MT88.4 R12, [R28+UR5+0x14080] ;  /* 0x014080051c0c783b */ /* 0x000e2a0008004200 */
[----:B--2---:R-:W-:Y:S01]  /*56450*/  HMMA.16816.F32 R24, R16, R20, R24 ;  /* 0x000000141018723c */ /* 0x004fe20000001818 */
[----:B0-----:R0:W-:Y:S04]  /*56460*/  STL.64 [R1+0x44b8], R14 ;  /* 0x0044b80e01007387 */ /* 0x0011e80000100a00 */
[----:B------:R1:W-:Y:S01]  /*56470*/  STL.64 [R1+0x44b0], R12 ;  /* 0x0044b00c01007387 */ /* 0x0003e20000100a00 */
[----:B0-----:R-:W-:-:S02]  /*56480*/  IMAD.MOV.U32 R14, RZ, RZ, R2 ;  /* 0x000000ffff0e7224 */ /* 0x001fc400078e0002 */
[----:B------:R-:W-:Y:S02]  /*56490*/  IMAD.MOV.U32 R15, RZ, RZ, R0 ;  /* 0x000000ffff0f7224 */ /* 0x000fe400078e0000 */
[----:B-1----:R-:W-:Y:S02]  /*564a0*/  IMAD.MOV.U32 R12, RZ, RZ, R23 ;  /* 0x000000ffff0c7224 */ /* 0x002fe400078e0017 */
[----:B------:R-:W-:Y:S01]  /*564b0*/  IMAD.MOV.U32 R13, RZ, RZ, R22 ;  /* 0x000000ffff0d7224 */ /* 0x000fe200078e0016 */
[----:B------:R-:W-:Y:S04]  /*564c0*/  STL.64 [R1+0x4590], R14 ;  /* 0x0045900e01007387 */ /* 0x000fe80000100a00 */
[----:B------:R0:W-:Y:S04]  /*564d0*/  STL.64 [R1+0x4588], R12 ;  /* 0x0045880c01007387 */ /* 0x0001e80000100a00 */
[----:B0-----:R-:W2:Y:S04]  /*564e0*/  LDL.LU R12, [R1+0x5f0] ;  /* 0x0005f000010c7983 */ /* 0x001ea80000300800 */
[----:B------:R-:W2:Y:S04]  /*564f0*/  LDL.LU R13, [R1+0x5f4] ;  /* 0x0005f400010d7983 */ /* 0x000ea80000300800 */
[----:B------:R-:W2:Y:S04]  /*56500*/  LDL.LU R14, [R1+0x5f8] ;  /* 0x0005f800010e7983 */ /* 0x000ea80000300800 */
[----:B------:R-:W2:Y:S04]  /*56510*/  LDL.LU R15, [R1+0x5fc] ;  /* 0x0005fc00010f7983 */ /* 0x000ea80000300800 */
[----:B------:R0:W-:Y:S04]  /*56520*/  STL.64 [R1+0x4578], R20 ;  /* 0x0045781401007387 */ /* 0x0001e80000100a00 */
[----:B0-----:R-:W3:Y:S04]  /*56530*/  LDL.LU R20, [R1+0x5e0] ;  /* 0x0005e00001147983 */ /* 0x001ee80000300800 */
[----:B------:R-:W-:Y:S04]  /*56540*/  STL.64 [R1+0x50], R24 ;  /* 0x0000501801007387 */ /* 0x000fe80000100a00 */
[----:B------:R-:W-:Y:S04]  /*56550*/  STL.64 [R1+0x58], R26 ;  /* 0x0000581a01007387 */ /* 0x000fe80000100a00 */
[----:B------:R-:W0:Y:S01]  /*56560*/  LDSM.16.MT88.4 R24, [R28+UR5+0x14100] ;  /* 0x014100051c18783b */ /* 0x000e220008004200 */
[C---:B------:R-:W-:Y:S03]  /*56570*/  HMMA.16816.F32 R4, R16.reuse, R8, R4 ;  /* 0x000000081004723c */ /* 0x040fe60000001804 */
[----:B------:R-:W3:Y:S04]  /*56580*/  LDL.LU R21, [R1+0x5e4] ;  /* 0x0005e40001157983 */ /* 0x000ee80000300800 */
[----:B------:R-:W3:Y:S04]  /*56590*/  LDL.LU R22, [R1+0x5e8] ;  /* 0x0005e80001167983 */ /* 0x000ee80000300800 */
[----:B------:R-:W3:Y:S04]  /*565a0*/  LDL.LU R23, [R1+0x5ec] ;  /* 0x0005ec0001177983 */ /* 0x000ee80000300800 */
[----:B0-----:R-:W-:Y:S04]  /*565b0*/  STL.64 [R1+0x4478], R26 ;  /* 0x0044781a01007387 */ /* 0x001fe80000100a00 */
[----:B------:R0:W-:Y:S04]  /*565c0*/  STL.64 [R1+0x4470], R24 ;  /* 0x0044701801007387 */ /* 0x0001e80000100a00 */
[----:B0-----:R-:W4:Y:S04]  /*565d0*/  LDL.LU R24, [R1+0x5d0] ;  /* 0x0005d00001187983 */ /* 0x001f280000300800 */
[----:B------:R-:W4:Y:S04]  /*565e0*/  LDL.LU R25, [R1+0x5d4] ;  /* 0x0005d40001197983 */ /* 0x000f280000300800 */
[----:B------:R-:W4:Y:S04]  /*565f0*/  LDL.LU R26, [R1+0x5d8] ;  /* 0x0005d800011a7983 */ /* 0x000f280000300800 */
[----:B------:R-:W4:Y:S04]  /*56600*/  LDL.LU R27, [R1+0x5dc] ;  /* 0x0005dc00011b7983 */ /* 0x000f280000300800 */
[----:B------:R0:W-:Y:S04]  /*56610*/  STL.64 [R1+0xa0], R4 ;  /* 0x0000a00401007387 */ /* 0x0001e80000100a00 */
[----:B------:R-:W-:Y:S04]  /*56620*/  STL.64 [R1+0xa8], R6 ;  /* 0x0000a80601007387 */ /* 0x000fe80000100a00 */
[----:B0-----:R-:W2:Y:S02]  /*56630*/  LDL.LU.64 R4, [R1+0x4598] ;  /* 0x0045980001047983 */ /* 0x001ea40000300a00 */
[----:B--2---:R-:W-:Y:S02]  /*56640*/  HMMA.16816.F32 R16, R16, R4, R12 ;  /* 0x000000041010723c */ /* 0x004fe4000000180c */
[----:B------:R-:W3:Y:S04]  /*56650*/  LDL.LU.64 R14, [R1+0x4590] ;  /* 0x00459000010e7983 */ /* 0x000ee80000300a00 */
[----:B------:R-:W3:-:S13]  /*56660*/  LDL.LU.64 R12, [R1+0x4588] ;  /* 0x00458800010c7983 */ /* 0x000eda0000300a00 */
[----:B------:R0:W-:Y:S04]  /*56670*/  STL.64 [R1+0x40], R16 ;  /* 0x0000401001007387 */ /* 0x0001e80000100a00 */
[----:B------:R-:W-:Y:S04]  /*56680*/  STL.64 [R1+0x48], R18 ;  /* 0x0000481201007387 */ /* 0x000fe80000100a00 */
[----:B0-----:R-:W3:Y:S02]  /*56690*/  LDL.LU.64 R16, [R1+0x4580] ;  /* 0x0045800001107983 */ /* 0x001ee40000300a00 */
[----:B---3--:R-:W-:-:S15]  /*566a0*/  HMMA.16816.F32 R20, R12, R16, R20 ;  /* 0x000000100c14723c */ /* 0x008fde0000001814 */
[----:B------:R-:W-:-:S04]  /*566b0*/  NOP ;  /* 0x0000000000007918 */ /* 0x000fc80000000000 */
[----:B------:R0:W-:Y:S04]  /*566c0*/  STL.64 [R1+0x200], R20 ;  /* 0x0002001401007387 */ /* 0x0001e80000100a00 */
[----:B------:R-:W-:Y:S04]  /*566d0*/  STL.64 [R1+0x208], R22 ;  /* 0x0002081601007387 */ /* 0x000fe80000100a00 */
[----:B0-----:R-:W4:Y:S01]  /*566e0*/  LDL.LU.64 R20, [R1+0x4578] ;  /* 0x0045780001147983 */ /* 0x001f220000300a00 */
[----:B------:R-:W-:Y:S02]  /*566f0*/  IMAD.MOV.U32 R7, RZ, RZ, R16 ;  /* 0x000000ffff077224 */ /* 0x000fe400078e0010 */
[----:B------:R-:W-:Y:S01]  /*56700*/  IMAD.MOV.U32 R6, RZ, RZ, R17 ;  /* 0x000000ffff067224 */ /* 0x000fe200078e0011 */
[----:B------:R-:W2:Y:S04]  /*56710*/  LDL.LU.64 R18, [R1+0x4570] ;  /* 0x0045700001127983 */ /* 0x000ea80000300a00 */
[----:B------:R-:W2:Y:S01]  /*56720*/  LDL.LU.64 R16, [R1+0x4568] ;  /* 0x0045680001107983 */ /* 0x000ea20000300a00 */
[----:B----4-:R-:W-:Y:S01]  /*56730*/  HMMA.16816.F32 R24, R12, R20, R24 ;  /* 0x000000140c18723c */ /* 0x010fe20000001818 */
[----:B------:R-:W-:-:S02]  /*56740*/  IMAD.MOV.U32 R0, RZ, RZ, R20 ;  /* 0x000000ffff007224 */ /* 0x000fc400078e0014 */
[----:B------:R-:W-:Y:S02]  /*56750*/  IMAD.MOV.U32 R2, RZ, RZ, R21 ;  /* 0x000000ffff027224 */ /* 0x000fe400078e0015 */
[----:B------:R-:W0:Y:S03]  /*56760*/  LDSM.16.MT88.4 R20, [R28+UR5+0x14180] ;  /* 0x014180051c14783b */ /* 0x000e260008004200 */
[----:B--2---:R-:W-:Y:S11]  /*56770*/  HMMA.16816.F32 R16, R12, R8, R16 ;  /* 0x000000080c10723c */ /* 0x004ff60000001810 */
[----:B------:R-:W-:Y:S04]  /*56780*/  STL.64 [R1+0x270], R24 ;  /* 0x0002701801007387 */ /* 0x000fe80000100a00 */
[----:B------:R-:W-:Y:S04]  /*56790*/  STL.64 [R1+0x278], R26 ;  /* 0x0002781a01007387 */ /* 0x000fe80000100a00 */
[----:B0-----:R0:W-:Y:S04]  /*567a0*/  STL.64 [R1+0x4448], R22 ;  /* 0x0044481601007387 */ /* 0x0011e80000100a00 */
[----:B------:R1:W-:Y:S04]  /*567b0*/  STL.64 [R1+0x4440], R20 ;  /* 0x0044401401007387 */ /* 0x0003e80000100a00 */
[----:B0-----:R-:W2:Y:S04]  /*567c0*/  LDL R22, [R1+0x28] ;  /* 0x0000280001167983 */ /* 0x001ea80000100800 */
[----:B------:R-:W2:Y:S01]  /*567d0*/  LDL R23, [R1+0x2c] ;  /* 0x00002c0001177983 */ /* 0x000ea20000100800 */
[----:B-1----:R-:W-:-:S03]  /*567e0*/  IMAD.MOV.U32 R20, RZ, RZ, R7 ;  /* 0x000000ffff147224 */ /* 0x002fc600078e0007 */
[----:B------:R0:W-:Y:S01]  /*567f0*/  STL.64 [R1+0x260], R16 ;  /* 0x0002601001007387 */ /* 0x0001e20000100a00 */
[----:B------:R-:W-:Y:S02]  /*56800*/  IMAD.MOV.U32 R21, RZ, RZ, R6 ;  /* 0x000000ffff157224 */ /* 0x000fe400078e0006 */
[----:B------:R-:W-:Y:S01]  /*56810*/  IMAD.MOV.U32 R7, RZ, RZ, R8 ;  /* 0x000000ffff077224 */ /* 0x000fe200078e0008 */
[----:B------:R1:W-:Y:S01]  /*56820*/  STL.64 [R1+0x268], R18 ;  /* 0x0002681201007387 */ /* 0x0003e20000100a00 */
[----:B------:R-:W-:-:S03]  /*56830*/  IMAD.MOV.U32 R6, RZ, RZ, R9 ;  /* 0x000000ffff067224 */ /* 0x000fc600078e0009 */
[----:B------:R-:W3:Y:S04]  /*56840*/  LDL.LU R8, [R1+0x600] ;  /* 0x0006000001087983 */ /* 0x000ee80000300800 */
[----:B------:R-:W3:Y:S04]  /*56850*/  LDL.LU R9, [R1+0x604] ;  /* 0x0006040001097983 */ /* 0x000ee80000300800 */
[----:B------:R-:W3:Y:S04]  /*56860*/  LDL.LU R10, [R1+0x608] ;  /* 0x00060800010a7983 */ /* 0x000ee80000300800 */
[----:B------:R-:W3:Y:S04]  /*56870*/  LDL.LU R11, [R1+0x60c] ;  /* 0x00060c00010b7983 */ /* 0x000ee80000300800 */
[----:B------:R-:W4:Y:S04]  /*56880*/  LDL.LU R24, [R1+0x510] ;  /* 0x0005100001187983 */ /* 0x000f280000300800 */
[----:B------:R-:W4:Y:S04]  /*56890*/  LDL.LU R25, [R1+0x514] ;  /* 0x0005140001197983 */ /* 0x000f280000300800 */
[----:B------:R-:W2:Y:S04]  /*568a0*/  LDL.LU R26, [R1+0x518] ;  /* 0x00051800011a7983 */ /* 0x000ea80000300800 */
[----:B------:R-:W2:Y:S04]  /*568b0*/  LDL.LU R27, [R1+0x51c] ;  /* 0x00051c00011b7983 */ /* 0x000ea80000300800 */
        /* <DEDUP_REMOVED lines=16> */
[----:B---3--:R-:W-:Y:S03]  /*569c0*/  HMMA.16816.F32 R12, R12, R4, R8 ;  /* 0x000000040c0c723c */ /* 0x008fe60000001808 */
[----:B--2---:R-:W-:Y:S04]  /*569d0*/  STL.64 [R1+0x4538], R18 ;  /* 0x0045381201007387 */ /* 0x004fe80000100a00 */
[----:B------:R0:W-:Y:S04]  /*569e0*/  STL.64 [R1+0x4530], R16 ;  /* 0x0045301001007387 */ /* 0x0001e80000100a00 */
[----:B0-----:R-:W2:Y:S04]  /*569f0*/  LDL.LU R16, [R1+0x5c0] ;  /* 0x0005c00001107983 */ /* 0x001ea80000300800 */
[----:B------:R-:W2:Y:S04]  /*56a00*/  LDL.LU R17, [R1+0x5c4] ;  /* 0x0005c40001117983 */ /* 0x000ea80000300800 */
[----:B------:R-:W2:Y:S04]  /*56a10*/  LDL.LU R18, [R1+0x5c8] ;  /* 0x0005c80001127983 */ /* 0x000ea80000300800 */
[----:B------:R-:W2:Y:S04]  /*56a20*/  LDL.LU R19, [R1+0x5cc] ;  /* 0x0005cc0001137983 */ /* 0x000ea80000300800 */
[----:B------:R-:W-:Y:S04]  /*56a30*/  STL.64 [R1+0x4488], R26 ;  /* 0x0044881a01007387 */ /* 0x000fe80000100a00 */
[----:B----4-:R0:W-:Y:S02]  /*56a40*/  STL.64 [R1+0x4480], R24 ;  /* 0x0044801801007387 */ /* 0x0101e40000100a00 */
[----:B0-----:R-:W-:-:S02]  /*56a50*/  IMAD.MOV.U32 R24, RZ, RZ, R0 ;  /* 0x000000ffff187224 */ /* 0x001fc400078e0000 */
[----:B------:R-:W-:Y:S01]  /*56a60*/  IMAD.MOV.U32 R25, RZ, RZ, R2 ;  /* 0x000000ffff197224 */ /* 0x000fe200078e0002 */
[----:B------:R-:W3:Y:S04]  /*56a70*/  LDL.LU R0, [R1+0x4564] ;  /* 0x0045640001007983 */ /* 0x000ee80000300800 */
[----:B------:R-:W4:Y:S04]  /*56a80*/  LDL.LU R2, [R1+0x4560] ;  /* 0x0045600001027983 */ /* 0x000f280000300800 */
[----:B------:R-:W2:Y:S04]  /*56a90*/  LDL R26, [R1+0x18] ;  /* 0x00001800011a7983 */ /* 0x000ea80000100800 */
[----:B------:R-:W2:Y:S04]  /*56aa0*/  LDL R27, [R1+0x1c] ;  /* 0x00001c00011b7983 */ /* 0x000ea80000100800 */
[----:B------:R-:W2:Y:S04]  /*56ab0*/  LDL.LU.64 R10, [R1+0x4558] ;  /* 0x00455800010a7983 */ /* 0x000ea80000300a00 */
[----:B------:R-:W2:Y:S04]  /*56ac0*/  LDL.LU.64 R8, [R1+0x4550] ;  /* 0x0045500001087983 */ /* 0x000ea80000300a00 */
[----:B------:R0:W-:Y:S04]  /*56ad0*/  STL.64 [R1+0x1f0], R12 ;  /* 0x0001f00c01007387 */ /* 0x0001e80000100a00 */
[----:B------:R4:W-:Y:S04]  /*56ae0*/  STL.64 [R1+0x1f8], R14 ;  /* 0x0001f80e01007387 */ /* 0x0009e80000100a00 */
[----:B0-----:R-:W3:Y:S04]  /*56af0*/  LDL.LU R12, [R1+0x540] ;  /* 0x00054000010c7983 */ /* 0x001ee80000300800 */
[----:B------:R-:W3:Y:S01]  /*56b00*/  LDL.LU R13, [R1+0x544] ;  /* 0x00054400010d7983 */ /* 0x000ee20000300800 */
[----:B----4-:R-:W-:-:S03]  /*56b10*/  IMAD.MOV.U32 R14, RZ, RZ, R2 ;  /* 0x000000ffff0e7224 */ /* 0x010fc600078e0002 */
[----:B------:R-:W4:Y:S04]  /*56b20*/  LDL.LU R2, [R1+0x4548] ;  /* 0x0045480001027983 */ /* 0x000f280000300800 */
[----:B------:R-:W3:Y:S01]  /*56b30*/  LDL.LU R15, [R1+0x54c] ;  /* 0x00054c00010f7983 */ /* 0x000ee20000300800 */
[----:B--2---:R-:W-:Y:S03]  /*56b40*/  HMMA.16816.F32 R16, R8, R20, R16 ;  /* 0x000000140810723c */ /* 0x004fe60000001810 */
[----:B---3--:R-:W-:Y:S04]  /*56b50*/  STL.64 [R1+0x44c8], R14 ;  /* 0x0044c80e01007387 */ /* 0x008fe80000100a00 */
[----:B------:R0:W-:Y:S02]  /*56b60*/  STL.64 [R1+0x44c0], R12 ;  /* 0x0044c00c01007387 */ /* 0x0001e40000100a00 */
[----:B0-----:R-:W-:-:S02]  /*56b70*/  IMAD.MOV.U32 R12, RZ, RZ, R7 ;  /* 0x000000ffff0c7224 */ /* 0x001fc400078e0007 */
[----:B------:R-:W-:Y:S01]  /*56b80*/  IMAD.MOV.U32 R13, RZ, RZ, R6 ;  /* 0x000000ffff0d7224 */ /* 0x000fe200078e0006 */
[----:B------:R-:W2:Y:S04]  /*56b90*/  LDL.LU R7, [R1+0x4544] ;  /* 0x0045440001077983 */ /* 0x000ea80000300800 */
[----:B------:R-:W3:Y:S04]  /*56ba0*/  LDL.LU R6, [R1+0x4540] ;  /* 0x0045400001067983 */ /* 0x000ee80000300800 */
[----:B------:R-:W2:Y:S01]  /*56bb0*/  LDL R14, [R1+0x8] ;  /* 0x00000800010e7983 */ /* 0x000ea20000100800 */
[----:B----4-:R-:W-:-:S03]  /*56bc0*/  IMAD.MOV.U32 R15, RZ, RZ, R2 ;  /* 0x000000ffff0f7224 */ /* 0x010fc600078e0002 */
[----:B------:R-:W-:Y:S04]  /*56bd0*/  STL.64 [R1+0x1e0], R16 ;  /* 0x0001e01001007387 */ /* 0x000fe80000100a00 */
[----:B------:R0:W-:Y:S01]  /*56be0*/  STL [R1+0x1e8], R18 ;  /* 0x0001e81201007387 */ /* 0x0001e20000100800 */
[----:B------:R-:W-:-:S03]  /*56bf0*/  IMAD.MOV.U32 R2, RZ, RZ, R19 ;  /* 0x000000ffff027224 */ /* 0x000fc600078e0013 */
[----:B0-----:R-:W4:Y:S04]  /*56c00*/  LDL.LU.64 R18, [R1+0x4538] ;  /* 0x0045380001127983 */ /* 0x001f280000300a00 */
[----:B------:R-:W4:Y:S04]  /*56c10*/  LDL.LU.64 R16, [R1+0x4530] ;  /* 0x0045300001107983 */ /* 0x000f280000300a00 */
[----:B------:R-:W-:Y:S01]  /*56c20*/  STL [R1+0x41b0], R2 ;  /* 0x0041b00201007387 */ /* 0x000fe20000100800 */
[----:B----4-:R-:W-:-:S15]  /*56c30*/  HMMA.16816.F32 R16, R8, R24, R16 ;  /* 0x000000180810723c */ /* 0x010fde0000001810 */
[----:B------:R-:W-:-:S04]  /*56c40*/  NOP ;  /* 0x0000000000007918 */ /* 0x000fc80000000000 */
[----:B------:R-:W-:Y:S04]  /*56c50*/  STL.64 [R1+0x250], R16 ;  /* 0x0002501001007387 */ /* 0x000fe80000100a00 */
[----:B------:R0:W-:Y:S04]  /*56c60*/  STL.64 [R1+0x258], R18 ;  /* 0x0002581201007387 */ /* 0x0001e80000100a00 */
[----:B0-----:R-:W4:Y:S04]  /*56c70*/  LDL.LU.64 R18, [R1+0x4528] ;  /* 0x0045280001127983 */ /* 0x001f280000300a00 */
[----:B------:R-:W4:Y:S04]  /*56c80*/  LDL.LU.64 R16, [R1+0x4520] ;  /* 0x0045200001107983 */ /* 0x000f280000300a00 */
[----:B------:R0:W-:Y:S04]  /*56c90*/  STL.64 [R1+0x44e0], R26 ;  /* 0x0044e01a01007387 */ /* 0x0001e80000100a00 */
[----:B------:R-:W3:Y:S04]  /*56ca0*/  LDL.LU R24, [R1+0x580] ;  /* 0x0005800001187983 */ /* 0x000ee80000300800 */
[----:B------:R-:W3:Y:S04]  /*56cb0*/  LDL.LU R25, [R1+0x584] ;  /* 0x0005840001197983 */ /* 0x000ee80000300800 */
[----:B0-----:R-:W3:Y:S04]  /*56cc0*/  LDL.LU R26, [R1+0x588] ;  /* 0x00058800011a7983 */ /* 0x001ee80000300800 */
[----:B------:R-:W3:Y:S04]  /*56cd0*/  LDL.LU R27, [R1+0x58c] ;  /* 0x00058c00011b7983 */ /* 0x000ee80000300800 */
[----:B--2---:R0:W-:Y:S02]  /*56ce0*/  STL.64 [R1+0x44d8], R14 ;  /* 0x0044d80e01007387 */ /* 0x0041e40000100a00 */
[----:B0-----:R-:W-:Y:S01]  /*56cf0*/  IMAD.MOV.U32 R14, RZ, RZ, R7 ;  /* 0x000000ffff0e7224 */ /* 0x001fe200078e0007 */
[----:B----4-:R-:W-:Y:S01]  /*56d00*/  HMMA.16816.F32 R16, R8, R12, R16 ;  /* 0x0000000c0810723c */ /* 0x010fe20000001810 */
[----:B------:R-:W2:-:S15]  /*56d10*/  LDL.LU R12, [R1+0x570] ;  /* 0x00057000010c7983 */ /* 0x000e9e0000300800 */
[----:B------:R-:W-:-:S03]  /*56d20*/  NOP ;  /* 0x0000000000007918 */ /* 0x000fc60000000000 */
[----:B------:R-:W-:Y:S04]  /*56d30*/  STL.64 [R1+0x240], R16 ;  /* 0x0002401001007387 */ /* 0x000fe80000100a00 */
[----:B------:R-:W-:Y:S04]  /*56d40*/  STL.64 [R1+0x248], R18 ;  /* 0x0002481201007387 */ /* 0x000fe80000100a00 */
[----:B------:R-:W0:Y:S01]  /*56d50*/  LDSM.16.MT88.4 R16, [R28+UR5+0x14200] ;  /* 0x014200051c10783b */ /* 0x000e220008004200 */
[----:B---3--:R-:W-:-:S03]  /*56d60*/  IMAD.MOV.U32 R13, RZ, RZ, R6 ;  /* 0x000000ffff0d7224 */ /* 0x008fc600078e0006 */
[----:B------:R-:W3:Y:S04]  /*56d70*/  LDL.LU R6, [R1+0x451c] ;  /* 0x00451c0001067983 */ /* 0x000ee80000300800 */
[----:B------:R-:W3:Y:S04]  /*56d80*/  LDL.LU R7, [R1+0x4518] ;  /* 0x0045180001077983 */ /* 0x000ee80000300800 */
[----:B------:R-:W2:Y:S04]  /*56d90*/  LDL.LU R15, [R1+0x57c] ;  /* 0x00057c00010f7983 */ /* 0x000ea80000300800 */
[----:B0-----:R-:W-:Y:S04]  /*56da0*/  STL.64 [R1+0x30], R16 ;  /* 0x0000301001007387 */ /* 0x001fe80000100a00 */
[----:B------:R0:W-:Y:S01]  /*56db0*/  STL [R1+0x38], R18 ;  /* 0x0000381201007387 */ /* 0x0001e20000100800 */
[----:B------:R-:W-:-:S03]  /*56dc0*/  IMAD.MOV.U32 R2, RZ, RZ, R19 ;  /* 0x000000ffff027224 */ /* 0x000fc600078e0013 */
[----:B0-----:R-:W4:Y:S04]  /*56dd0*/  LDL.LU.64 R18, [R1+0x4510] ;  /* 0x0045100001127983 */ /* 0x001f280000300a00 */
[----:B------:R-:W4:Y:S02]  /*56de0*/  LDL.LU.64 R16, [R1+0x4508] ;  /* 0x0045080001107983 */ /* 0x000f240000300a00 */
[----:B----4-:R-:W-:Y:S02]  /*56df0*/  HMMA.16816.F32 R8, R8, R4, R16 ;  /* 0x000000040808723c */ /* 0x010fe40000001810 */
[----:B------:R-:W4:Y:S04]  /*56e00*/  LDL.LU.64 R18, [R1+0x4500] ;  /* 0x0045000001127983 */ /* 0x000f280000300a00 */
[----:B------:R-:W4:Y:S04]  /*56e10*/  LDL.LU.64 R16, [R1+0x44f8] ;  /* 0x0044f80001107983 */ /* 0x000f280000300a00 */
[----:B---3--:R0:W-:Y:S04]  /*56e20*/  STL.64 [R1+0x44d0], R6 ;  /* 0x0044d00601007387 */ /* 0x0081e80000100a00 */
[----:B------:R-:W3:Y:S05]  /*56e30*/  LDL.LU R4, [R1+0x560] ;  /* 0x0005600001047983 */ /* 0x000eea0000300800 */
[----:B------:R1:W-:Y:S04]  /*56e40*/  STL.64 [R1+0x1d0], R8 ;  /* 0x0001d00801007387 */ /* 0x0003e80000100a00 */
[----:B------:R1:W-:Y:S04]  /*56e50*/  STL.64 [R1+0x1d8], R10 ;  /* 0x0001d80a01007387 */ /* 0x0003e80000100a00 */
[----:B------:R-:W3:Y:S04]  /*56e60*/  LDL.LU R5, [R1+0x564] ;  /* 0x0005640001057983 */ /* 0x000ee80000300800 */
[----:B0-----:R-:W3:Y:S04]  /*56e70*/  LDL.LU R6, [R1+0x568] ;  /* 0x0005680001067983 */ /* 0x001ee80000300800 */
[----:B------:R-:W3:Y:S04]  /*56e80*/  LDL.LU R7, [R1+0x56c] ;  /* 0x00056c0001077983 */ /* 0x000ee80000300800 */
[----:B-1----:R-:W2:Y:S01]  /*56e90*/  LDL.LU R8, [R1+0x470] ;  /* 0x0004700001087983 */ /* 0x002ea20000300800 */
[----:B------:R-:W-:-:S02]  /*56ea0*/  IMAD.MOV.U32 R10, RZ, RZ, R3 ;  /* 0x000000ffff0a7224 */ /* 0x000fc400078e0003 */
[----:B------:R-:W-:Y:S02]  /*56eb0*/  IMAD.MOV.U32 R11, RZ, RZ, R29 ;  /* 0x000000ffff0b7224 */ /* 0x000fe400078e001d */
[----:B------:R-:W-:Y:S02]  /*56ec0*/  IMAD.MOV.U32 R9, RZ, RZ, R0 ;  /* 0x000000ffff097224 */ /* 0x000fe400078e0000 */
[----:B------:R-:W3:Y:S04]  /*56ed0*/  LDL.LU R0, [R1+0x44f0] ;  /* 0x0044f00001007983 */ /* 0x000ee80000300800 */
[----:B------:R-:W3:Y:S04]  /*56ee0*/  LDL.LU R3, [R1+0x44ec] ;  /* 0x0044ec0001037983 */ /* 0x000ee80000300800 */
[----:B------:R-:W3:Y:S04]  /*56ef0*/  LDL.LU R29, [R1+0x44e8] ;  /* 0x0044e800011d7983 */ /* 0x000ee80000300800 */
[----:B------:R-:W-:Y:S04]  /*56f00*/  STL.64 [R1+0x4498], R10 ;  /* 0x0044980a01007387 */ /* 0x000fe80000100a00 */
[----:B--2---:R0:W-:Y:S04]  /*56f10*/  STL.64 [R1+0x4490], R8 ;  /* 0x0044900801007387 */ /* 0x0041e80000100a00 */
[----:B0-----:R-:W2:Y:S04]  /*56f20*/  LDL.LU R8, [R1+0x520] ;  /* 0x0005200001087983 */ /* 0x001ea80000300800 */
[----:B------:R-:W2:Y:S04]  /*56f30*/  LDL.LU R9, [R1+0x524] ;  /* 0x0005240001097983 */ /* 0x000ea80000300800 */
[----:B------:R-:W2:Y:S04]  /*56f40*/  LDL.LU R10, [R1+0x528] ;  /* 0x00052800010a7983 */ /* 0x000ea80000300800 */
[----:B------:R-:W2:Y:S01]  /*56f50*/  LDL.LU R11, [R1+0x52c] ;  /* 0x00052c00010b7983 */ /* 0x000ea20000300800 */
[----:B----4-:R-:W-:Y:S03]  /*56f60*/  HMMA.16816.F32 R24, R16, R22, R24 ;  /* 0x000000161018723c */ /* 0x010fe60000001818 */
[----:B--2---:R3:W-:Y:S04]  /*56f70*/  STL.64 [R1+0x44a8], R10 ;  /* 0x0044a80a01007387 */ /* 0x0047e80000100a00 */
[----:B------:R0:W-:Y:S01]  /*56f80*/  STL.64 [R1+0x44a0], R8 ;  /* 0x0044a00801007387 */ /* 0x0001e20000100a00 */
[----:B---3--:R-:W-:-:S03]  /*56f90*/  IMAD.MOV.U32 R10, RZ, RZ, R3 ;  /* 0x000000ffff0a7224 */ /* 0x008fc600078e0003 */
[----:B0-----:R-:W2:Y:S01]  /*56fa0*/  LDL.LU R8, [R1+0x530] ;  /* 0x0005300001087983 */ /* 0x001ea20000300800 */
[----:B------:R-:W-:-:S07]  /*56fb0*/  IMAD.MOV.U32 R11, RZ, RZ, R0 ;  /* 0x000000ffff0b7224 */ /* 0x000fce00078e0000 */
[----:B------:R-:W-:Y:S01]  /*56fc0*/  IMAD.MOV.U32 R3, RZ, RZ, R26 ;  /* 0x000000ffff037224 */ /* 0x000fe200078e001a */
[----:B------:R-:W-:Y:S01]  /*56fd0*/  STL.64 [R1+0x230], R24 ;  /* 0x0002301801007387 */ /* 0x000fe20000100a00 */
[----:B------:R-:W-:-:S03]  /*56fe0*/  IMAD.MOV.U32 R0, RZ, RZ, R27 ;  /* 0x000000ffff007224 */ /* 0x000fc600078e001b */
[----:B------:R-:W3:Y:S04]  /*56ff0*/  LDL.LU.64 R26, [R1+0x44e0] ;  /* 0x0044e000011a7983 */ /* 0x000ee80000300a00 */
[----:B------:R-:W-:Y:S04]  /*57000*/  STL [R1+0x41c8], R0 ;  /* 0x0041c80001007387 */ /* 0x000fe80000100800 */
[----:B------:R-:W-:Y:S01]  /*57010*/  STL [R1+0x41b4], R3 ;  /* 0x0041b40301007387 */ /* 0x000fe20000100800 */
[----:B---3--:R-:W-:-:S15]  /*57020*/  HMMA.16816.F32 R12, R16, R26, R12 ;  /* 0x0000001a100c723c */ /* 0x008fde000000180c */
[----:B------:R-:W-:-:S04]  /*57030*/  NOP ;  /* 0x0000000000007918 */ /* 0x000fc80000000000 */
[----:B------:R-:W-:Y:S04]  /*57040*/  STL.64 [R1+0x5e0], R12 ;  /* 0x0005e00c01007387 */ /* 0x000fe80000100a00 */
[----:B------:R0:W-:Y:S04]  /*57050*/  STL.64 [R1+0x5e8], R14 ;  /* 0x0005e80e01007387 */ /* 0x0001e80000100a00 */
[----:B0-----:R-:W3:Y:S02]  /*57060*/  LDL.LU.64 R14, [R1+0x44d8] ;  /* 0x0044d800010e7983 */ /* 0x001ee40000300a00 */
[----:B---3--:R-:W-:Y:S02]  /*57070*/  HMMA.16816.F32 R12, R16, R14, R4 ;  /* 0x0000000e100c723c */ /* 0x008fe40000001804 */
[----:B------:R-:W3:-:S15]  /*57080*/  LDL.LU.64 R6, [R1+0x44d0] ;  /* 0x0044d00001067983 */ /* 0x000ede0000300a00 */
[----:B------:R-:W-:Y:S02]  /*57090*/  NOP ;  /* 0x0000000000007918 */ /* 0x000fe40000000000 */
[----:B------:R-:W-:Y:S04]  /*570a0*/  STL.64 [R1+0x5d0], R12 ;  /* 0x0005d00c01007387 */ /* 0x000fe80000100a00 */
[----:B------:R0:W-:Y:S04]  /*570b0*/  STL.64 [R1+0x5d8], R14 ;  /* 0x0005d80e01007387 */ /* 0x0001e80000100a00 */
[----:B0-----:R-:W3:Y:S04]  /*570c0*/  LDL.LU.64 R14, [R1+0x44c8] ;  /* 0x0044c800010e7983 */ /* 0x001ee80000300a00 */
[----:B------:R-:W3:Y:S01]  /*570d0*/  LDL.LU.64 R12, [R1+0x44c0] ;  /* 0x0044c000010c7983 */ /* 0x000ee20000300a00 */
[----:B------:R-:W-:Y:S01]  /*570e0*/  IMAD.MOV.U32 R9, RZ, RZ, R29 ;  /* 0x000000ffff097224 */ /* 0x000fe200078e001d */
[----:B---3--:R-:W-:Y:S02]  /*570f0*/  HMMA.16816.F32 R16, R16, R6, R12 ;  /* 0x000000061010723c */ /* 0x008fe4000000180c */
[----:B------:R-:W2:Y:S04]  /*57100*/  LDL.LU.64 R14, [R1+0x44b8] ;  /* 0x0044b800010e7983 */ /* 0x000ea80000300a00 */
[----:B------:R-:W2:-:S13]  /*57110*/  LDL.LU.64 R12, [R1+0x44b0] ;  /* 0x0044b000010c7983 */ /* 0x000e9a0000300a00 */
[----:B------:R-:W-:Y:S02]  /*57120*/  IMAD.MOV.U32 R4, RZ, RZ, R19 ;  /* 0x000000ffff047224 */ /* 0x000fe400078e0013 */
[----:B------:R-:W-:Y:S01]  /*57130*/  IMAD.MOV.U32 R5, RZ, RZ, R18 ;  /* 0x000000ffff057224 */ /* 0x000fe200078e0012 */
[----:B------:R-:W-:Y:S04]  /*57140*/  STL.64 [R1+0x330], R16 ;  /* 0x0003301001007387 */ /* 0x000fe80000100a00 */
[----:B------:R-:W3:Y:S04]  /*57150*/  LDL.64 R18, [R1+0x8] ;  /* 0x0000080001127983 */ /* 0x000ee80000100a00 */
[----:B------:R-:W-:Y:S04]  /*57160*/  STL [R1+0x4120], R4 ;  /* 0x0041200401007387 */ /* 0x000fe80000100800 */
[----:B------:R-:W-:Y:S01]  /*57170*/  STL [R1+0x411c], R5 ;  /* 0x00411c0501007387 */ /* 0x000fe20000100800 */
[----:B--2---:R-:W-:-:S15]  /*57180*/  HMMA.16816.F32 R8, R12, R22, R8 ;  /* 0x000000160c08723c */ /* 0x004fde0000001808 */
[----:B------:R-:W-:-:S04]  /*57190*/  NOP ;  /* 0x0000000000007918 */ /* 0x000fc80000000000 */
[----:B------:R-:W-:Y:S04]  /*571a0*/  STL.64 [R1+0x310], R8 ;  /* 0x0003100801007387 */ /* 0x000fe80000100a00 */
[----:B------:R0:W-:Y:S01]  /*571b0*/  STL [R1+0x318], R10 ;  /* 0x0003180a01007387 */ /* 0x0001e20000100800 */
[----:B------:R-:W-:-:S03]  /*571c0*/  IMAD.MOV.U32 R29, RZ, RZ, R11 ;  /* 0x000000ffff1d7224 */ /* 0x000fc600078e000b */
[----:B0-----:R-:W2:Y:S04]  /*571d0*/  LDL.LU.64 R10, [R1+0x44a8] ;  /* 0x0044a800010a7983 */ /* 0x001ea80000300a00 */
[----:B------:R-:W2:Y:S04]  /*571e0*/  LDL.LU.64 R8, [R1+0x44a0] ;  /* 0x0044a00001087983 */ /* 0x000ea80000300a00 */
[----:B------:R-:W-:Y:S01]  /*571f0*/  STL [R1+0x4118], R29 ;  /* 0x0041181d01007387 */ /* 0x000fe20000100800 */
[----:B--2---:R-:W-:Y:S03]  /*57200*/  HMMA.16816.F32 R24, R12, R26, R8 ;  /* 0x0000001a0c18723c */ /* 0x004fe60000001808 */
[----:B------:R-:W2:Y:S04]  /*57210*/  LDL.LU.64 R10, [R1+0x4498] ;  /* 0x00449800010a7983 */ /* 0x000ea80000300a00 */
[----:B------:R-:W2:-:S12]  /*57220*/  LDL.LU.64 R8, [R1+0x4490] ;  /* 0x0044900001087983 */ /* 0x000e980000300a00 */
[----:B------:R-:W-:Y:S04]  /*57230*/  STL.64 [R1+0x300], R24 ;  /* 0x0003001801007387 */ /* 0x000fe80000100a00 */
[----:B------:R0:W-:Y:S04]  /*57240*/  STL.64 [R1+0x308], R26 ;  /* 0x0003081a01007387 */ /* 0x0001e80000100a00 */
[----:B0-----:R-:W3:Y:S04]  /*57250*/  LDL.LU.64 R26, [R1+0x4488] ;  /* 0x00448800011a7983 */ /* 0x001ee80000300a00 */
[----:B------:R-:W3:Y:S02]  /*57260*/  LDL.LU.64 R24, [R1+0x4480] ;  /* 0x0044800001187983 */ /* 0x000ee40000300a00 */
[----:B---3--:R-:W-:-:S15]  /*57270*/  HMMA.16816.F32 R24, R12, R18, R24 ;  /* 0x000000120c18723c */ /* 0x008fde0000001818 */
[----:B------:R-:W-:-:S04]  /*57280*/  NOP ;  /* 0x0000000000007918 */ /* 0x000fc80000000000 */
[----:B------:R-:W-:Y:S04]  /*57290*/  STL.64 [R1+0x2f0], R24 ;  /* 0x0002f01801007387 */ /* 0x000fe80000100a00 */
[----:B------:R0:W-:Y:S01]  /*572a0*/  STL [R1+0x2f8], R26 ;  /* 0x0002f81a01007387 */ /* 0x0001e20000100800 */
[----:B------:R-:W-:-:S03]  /*572b0*/  IMAD.MOV.U32 R29, RZ, RZ, R27 ;  /* 0x000000ffff1d7224 */ /* 0x000fc600078e001b */
[----:B0-----:R-:W2:Y:S04]  /*572c0*/  LDL.LU.64 R26, [R1+0x4478] ;  /* 0x00447800011a7983 */ /* 0x001ea80000300a00 */
[----:B------:R-:W2:Y:S04]  /*572d0*/  LDL.LU.64 R24, [R1+0x4470] ;  /* 0x0044700001187983 */ /* 0x000ea80000300a00 */
[----:B------:R0:W-:Y:S04]  /*572e0*/  STL.64 [R1+0x4458], R18 ;  /* 0x0044581201007387 */ /* 0x0001e80000100a00 */
[----:B------:R-:W3:Y:S04]  /*572f0*/  LDL.LU R16, [R1+0x480] ;  /* 0x0004800001107983 */ /* 0x000ee80000300800 */
[----:B------:R-:W3:Y:S04]  /*57300*/  LDL.LU R17, [R1+0x484] ;  /* 0x0004840001117983 */ /* 0x000ee80000300800 */
[----:B0-----:R-:W3:Y:S04]  /*57310*/  LDL.LU R18, [R1+0x488] ;  /* 0x0004880001127983 */ /* 0x001ee80000300800 */
[----:B------:R-:W3:Y:S04]  /*57320*/  LDL.LU R19, [R1+0x48c] ;  /* 0x00048c0001137983 */ /* 0x000ee80000300800 */
[----:B------:R-:W-:Y:S04]  /*57330*/  STL [R1+0x4124], R29 ;  /* 0x0041241d01007387 */ /* 0x000fe80000100800 */
[----:B------:R2:W-:Y:S01]  /*57340*/  STL.64 [R1+0x4450], R6 ;  /* 0x0044500601007387 */ /* 0x0005e20000100a00 */
[----:B---3--:R-:W-:Y:S08]  /*57350*/  HMMA.16816.F32 R12, R12, R6, R16 ;  /* 0x000000060c0c723c */ /* 0x008ff00000001810 */
[C---:B--2---:R-:W-:Y:S11]  /*57360*/  HMMA.16816.F32 R4, R24.reuse, R22, R8 ;  /* 0x000000161804723c */ /* 0x044ff60000001808 */
[----:B------:R-:W-:Y:S04]  /*57370*/  STL.64 [R1+0x1c0], R12 ;  /* 0x0001c00c01007387 */ /* 0x000fe80000100a00 */
[----:B------:R-:W-:Y:S04]  /*57380*/  STL.64 [R1+0x1c8], R14 ;  /* 0x0001c80e01007387 */ /* 0x000fe80000100a00 */
[----:B------:R-:W2:Y:S04]  /*57390*/  LDL.LU R8, [R1+0x2c0] ;  /* 0x0002c00001087983 */ /* 0x000ea80000300800 */
[----:B------:R-:W-:Y:S04]  /*573a0*/  STL.64 [R1+0x1b0], R4 ;  /* 0x0001b00401007387 */ /* 0x000fe80000100a00 */
[----:B------:R-:W-:Y:S04]  /*573b0*/  STL.64 [R1+0x1b8], R6 ;  /* 0x0001b80601007387 */ /* 0x000fe80000100a00 */
[----:B------:R-:W2:Y:S04]  /*573c0*/  LDL.LU R9, [R1+0x2c4] ;  /* 0x0002c40001097983 */ /* 0x000ea80000300800 */
        /* <DEDUP_REMOVED lines=13> */
[----:B------:R-:W2:Y:S04]  /*574a0*/  LDL.64 R18, [R1+0x18] ;  /* 0x0000180001127983 */ /* 0x000ea80000100a00 */
[----:B------:R-:W4:Y:S04]  /*574b0*/  LDL.LU R4, [R1+0x4e0] ;  /* 0x0004e00001047983 */ /* 0x000f280000300800 */
[----:B------:R-:W4:Y:S04]  /*574c0*/  LDL.LU R5, [R1+0x4e4] ;  /* 0x0004e40001057983 */ /* 0x000f280000300800 */
[----:B------:R-:W4:Y:S04]  /*574d0*/  LDL.LU R6, [R1+0x4e8] ;  /* 0x0004e80001067983 */ /* 0x000f280000300800 */
[----:B------:R-:W4:Y:S04]  /*574e0*/  LDL.LU R7, [R1+0x4ec] ;  /* 0x0004ec0001077983 */ /* 0x000f280000300800 */
[----:B---3--:R-:W-:Y:S04]  /*574f0*/  STL.64 [R1+0x4408], R10 ;  /* 0x0044080a01007387 */ /* 0x008fe80000100a00 */
[----:B------:R1:W-:Y:S04]  /*57500*/  STL.64 [R1+0x4400], R8 ;  /* 0x0044000801007387 */ /* 0x0003e80000100a00 */
[----:B-1----:R-:W3:Y:S04]  /*57510*/  LDL.LU R8, [R1+0x430] ;  /* 0x0004300001087983 */ /* 0x002ee80000300800 */
[----:B------:R-:W3:Y:S04]  /*57520*/  LDL.LU R9, [R1+0x434] ;  /* 0x0004340001097983 */ /* 0x000ee80000300800 */
[----:B------:R-:W2:Y:S04]  /*57530*/  LDL.LU R10, [R1+0x438] ;  /* 0x00043800010a7983 */ /* 0x000ea80000300800 */
[----:B------:R-:W2:Y:S04]  /*57540*/  LDL.LU R11, [R1+0x43c] ;  /* 0x00043c00010b7983 */ /* 0x000ea80000300800 */
[----:B--2---:R-:W-:Y:S04]  /*57550*/  STL.64 [R1+0x4418], R10 ;  /* 0x0044180a01007387 */ /* 0x004fe80000100a00 */
[----:B---3--:R1:W-:Y:S04]  /*57560*/  STL.64 [R1+0x4410], R8 ;  /* 0x0044100801007387 */ /* 0x0083e80000100a00 */
[----:B-1----:R-:W2:Y:S04]  /*57570*/  LDL.LU R8, [R1+0x440] ;  /* 0x0004400001087983 */ /* 0x002ea80000300800 */
[----:B------:R-:W2:Y:S04]  /*57580*/  LDL.LU R9, [R1+0x444] ;  /* 0x0004440001097983 */ /* 0x000ea80000300800 */
[----:B------:R-:W3:Y:S04]  /*57590*/  LDL.LU R10, [R1+0x448] ;  /* 0x00044800010a7983 */ /* 0x000ee80000300800 */
[----:B------:R-:W3:Y:S01]  /*575a0*/  LDL.LU R11, [R1+0x44c] ;  /* 0x00044c00010b7983 */ /* 0x000ee20000300800 */
[----:B------:R-:W-:Y:S03]  /*575b0*/  HMMA.16816.F32 R20, R24, R18, R20 ;  /* 0x000000121814723c */ /* 0x000fe60000001814 */
[----:B---3--:R1:W-:Y:S04]  /*575c0*/  STL.64 [R1+0x4428], R10 ;  /* 0x0044280a01007387 */ /* 0x0083e80000100a00 */
[----:B--2---:R-:W-:Y:S04]  /*575d0*/  STL.64 [R1+0x4420], R8 ;  /* 0x0044200801007387 */ /* 0x004fe80000100a00 */
[----:B-1----:R-:W2:Y:S04]  /*575e0*/  LDL.64 R10, [R1+0x28] ;  /* 0x00002800010a7983 */ /* 0x002ea80000100a00 */
[----:B0-----:R-:W-:Y:S04]  /*575f0*/  STL.64 [R1+0x43e0], R14 ;  /* 0x0043e00e01007387 */ /* 0x001fe80000100a00 */
[----:B------:R0:W-:Y:S04]  /*57600*/  STL.64 [R1+0x43d8], R12 ;  /* 0x0043d80c01007387 */ /* 0x0001e80000100a00 */
[----:B0-----:R-:W3:Y:S04]  /*57610*/  LDL.LU R12, [R1+0x30] ;  /* 0x00003000010c7983 */ /* 0x001ee80000300800 */
[----:B------:R-:W3:Y:S04]  /*57620*/  LDL.LU R13, [R1+0x34] ;  /* 0x00003400010d7983 */ /* 0x000ee80000300800 */
[----:B------:R-:W2:Y:S01]  /*57630*/  LDL.LU R14, [R1+0x38] ;  /* 0x00003800010e7983 */ /* 0x000ea20000300800 */
[----:B------:R-:W-:-:S02]  /*57640*/  IMAD.MOV.U32 R15, RZ, RZ, R2 ;  /* 0x000000ffff0f7224 */ /* 0x000fc400078e0002 */
[----:B------:R-:W-:Y:S02]  /*57650*/  IMAD.MOV.U32 R2, RZ, RZ, R18 ;  /* 0x000000ffff027224 */ /* 0x000fe400078e0012 */
[----:B------:R-:W-:Y:S01]  /*57660*/  IMAD.MOV.U32 R0, RZ, RZ, R19 ;  /* 0x000000ffff007224 */ /* 0x000fe200078e0013 */
[----:B--2---:R-:W-:Y:S04]  /*57670*/  STL.64 [R1+0x4438], R14 ;  /* 0x0044380e01007387 */ /* 0x004fe80000100a00 */
[----:B---3--:R0:W-:Y:S04]  /*57680*/  STL.64 [R1+0x4430], R12 ;  /* 0x0044300c01007387 */ /* 0x0081e80000100a00 */
        /* <DEDUP_REMOVED lines=8> */
[----:B------:R-:W4:Y:S02]  /*57710*/  LDL.LU.64 R18, [R1+0x4458] ;  /* 0x0044580001127983 */ /* 0x000f240000300a00 */
[----:B----4-:R-:W-:-:S15]  /*57720*/  HMMA.16816.F32 R4, R24, R18, R4 ;  /* 0x000000121804723c */ /* 0x010fde0000001804 */
[----:B------:R-:W-:-:S04]  /*57730*/  NOP ;  /* 0x0000000000007918 */ /* 0x000fc80000000000 */
[----:B------:R-:W-:Y:S04]  /*57740*/  STL.64 [R1+0x190], R4 ;  /* 0x0001900401007387 */ /* 0x000fe80000100a00 */
[----:B------:R0:W-:Y:S04]  /*57750*/  STL.64 [R1+0x198], R6 ;  /* 0x0001980601007387 */ /* 0x0001e80000100a00 */
[----:B0-----:R-:W3:Y:S02]  /*57760*/  LDL.LU.64 R6, [R1+0x4450] ;  /* 0x0044500001067983 */ /* 0x001ee40000300a00 */
[----:B---3--:R-:W-:Y:S02]  /*57770*/  HMMA.16816.F32 R24, R24, R6, R20 ;  /* 0x000000061818723c */ /* 0x008fe40000001814 */
[----:B------:R-:W2:Y:S04]  /*57780*/  LDL.LU.64 R22, [R1+0x4448] ;  /* 0x0044480001167983 */ /* 0x000ea80000300a00 */
[----:B------:R-:W2:-:S13]  /*57790*/  LDL.LU.64 R20, [R1+0x4440] ;  /* 0x0044400001147983 */ /* 0x000e9a0000300a00 */
[----:B------:R0:W-:Y:S04]  /*577a0*/  STL.64 [R1+0x130], R24 ;  /* 0x0001301801007387 */ /* 0x0001e80000100a00 */
[----:B------:R1:W-:Y:S04]  /*577b0*/  STL.64 [R1+0x138], R26 ;  /* 0x0001381a01007387 */ /* 0x0003e80000100a00 */
[----:B0-----:R-:W3:Y:S04]  /*577c0*/  LDL.LU R24, [R1+0x4b0] ;  /* 0x0004b00001187983 */ /* 0x001ee80000300800 */
[----:B------:R-:W3:Y:S04]  /*577d0*/  LDL.LU R25, [R1+0x4b4] ;  /* 0x0004b40001197983 */ /* 0x000ee80000300800 */
[----:B-1----:R-:W4:Y:S04]  /*577e0*/  LDL.LU R26, [R1+0x4b8] ;  /* 0x0004b800011a7983 */ /* 0x002f280000300800 */
[----:B------:R-:W4:Y:S01]  /*577f0*/  LDL.LU R27, [R1+0x4bc] ;  /* 0x0004bc00011b7983 */ /* 0x000f220000300800 */
[----:B--2---:R-:W-:Y:S03]  /*57800*/  HMMA.16816.F32 R12, R20, R10, R12 ;  /* 0x0000000a140c723c */ /* 0x004fe6000000180c */
[----:B----4-:R0:W-:Y:S04]  /*57810*/  STL.64 [R1+0x43a8], R26 ;  /* 0x0043a81a01007387 */ /* 0x0101e80000100a00 */
[----:B---3--:R-:W-:-:S12]  /*57820*/  STL.64 [R1+0x43a0], R24 ;  /* 0x0043a01801007387 */ /* 0x008fd80000100a00 */
[----:B------:R-:W-:Y:S04]  /*57830*/  STL.64 [R1+0x180], R12 ;  /* 0x0001800c01007387 */ /* 0x000fe80000100a00 */
[----:B------:R1:W-:Y:S01]  /*57840*/  STL.64 [R1+0x188], R14 ;  /* 0x0001880e01007387 */ /* 0x0003e20000100a00 */
[----:B0-----:R-:W-:Y:S02]  /*57850*/  IMAD.MOV.U32 R26, RZ, RZ, R2 ;  /* 0x000000ffff1a7224 */ /* 0x001fe400078e0002 */
[----:B------:R-:W-:Y:S02]  /*57860*/  IMAD.MOV.U32 R27, RZ, RZ, R0 ;  /* 0x000000ffff1b7224 */ /* 0x000fe400078e0000 */
[----:B------:R-:W-:Y:S01]  /*57870*/  IMAD.MOV.U32 R2, RZ, RZ, R10 ;  /* 0x000000ffff027224 */ /* 0x000fe200078e000a */
[----:B-1----:R-:W2:Y:S04]  /*57880*/  LDL.LU.64 R14, [R1+0x4438] ;  /* 0x00443800010e7983 */ /* 0x002ea80000300a00 */
[----:B------:R-:W2:Y:S01]  /*57890*/  LDL.LU.64 R12, [R1+0x4430] ;  /* 0x00443000010c7983 */ /* 0x000ea20000300a00 */
[----:B------:R-:W-:-:S03]  /*578a0*/  IMAD.MOV.U32 R0, RZ, RZ, R11 ;  /* 0x000000ffff007224 */ /* 0x000fc600078e000b */
        /* <DEDUP_REMOVED lines=9> */
[----:B------:R-:W2:Y:S04]  /*57940*/  LDL.LU R24, [R1+0x420] ;  /* 0x0004200001187983 */ /* 0x000ea80000300800 */
[----:B------:R-:W2:Y:S04]  /*57950*/  LDL.LU R25, [R1+0x424] ;  /* 0x0004240001197983 */ /* 0x000ea80000300800 */
[----:B0-----:R-:W2:Y:S04]  /*57960*/  LDL.LU R26, [R1+0x428] ;  /* 0x00042800011a7983 */ /* 0x001ea80000300800 */
[----:B------:R-:W2:Y:S01]  /*57970*/  LDL.LU R27, [R1+0x42c] ;  /* 0x00042c00011b7983 */ /* 0x000ea20000300800 */
        /* <DEDUP_REMOVED lines=11> */
[----:B------:R0:W-:Y:S04]  /*57a30*/  STL.64 [R1+0x43e8], R6 ;  /* 0x0043e80601007387 */ /* 0x0001e80000100a00 */
[----:B------:R-:W2:Y:S01]  /*57a40*/  LDL.LU R4, [R1+0x220] ;  /* 0x0002200001047983 */ /* 0x000ea20000300800 */
[----:B---3--:R-:W-:-:S15]  /*57a50*/  HMMA.16816.F32 R8, R20, R6, R8 ;  /* 0x000000061408723c */ /* 0x008fde0000001808 */
[----:B------:R-:W-:-:S04]  /*57a60*/  NOP ;  /* 0x0000000000007918 */ /* 0x000fc80000000000 */
[----:B------:R-:W-:Y:S04]  /*57a70*/  STL.64 [R1+0x120], R8 ;  /* 0x0001200801007387 */ /* 0x000fe80000100a00 */
[----:B------:R-:W-:Y:S04]  /*57a80*/  STL.64 [R1+0x128], R10 ;  /* 0x0001280a01007387 */ /* 0x000fe80000100a00 */
[----:B------:R-:W1:Y:S04]  /*57a90*/  LDSM.16.MT88.4 R8, [R28+UR5+0x14300] ;  /* 0x014300051c08783b */ /* 0x000e680008004200 */
[----:B------:R-:W3:Y:S04]  /*57aa0*/  LDL.LU R5, [R1+0x224] ;  /* 0x0002240001057983 */ /* 0x000ee80000300800 */
[----:B0-----:R-:W3:Y:S04]  /*57ab0*/  LDL.LU R6, [R1+0x228] ;  /* 0x0002280001067983 */ /* 0x001ee80000300800 */
[----:B------:R-:W3:Y:S04]  /*57ac0*/  LDL.LU R7, [R1+0x22c] ;  /* 0x00022c0001077983 */ /* 0x000ee80000300800 */
[----:B------:R-:W2:Y:S04]  /*57ad0*/  LDL.LU R20, [R1+0x400] ;  /* 0x0004000001147983 */ /* 0x000ea80000300800 */
[----:B------:R-:W2:Y:S04]  /*57ae0*/  LDL.LU R21, [R1+0x404] ;  /* 0x0004040001157983 */ /* 0x000ea80000300800 */
[----:B------:R-:W2:Y:S04]  /*57af0*/  LDL.LU R22, [R1+0x408] ;  /* 0x0004080001167983 */ /* 0x000ea80000300800 */
[----:B------:R-:W2:Y:S04]  /*57b00*/  LDL.LU R23, [R1+0x40c] ;  /* 0x00040c0001177983 */ /* 0x000ea80000300800 */
[----:B-1----:R-:W-:Y:S04]  /*57b10*/  STL.64 [R1+0x43b8], R10 ;  /* 0x0043b80a01007387 */ /* 0x002fe80000100a00 */
        /* <DEDUP_REMOVED lines=8> */
[----:B------:R-:W-:Y:S01]  /*57ba0*/  HMMA.16816.F32 R24, R12, R10, R24 ;  /* 0x0000000a0c18723c */ /* 0x000fe20000001818 */
[----:B------:R-:W-:-:S15]  /*57bb0*/  STL.64 [R1+0x43c0], R8 ;  /* 0x0043c00801007387 */ /* 0x000fde0000100a00 */
[----:B------:R-:W-:-:S03]  /*57bc0*/  NOP ;  /* 0x0000000000007918 */ /* 0x000fc60000000000 */
[----:B------:R-:W-:Y:S04]  /*57bd0*/  STL.64 [R1+0x150], R24 ;  /* 0x0001501801007387 */ /* 0x000fe80000100a00 */
[----:B------:R0:W-:Y:S04]  /*57be0*/  STL.64 [R1+0x158], R26 ;  /* 0x0001581a01007387 */ /* 0x0001e80000100a00 */
[----:B0-----:R-:W4:Y:S02]  /*57bf0*/  LDL.LU.64 R26, [R1+0x43f8] ;  /* 0x0043f800011a7983 */ /* 0x001f240000300a00 */
[----:B----4-:R-:W-:-:S15]  /*57c00*/  HMMA.16816.F32 R16, R12, R26, R16 ;  /* 0x0000001a0c10723c */ /* 0x010fde0000001810 */
[----:B------:R-:W-:-:S04]  /*57c10*/  NOP ;  /* 0x0000000000007918 */ /* 0x000fc80000000000 */
[----:B------:R-:W-:Y:S04]  /*57c20*/  STL.64 [R1+0x140], R16 ;  /* 0x0001401001007387 */ /* 0x000fe80000100a00 */
[----:B------:R0:W-:Y:S04]  /*57c30*/  STL.64 [R1+0x148], R18 ;  /* 0x0001481201007387 */ /* 0x0001e80000100a00 */
[----:B0-----:R-:W3:Y:S04]  /*57c40*/  LDL.LU.64 R18, [R1+0x43f0] ;  /* 0x0043f00001127983 */ /* 0x001ee80000300a00 */
        /* <DEDUP_REMOVED lines=9> */
[----:B0-----:R-:W3:Y:S01]  /*57ce0*/  LDL.LU.64 R6, [R1+0x43e8] ;  /* 0x0043e80001067983 */ /* 0x001ee20000300a00 */
[----:B------:R-:W-:Y:S02]  /*57cf0*/  IMAD.MOV.U32 R3, RZ, RZ, R18 ;  /* 0x000000ffff037224 */ /* 0x000fe400078e0012 */
[----:B------:R-:W-:-:S02]  /*57d00*/  IMAD.MOV.U32 R0, RZ, RZ, R19 ;  /* 0x000000ffff007224 */ /* 0x000fc400078e0013 */
[----:B------:R-:W0:Y:S01]  /*57d10*/  LDSM.16.MT88.4 R16, [R28+UR5+0x14380] ;  /* 0x014380051c10783b */ /* 0x000e220008004200 */
[----:B------:R-:W-:-:S03]  /*57d20*/  LOP3.LUT R2, R28, 0x40, RZ, 0x3c, !PT ;  /* 0x000000401c027812 */ /* 0x000fc600078e3cff */
[----:B0-----:R-:W-:Y:S04]  /*57d30*/  STL.64 [R1+0x4368], R18 ;  /* 0x0043681201007387 */ /* 0x001fe80000100a00 */
[----:B------:R-:W-:Y:S04]  /*57d40*/  STL.64 [R1+0x4360], R16 ;  /* 0x0043601001007387 */ /* 0x000fe80000100a00 */
[----:B------:R-:W-:Y:S01]  /*57d50*/  STL [R1+0x4328], R28 ;  /* 0x0043281c01007387 */ /* 0x000fe20000100800 */
[----:B---3--:R-:W-:Y:S03]  /*57d60*/  HMMA.16816.F32 R12, R12, R6, R20 ;  /* 0x000000060c0c723c */ /* 0x008fe60000001814 */
[----:B------:R-:W3:-:S15]  /*57d70*/  LDL.LU R20, [R1+0x4a0] ;  /* 0x0004a00001147983 */ /* 0x000ede0000300800 */
[----:B------:R-:W-:Y:S01]  /*57d80*/  NOP ;  /* 0x0000000000007918 */ /* 0x000fe20000000000 */
        /* <DEDUP_REMOVED lines=8> */
[----:B------:R-:W-:Y:S02]  /*57e10*/  IMAD.MOV.U32 R28, RZ, RZ, R12 ;  /* 0x000000ffff1c7224 */ /* 0x000fe400078e000c */
[----:B------:R-:W-:Y:S01]  /*57e20*/  IMAD.MOV.U32 R29, RZ, RZ, R13 ;  /* 0x000000ffff1d7224 */ /* 0x000fe200078e000d */
[----:B------:R-:W2:Y:S04]  /*57e30*/  LDL.LU.64 R14, [R1+0x43e0] ;  /* 0x0043e000010e7983 */ /* 0x000ea80000300a00 */
[----:B------:R-:W2:Y:S02]  /*57e40*/  LDL.LU.64 R12, [R1+0x43d8] ;  /* 0x0043d800010c7983 */ /* 0x000ea40000300a00 */
        /* <DEDUP_REMOVED lines=12> */
[----:B0-----:R-:W4:Y:S04]  /*57f10*/  LDL.LU.64 R26, [R1+0x43a8] ;  /* 0x0043a800011a7983 */ /* 0x001f280000300a00 */
[----:B------:R-:W4:Y:S01]  /*57f20*/  LDL.LU.64 R24, [R1+0x43a0] ;  /* 0x0043a00001187983 */ /* 0x000f220000300a00 */
[----:B------:R-:W-:-:S02]  /*57f30*/  IMAD.MOV.U32 R18, RZ, RZ, R3 ;  /* 0x000000ffff127224 */ /* 0x000fc400078e0003 */
[----:B------:R-:W-:-:S05]  /*57f40*/  IMAD.MOV.U32 R19, RZ, RZ, R0 ;  /* 0x000000ffff137224 */ /* 0x000fca00078e0000 */
[----:B------:R-:W-:Y:S02]  /*57f50*/  STL.64 [R1+0x4380], R18 ;  /* 0x0043801201007387 */ /* 0x000fe40000100a00 */
[----:B----4-:R-:W-:-:S15]  /*57f60*/  HMMA.16816.F32 R24, R12, R18, R24 ;  /* 0x000000120c18723c */ /* 0x010fde0000001818 */
[----:B------:R-:W-:-:S04]  /*57f70*/  NOP ;  /* 0x0000000000007918 */ /* 0x000fc80000000000 */
[----:B------:R-:W-:Y:S04]  /*57f80*/  STL.64 [R1+0x2c0], R24 ;  /* 0x0002c01801007387 */ /* 0x000fe80000100a00 */
[----:B------:R-:W-:Y:S04]  /*57f90*/  STL.64 [R1+0x2c8], R26 ;  /* 0x0002c81a01007387 */ /* 0x000fe80000100a00 */
[----:B------:R-:W0:Y:S04]  /*57fa0*/  LDSM.16.MT88.4 R24, [R2+UR5+0x14080] ;  /* 0x014080050218783b */ /* 0x000e280008004200 */
[----:B0-----:R-:W-:Y:S04]  /*57fb0*/  STL.64 [R1+0x4308], R26 ;  /* 0x0043081a01007387 */ /* 0x001fe80000100a00 */
[----:B------:R0:W-:Y:S04]  /*57fc0*/  STL.64 [R1+0x4300], R24 ;  /* 0x0043001801007387 */ /* 0x0001e80000100a00 */
[----:B0-----:R-:W4:Y:S04]  /*57fd0*/  LDL.LU R24, [R1+0x380] ;  /* 0x0003800001187983 */ /* 0x001f280000300800 */
[----:B------:R-:W4:Y:S04]  /*57fe0*/  LDL.LU R25, [R1+0x384] ;  /* 0x0003840001197983 */ /* 0x000f280000300800 */
[----:B------:R-:W2:Y:S04]  /*57ff0*/  LDL.LU R26, [R1+0x388] ;  /* 0x00038800011a7983 */ /* 0x000ea80000300800 */
[----:B------:R-:W2:Y:S04]  /*58000*/  LDL.LU R27, [R1+0x38c] ;  /* 0x00038c00011b7983 */ /* 0x000ea80000300800 */
[----:B------:R-:W2:Y:S01]  /*58010*/  LDL.64 R18, [R1+0x18] ;  /* 0x0000180001127983 */ /* 0x000ea20000100a00 */
[----:B---3--:R-:W-:Y:S03]  /*58020*/  HMMA.16816.F32 R12, R12, R6, R20 ;  /* 0x000000060c0c723c */ /* 0x008fe60000001814 */
[----:B------:R-:W0:Y:S04]  /*58030*/  LDSM.16.MT88.4 R20, [R2+UR5+0x14100] ;  /* 0x014100050214783b */ /* 0x000e280008004200 */
[----:B--2---:R-:W-:Y:S04]  /*58040*/  STL.64 [R1+0x4398], R18 ;  /* 0x0043981201007387 */ /* 0x004fe80000100a00 */
[----:B------:R-:W-:Y:S04]  /*58050*/  STL.64 [R1+0x4338], R26 ;  /* 0x0043381a01007387 */ /* 0x000fe80000100a00 */
[----:B----4-:R1:W-:Y:S04]  /*58060*/  STL.64 [R1+0x4330], R24 ;  /* 0x0043301801007387 */ /* 0x0103e80000100a00 */
[----:B-1----:R-:W2:Y:S04]  /*58070*/  LDL.LU R24, [R1+0x3c0] ;  /* 0x0003c00001187983 */ /* 0x002ea80000300800 */
[----:B------:R-:W2:Y:S04]  /*58080*/  LDL.LU R25, [R1+0x3c4] ;  /* 0x0003c40001197983 */ /* 0x000ea80000300800 */
[----:B------:R-:W3:Y:S04]  /*58090*/  LDL.LU R26, [R1+0x3c8] ;  /* 0x0003c800011a7983 */ /* 0x000ee80000300800 */
[----:B------:R-:W3:Y:S04]  /*580a0*/  LDL.LU R27, [R1+0x3cc] ;  /* 0x0003cc00011b7983 */ /* 0x000ee80000300800 */
[----:B------:R-:W4:Y:S04]  /*580b0*/  LDL.LU R16, [R1+0x500] ;  /* 0x0005000001107983 */ /* 0x000f280000300800 */
[----:B------:R-:W4:Y:S04]  /*580c0*/  LDL.LU R17, [R1+0x504] ;  /* 0x0005040001117983 */ /* 0x000f280000300800 */
[----:B------:R-:W4:Y:S04]  /*580d0*/  LDL.LU R18, [R1+0x508] ;  /* 0x0005080001127983 */ /* 0x000f280000300800 */
[----:B------:R-:W4:Y:S04]  /*580e0*/  LDL.LU R19, [R1+0x50c] ;  /* 0x00050c0001137983 */ /* 0x000f280000300800 */
[----:B---3--:R1:W-:Y:S04]  /*580f0*/  STL.64 [R1+0x4348], R26 ;  /* 0x0043481a01007387 */ /* 0x0083e80000100a00 */
[----:B--2---:R-:W-:Y:S04]  /*58100*/  STL.64 [R1+0x4340], R24 ;  /* 0x0043401801007387 */ /* 0x004fe80000100a00 */
[----:B-1----:R-:W4:Y:S04]  /*58110*/  LDL.64 R26, [R1+0x28] ;  /* 0x00002800011a7983 */ /* 0x002f280000100a00 */
[----:B------:R-:W-:Y:S04]  /*58120*/  STL.64 [R1+0x4378], R6 ;  /* 0x0043780601007387 */ /* 0x000fe80000100a00 */
[----:B------:R1:W-:Y:S04]  /*58130*/  STL.64 [R1+0x4370], R4 ;  /* 0x0043700401007387 */ /* 0x0003e80000100a00 */
[----:B------:R-:W-:Y:S04]  /*58140*/  STL.64 [R1+0x2d0], R12 ;  /* 0x0002d00c01007387 */ /* 0x000fe80000100a00 */
[----:B------:R-:W-:Y:S04]  /*58150*/  STL.64 [R1+0x2d8], R14 ;  /* 0x0002d80e01007387 */ /* 0x000fe80000100a00 */
[----:B-1----:R-:W2:Y:S04]  /*58160*/  LDL.LU R4, [R1+0x3f0] ;  /* 0x0003f00001047983 */ /* 0x002ea80000300800 */
[----:B------:R-:W2:Y:S04]  /*58170*/  LDL.LU R5, [R1+0x3f4] ;  /* 0x0003f40001057983 */ /* 0x000ea80000300800 */
[----:B------:R-:W3:Y:S04]  /*58180*/  LDL.LU R6, [R1+0x3f8] ;  /* 0x0003f80001067983 */ /* 0x000ee80000300800 */
[----:B------:R-:W3:Y:S04]  /*58190*/  LDL.LU R7, [R1+0x3fc] ;  /* 0x0003fc0001077983 */ /* 0x000ee80000300800 */
[----:B---3--:R-:W-:Y:S04]  /*581a0*/  STL.64 [R1+0x4390], R6 ;  /* 0x0043900601007387 */ /* 0x008fe80000100a00 */
[----:B--2---:R1:W-:Y:S04]  /*581b0*/  STL.64 [R1+0x4388], R4 ;  /* 0x0043880401007387 */ /* 0x0043e80000100a00 */
        /* <DEDUP_REMOVED lines=8> */
[----:B0-----:R-:W-:Y:S04]  /*58240*/  STL.64 [R1+0x42b8], R22 ;  /* 0x0042b81601007387 */ /* 0x001fe80000100a00 */
        /* <DEDUP_REMOVED lines=14> */
[----:B0-----:R-:W4:Y:S02]  /*58330*/  LDL.LU.64 R18, [R1+0x4398] ;  /* 0x0043980001127983 */ /* 0x001f240000300a00 */
[----:B----4-:R-:W-:Y:S01]  /*58340*/  HMMA.16816.F32 R4, R8, R18, R4 ;  /* 0x000000120804723c */ /* 0x010fe20000001804 */
[----:B------:R-:W-:-:S02]  /*58350*/  IMAD.MOV.U32 R3, RZ, RZ, R18 ;  /* 0x000000ffff037224 */ /* 0x000fc400078e0012 */
[----:B------:R-:W-:-:S15]  /*58360*/  IMAD.MOV.U32 R0, RZ, RZ, R19 ;  /* 0x000000ffff007224 */ /* 0x000fde00078e0013 */
[----:B------:R-:W-:Y:S01]  /*58370*/  NOP ;  /* 0x0000000000007918 */ /* 0x000fe20000000000 */
[----:B------:R-:W-:Y:S04]  /*58380*/  STL.64 [R1+0x620], R4 ;  /* 0x0006200401007387 */ /* 0x000fe80000100a00 */
[----:B------:R0:W-:Y:S04]  /*58390*/  STL.64 [R1+0x628], R6 ;  /* 0x0006280601007387 */ /* 0x0001e80000100a00 */
[----:B0-----:R-:W4:Y:S04]  /*583a0*/  LDL.LU.64 R6, [R1+0x4390] ;  /* 0x0043900001067983 */ /* 0x001f280000300a00 */
[----:B------:R-:W4:Y:S04]  /*583b0*/  LDL.LU.64 R4, [R1+0x4388] ;  /* 0x0043880001047983 */ /* 0x000f280000300a00 */
[----:B------:R-:W4:Y:S02]  /*583c0*/  LDL.LU.64 R18, [R1+0x4380] ;  /* 0x0043800001127983 */ /* 0x000f240000300a00 */
[----:B----4-:R-:W-:Y:S02]  /*583d0*/  HMMA.16816.F32 R16, R8, R18, R4 ;  /* 0x000000120810723c */ /* 0x010fe40000001804 */
[----:B------:R-:W3:Y:S04]  /*583e0*/  LDL.LU.64 R6, [R1+0x4378] ;  /* 0x0043780001067983 */ /* 0x000ee80000300a00 */
[----:B------:R-:W4:-:S13]  /*583f0*/  LDL.LU.64 R4, [R1+0x4370] ;  /* 0x0043700001047983 */ /* 0x000f1a0000300a00 */
[----:B------:R-:W-:Y:S04]  /*58400*/  STL.64 [R1+0x610], R16 ;  /* 0x0006101001007387 */ /* 0x000fe80000100a00 */
[----:B------:R0:W-:Y:S04]  /*58410*/  STL.64 [R1+0x618], R18 ;  /* 0x0006181201007387 */ /* 0x0001e80000100a00 */
[----:B0-----:R-:W2:Y:S04]  /*58420*/  LDL.LU.64 R18, [R1+0x4368] ;  /* 0x0043680001127983 */ /* 0x001ea80000300a00 */
[----:B------:R-:W2:Y:S01]  /*58430*/  LDL.LU.64 R16, [R1+0x4360] ;  /* 0x0043600001107983 */ /* 0x000ea20000300a00 */
[----:B---3--:R-:W-:-:S15]  /*58440*/  HMMA.16816.F32 R12, R8, R6, R12 ;  /* 0x00000006080c723c */ /* 0x008fde000000180c */
[----:B------:R-:W-:-:S04]  /*58450*/  NOP ;  /* 0x0000000000007918 */ /* 0x000fc80000000000 */
[----:B------:R-:W-:Y:S04]  /*58460*/  STL.64 [R1+0x570], R12 ;  /* 0x0005700c01007387 */ /* 0x000fe80000100a00 */
[----:B------:R-:W-:Y:S04]  /*58470*/  STL.64 [R1+0x578], R14 ;  /* 0x0005780e01007387 */ /* 0x000fe80000100a00 */
[----:B------:R-:W0:Y:S01]  /*58480*/  LDSM.16.MT88.4 R12, [R2+UR5+0x14180] ;  /* 0x01418005020c783b */ /* 0x000e220008004200 */
[----:B--2---:R-:W-:Y:S01]  /*58490*/  HMMA.16816.F32 R20, R16, R26, R20 ;  /* 0x0000001a1014723c */ /* 0x004fe20000001814 */
[----:B------:R-:W-:-:S02]  /*584a0*/  IMAD.MOV.U32 R10, RZ, RZ, R3 ;  /* 0x000000ffff0a7224 */ /* 0x000fc400078e0003 */
[----:B------:R-:W-:Y:S02]  /*584b0*/  IMAD.MOV.U32 R11, RZ, RZ, R0 ;  /* 0x000000ffff0b7224 */ /* 0x000fe400078e0000 */
[----:B------:R-:W-:Y:S02]  /*584c0*/  IMAD.MOV.U32 R3, RZ, RZ, R26 ;  /* 0x000000ffff037224 */ /* 0x000fe400078e001a */
[----:B------:R-:W-:Y:S01]  /*584d0*/  IMAD.MOV.U32 R0, RZ, RZ, R27 ;  /* 0x000000ffff007224 */ /* 0x000fe200078e001b */
[----:B0-----:R0:W-:Y:S04]  /*584e0*/  STL.64 [R1+0x4278], R14 ;  /* 0x0042780e01007387 */ /* 0x0011e80000100a00 */
[----:B------:R-:W-:Y:S04]  /*584f0*/  STL.64 [R1+0x4270], R12 ;  /* 0x0042700c01007387 */ /* 0x000fe80000100a00 */
[----:B0-----:R-:W2:Y:S04]  /*58500*/  LDL.64 R14, [R1+0x8] ;  /* 0x00000800010e7983 */ /* 0x001ea80000100a00 */
[----:B------:R-:W-:Y:S04]  /*58510*/  STL.64 [R1+0x550], R20 ;  /* 0x0005501401007387 */ /* 0x000fe80000100a00 */
[----:B------:R0:W-:Y:S04]  /*58520*/  STL.64 [R1+0x558], R22 ;  /* 0x0005581601007387 */ /* 0x0001e80000100a00 */
[----:B0-----:R-:W2:Y:S04]  /*58530*/  LDL.LU.64 R22, [R1+0x4358] ;  /* 0x0043580001167983 */ /* 0x001ea80000300a00 */
[----:B------:R-:W2:Y:S04]  /*58540*/  LDL.LU.64 R20, [R1+0x4350] ;  /* 0x0043500001147983 */ /* 0x000ea80000300a00 */
[----:B------:R-:W3:Y:S04]  /*58550*/  LDL.LU.64 R26, [R1+0x4348] ;  /* 0x00434800011a7983 */ /* 0x000ee80000300a00 */
[----:B------:R-:W3:Y:S02]  /*58560*/  LDL.LU.64 R24, [R1+0x4340] ;  /* 0x0043400001187983 */ /* 0x000ee40000300a00 */
[C---:B---3--:R-:W-:Y:S02]  /*58570*/  HMMA.16816.F32 R8, R16.reuse, R10, R24 ;  /* 0x0000000a1008723c */ /* 0x048fe40000001818 */
[----:B------:R-:W3:Y:S04]  /*58580*/  LDL.LU.64 R26, [R1+0x4338] ;  /* 0x00433800011a7983 */ /* 0x000ee80000300a00 */
[----:B------:R-:W3:Y:S02]  /*58590*/  LDL.LU.64 R24, [R1+0x4330] ;  /* 0x0043300001187983 */ /* 0x000ee40000300a00 */
[C---:B--2---:R-:W-:Y:S02]  /*585a0*/  HMMA.16816.F32 R20, R16.reuse, R14, R20 ;  /* 0x0000000e1014723c */ /* 0x044fe40000001814 */
[----:B------:R-:W-:Y:S09]  /*585b0*/  STL.64 [R1+0x4320], R14 ;  /* 0x0043200e01007387 */ /* 0x000ff20000100a00 */
[----:B------:R-:W-:Y:S04]  /*585c0*/  STL.64 [R1+0x600], R8 ;  /* 0x0006000801007387 */ /* 0x000fe80000100a00 */
[----:B------:R3:W-:Y:S04]  /*585d0*/  STL.64 [R1+0x608], R10 ;  /* 0x0006080a01007387 */ /* 0x0007e80000100a00 */
[----:B------:R-:W-:Y:S04]  /*585e0*/  STL.64 [R1+0x660], R20 ;  /* 0x0006601401007387 */ /* 0x000fe80000100a00 */
[----:B------:R-:W-:Y:S04]  /*585f0*/  STL.64 [R1+0x668], R22 ;  /* 0x0006681601007387 */ /* 0x000fe80000100a00 */
[----:B------:R-:W-:Y:S01]  /*58600*/  STL.64 [R1+0x4318], R6 ;  /* 0x0043180601007387 */ /* 0x000fe20000100a00 */
[----:B---3--:R-:W-:Y:S03]  /*58610*/  HMMA.16816.F32 R8, R16, R6, R24 ;  /* 0x000000061008723c */ /* 0x008fe60000001818 */
[----:B------:R-:W-:-:S15]  /*58620*/  LDSM.16.MT88.4 R16, [R2+UR5+0x14280] ;  /* 0x014280050210783b */ /* 0x000fde0008004200 */
[----:B------:R-:W-:Y:S01]  /*58630*/  NOP ;  /* 0x0000000000007918 */ /* 0x000fe20000000000 */
[----:B------:R-:W-:Y:S04]  /*58640*/  STL.64 [R1+0x5f0], R8 ;  /* 0x0005f00801007387 */ /* 0x000fe80000100a00 */
[----:B------:R-:W-:Y:S04]  /*58650*/  STL.64 [R1+0x5f8], R10 ;  /* 0x0005f80a01007387 */ /* 0x000fe80000100a00 */
[----:B------:R-:W0:Y:S01]  /*58660*/  LDSM.16.MT88.4 R8, [R2+UR5+0x14200] ;  /* 0x014200050208783b */ /* 0x000e220008004200 */
[----:B------:R-:W-:-:S03]  /*58670*/  IMAD.MOV.U32 R24, RZ, RZ, R28 ;  /* 0x000000ffff187224 */ /* 0x000fc600078e001c */
        /* <DEDUP_REMOVED lines=21> */
[----:B--2---:R0:W-:Y:S04]  /*587d0*/  STL.64 [R1+0x42d8], R22 ;  /* 0x0042d81601007387 */ /* 0x0041e80000100a00 */
[----:B------:R-:W-:Y:S04]  /*587e0*/  STL.64 [R1+0x42d0], R20 ;  /* 0x0042d01401007387 */ /* 0x000fe80000100a00 */
[----:B0-----:R-:W2:Y:S04]  /*587f0*/  LDL.64 R22, [R1+0x18] ;  /* 0x0000180001167983 */ /* 0x001ea80000100a00 */
[----:B------:R-:W-:Y:S04]  /*58800*/  STL.64 [R1+0x4288], R10 ;  /* 0x0042880a01007387 */ /* 0x000fe80000100a00 */
[----:B------:R0:W-:Y:S04]  /*58810*/  STL.64 [R1+0x4280], R8 ;  /* 0x0042800801007387 */ /* 0x0001e80000100a00 */
[----:B0-----:R-:W2:Y:S04]  /*58820*/  LDL.LU R8, [R1+0x2a0] ;  /* 0x0002a00001087983 */ /* 0x001ea80000300800 */
[----:B------:R-:W2:Y:S04]  /*58830*/  LDL.LU R9, [R1+0x2a4] ;  /* 0x0002a40001097983 */ /* 0x000ea80000300800 */
[----:B------:R-:W2:Y:S04]  /*58840*/  LDL.LU R10, [R1+0x2a8] ;  /* 0x0002a800010a7983 */ /* 0x000ea80000300800 */
[----:B------:R-:W2:Y:S01]  /*58850*/  LDL.LU R11, [R1+0x2ac] ;  /* 0x0002ac00010b7983 */ /* 0x000ea20000300800 */
[----:B------:R-:W-:-:S02]  /*58860*/  IMAD.MOV.U32 R25, RZ, RZ, R29 ;  /* 0x000000ffff197224 */ /* 0x000fc400078e001d */
[----:B----4-:R-:W-:Y:S02]  /*58870*/  IMAD.MOV.U32 R26, RZ, RZ, R5 ;  /* 0x000000ffff1a7224 */ /* 0x010fe400078e0005 */
[----:B------:R-:W-:Y:S01]  /*58880*/  IMAD.MOV.U32 R27, RZ, RZ, R4 ;  /* 0x000000ffff1b7224 */ /* 0x000fe200078e0004 */
[----:B--2---:R0:W-:Y:S02]  /*58890*/  STL.64 [R1+0x4298], R10 ;  /* 0x0042980a01007387 */ /* 0x0041e40000100a00 */
[----:B0-----:R-:W-:Y:S02]  /*588a0*/  IMAD.MOV.U32 R10, RZ, RZ, R3 ;  /* 0x000000ffff0a7224 */ /* 0x001fe400078e0003 */
[----:B------:R-:W-:-:S07]  /*588b0*/  IMAD.MOV.U32 R11, RZ, RZ, R0 ;  /* 0x000000ffff0b7224 */ /* 0x000fce00078e0000 */
[----:B---3--:R-:W-:Y:S01]  /*588c0*/  HMMA.16816.F32 R12, R24, R10, R12 ;  /* 0x0000000a180c723c */ /* 0x008fe2000000180c */
[----:B------:R-:W-:Y:S04]  /*588d0*/  STL.64 [R1+0x4290], R8 ;  /* 0x0042900801007387 */ /* 0x000fe80000100a00 */
[----:B------:R-:W2:-:S14]  /*588e0*/  LDL.LU R4, [R1+0x370] ;  /* 0x0003700001047983 */ /* 0x000e9c0000300800 */
[----:B------:R0:W-:Y:S04]  /*588f0*/  STL.64 [R1+0x650], R12 ;  /* 0x0006500c01007387 */ /* 0x0001e80000100a00 */
[----:B------:R1:W-:Y:S04]  /*58900*/  STL.64 [R1+0x658], R14 ;  /* 0x0006580e01007387 */ /* 0x0003e80000100a00 */
[----:B------:R-:W2:Y:S04]  /*58910*/  LDL.LU R5, [R1+0x374] ;  /* 0x0003740001057983 */ /* 0x000ea80000300800 */
[----:B------:R-:W2:Y:S04]  /*58920*/  LDL.LU R6, [R1+0x378] ;  /* 0x0003780001067983 */ /* 0x000ea80000300800 */
[----:B------:R-:W2:Y:S04]  /*58930*/  LDL.LU R7, [R1+0x37c] ;  /* 0x00037c0001077983 */ /* 0x000ea80000300800 */
[----:B0-----:R-:W3:Y:S04]  /*58940*/  LDL.LU R12, [R1+0x390] ;  /* 0x00039000010c7983 */ /* 0x001ee80000300800 */
[----:B------:R-:W3:Y:S04]  /*58950*/  LDL.LU R13, [R1+0x394] ;  /* 0x00039400010d7983 */ /* 0x000ee80000300800 */
[----:B-1----:R-:W3:Y:S04]  /*58960*/  LDL.LU R14, [R1+0x398] ;  /* 0x00039800010e7983 */ /* 0x002ee80000300800 */
[----:B------:R-:W3:Y:S04]  /*58970*/  LDL.LU R15, [R1+0x39c] ;  /* 0x00039c00010f7983 */ /* 0x000ee80000300800 */
[----:B------:R0:W-:Y:S04]  /*58980*/  STL.64 [R1+0x4310], R10 ;  /* 0x0043100a01007387 */ /* 0x0001e80000100a00 */
[----:B------:R-:W4:Y:S04]  /*58990*/  LDL.LU R8, [R1+0x360] ;  /* 0x0003600001087983 */ /* 0x000f280000300800 */
[----:B------:R-:W4:Y:S04]  /*589a0*/  LDL.LU R9, [R1+0x364] ;  /* 0x0003640001097983 */ /* 0x000f280000300800 */
[----:B0-----:R-:W4:Y:S04]  /*589b0*/  LDL.LU R10, [R1+0x368] ;  /* 0x00036800010a7983 */ /* 0x001f280000300800 */
[----:B------:R-:W4:Y:S04]  /*589c0*/  LDL.LU R11, [R1+0x36c] ;  /* 0x00036c00010b7983 */ /* 0x000f280000300800 */
        /* <DEDUP_REMOVED lines=32> */
[----:B0-----:R-:W4:Y:S02]  /*58bd0*/  LDL.LU.64 R6, [R1+0x4318] ;  /* 0x0043180001067983 */ /* 0x001f240000300a00 */
[----:B----4-:R-:W-:Y:S02]  /*58be0*/  HMMA.16816.F32 R24, R24, R6, R8 ;  /* 0x000000061818723c */ /* 0x010fe40000001808 */
[----:B------:R-:W2:-:S15]  /*58bf0*/  LDL.LU.64 R10, [R1+0x4310] ;  /* 0x00431000010a7983 */ /* 0x000e9e0000300a00 */
[----:B------:R-:W-:Y:S02]  /*58c00*/  NOP ;  /* 0x0000000000007918 */ /* 0x000fe40000000000 */
        /* <DEDUP_REMOVED lines=30> */
[----:B------:R-:W-:Y:S01]  /*58df0*/  STL.64 [R1+0x538], R26 ;  /* 0x0005381a01007387 */ /* 0x000fe20000100a00 */
[----:B--2---:R-:W-:Y:S03]  /*58e00*/  HMMA.16816.F32 R8, R20, R10, R16 ;  /* 0x0000000a1408723c */ /* 0x004fe60000001810 */
[----:B------:R-:W2:Y:S04]  /*58e10*/  LDL.LU.64 R18, [R1+0x42a8] ;  /* 0x0042a80001127983 */ /* 0x000ea80000300a00 */
[----:B------:R-:W2:-:S12]  /*58e20*/  LDL.LU.64 R16, [R1+0x42a0] ;  /* 0x0042a00001107983 */ /* 0x000e980000300a00 */
[----:B------:R-:W-:Y:S04]  /*58e30*/  STL.64 [R1+0x520], R8 ;  /* 0x0005200801007387 */ /* 0x000fe80000100a00 */
[----:B------:R0:W-:Y:S04]  /*58e40*/  STL.64 [R1+0x528], R10 ;  /* 0x0005280a01007387 */ /* 0x0001e80000100a00 */
[----:B0-----:R-:W3:Y:S04]  /*58e50*/  LDL.LU.64 R10, [R1+0x4298] ;  /* 0x00429800010a7983 */ /* 0x001ee80000300a00 */
[----:B------:R-:W3:Y:S01]  /*58e60*/  LDL.LU.64 R8, [R1+0x4290] ;  /* 0x0042900001087983 */ /* 0x000ee20000300a00 */
[----:B------:R-:W-:-:S02]  /*58e70*/  IMAD.MOV.U32 R26, RZ, RZ, R3 ;  /* 0x000000ffff1a7224 */ /* 0x000fc400078e0003 */
[----:B------:R-:W-:-:S07]  /*58e80*/  IMAD.MOV.U32 R27, RZ, RZ, R0 ;  /* 0x000000ffff1b7224 */ /* 0x000fce00078e0000 */
[C---:B---3--:R-:W-:Y:S01]  /*58e90*/  HMMA.16816.F32 R24, R20.reuse, R26, R8 ;  /* 0x0000001a1418723c */ /* 0x048fe20000001808 */
[----:B------:R-:W3:Y:S04]  /*58ea0*/  LDL.LU.64 R10, [R1+0x4288] ;  /* 0x00428800010a7983 */ /* 0x000ee80000300a00 */
[----:B------:R-:W3:Y:S03]  /*58eb0*/  LDL.LU.64 R8, [R1+0x4280] ;  /* 0x0042800001087983 */ /* 0x000ee60000300a00 */
[----:B--2---:R-:W-:Y:S01]  /*58ec0*/  HMMA.16816.F32 R16, R20, R14, R16 ;  /* 0x0000000e1410723c */ /* 0x004fe20000001810 */
[----:B------:R-:W-:Y:S02]  /*58ed0*/  IMAD.MOV.U32 R29, RZ, RZ, R14 ;  /* 0x000000ffff1d7224 */ /* 0x000fe400078e000e */
[----:B------:R-:W-:-:S08]  /*58ee0*/  IMAD.MOV.U32 R3, RZ, RZ, R15 ;  /* 0x000000ffff037224 */ /* 0x000fd000078e000f */
[----:B------:R-:W-:Y:S04]  /*58ef0*/  STL.64 [R1+0x510], R24 ;  /* 0x0005101801007387 */ /* 0x000fe80000100a00 */
[----:B------:R-:W-:Y:S04]  /*58f00*/  STL.64 [R1+0x518], R26 ;  /* 0x0005181a01007387 */ /* 0x000fe80000100a00 */
[----:B------:R-:W-:Y:S04]  /*58f10*/  STL.64 [R1+0x500], R16 ;  /* 0x0005001001007387 */ /* 0x000fe80000100a00 */
[----:B------:R-:W-:Y:S04]  /*58f20*/  STL.64 [R1+0x508], R18 ;  /* 0x0005081201007387 */ /* 0x000fe80000100a00 */
[----:B------:R-:W2:Y:S04]  /*58f30*/  LDL.LU.64 R14, [R1+0x4278] ;  /* 0x00427800010e7983 */ /* 0x000ea80000300a00 */
[----:B------:R-:W2:Y:S04]  /*58f40*/  LDL.LU.64 R12, [R1+0x4270] ;  /* 0x00427000010c7983 */ /* 0x000ea80000300a00 */
[----:B------:R0:W-:Y:S04]  /*58f50*/  STL.64 [R1+0x4258], R6 ;  /* 0x0042580601007387 */ /* 0x0001e80000100a00 */
[----:B------:R-:W4:Y:S01]  /*58f60*/  LDL.LU R4, [R1+0xf0] ;  /* 0x0000f00001047983 */ /* 0x000f220000300800 */
[----:B---3--:R-:W-:-:S15]  /*58f70*/  HMMA.16816.F32 R8, R20, R6, R8 ;  /* 0x000000061408723c */ /* 0x008fde0000001808 */
[----:B------:R-:W-:-:S04]  /*58f80*/  NOP ;  /* 0x0000000000007918 */ /* 0x000fc80000000000 */
[----:B------:R-:W-:Y:S04]  /*58f90*/  STL.64 [R1+0x4d0], R8 ;  /* 0x0004d00801007387 */ /* 0x000fe80000100a00 */
[----:B------:R-:W-:Y:S04]  /*58fa0*/  STL.64 [R1+0x4d8], R10 ;  /* 0x0004d80a01007387 */ /* 0x000fe80000100a00 */
[----:B------:R-:W4:Y:S04]  /*58fb0*/  LDL.LU R5, [R1+0xf4] ;  /* 0x0000f40001057983 */ /* 0x000f280000300800 */
[----:B0-----:R-:W3:Y:S04]  /*58fc0*/  LDL.LU R6, [R1+0xf8] ;  /* 0x0000f80001067983 */ /* 0x001ee80000300800 */
[----:B------:R-:W3:Y:S04]  /*58fd0*/  LDL.LU R7, [R1+0xfc] ;  /* 0x0000fc0001077983 */ /* 0x000ee80000300800 */
[----:B------:R-:W2:Y:S04]  /*58fe0*/  LDL.LU R24, [R1+0x100] ;  /* 0x0001000001187983 */ /* 0x000ea80000300800 */
[----:B------:R-:W2:Y:S04]  /*58ff0*/  LDL.LU R25, [R1+0x104] ;  /* 0x0001040001197983 */ /* 0x000ea80000300800 */
[----:B------:R-:W2:Y:S04]  /*59000*/  LDL.LU R26, [R1+0x108] ;  /* 0x00010800011a7983 */ /* 0x000ea80000300800 */
[----:B------:R-:W2:Y:S04]  /*59010*/  LDL.LU R27, [R1+0x10c] ;  /* 0x00010c00011b7983 */ /* 0x000ea80000300800 */
[----:B------:R-:W0:Y:S04]  /*59020*/  LDSM.16.MT88.4 R8, [R2+UR5+0x14300] ;  /* 0x014300050208783b */ /* 0x000e280008004200 */
[----:B---3--:R1:W-:Y:S04]  /*59030*/  STL.64 [R1+0x4268], R6 ;  /* 0x0042680601007387 */ /* 0x0083e80000100a00 */
[----:B----4-:R-:W-:Y:S04]  /*59040*/  STL.64 [R1+0x4260], R4 ;  /* 0x0042600401007387 */ /* 0x010fe80000100a00 */
[----:B------:R-:W3:Y:S01]  /*59050*/  LDL R23, [R1+0x35f4] ;  /* 0x0035f40001177983 */ /* 0x000ee20000100800 */
[----:B0-----:R-:W-:-:S02]  /*59060*/  IMAD.MOV.U32 R0, RZ, RZ, R8 ;  /* 0x000000ffff007224 */ /* 0x001fc400078e0008 */
[----:B------:R-:W-:Y:S02]  /*59070*/  IMAD.MOV.U32 R22, RZ, RZ, R9 ;  /* 0x000000ffff167224 */ /* 0x000fe400078e0009 */
[----:B------:R-:W-:Y:S02]  /*59080*/  IMAD.MOV.U32 R21, RZ, RZ, R10 ;  /* 0x000000ffff157224 */ /* 0x000fe400078e000a */
[----:B------:R-:W-:Y:S01]  /*59090*/  IMAD.MOV.U32 R20, RZ, RZ, R11 ;  /* 0x000000ffff147224 */ /* 0x000fe200078e000b */
[----:B-1----:R-:W2:Y:S04]  /*590a0*/  LDL.64 R6, [R1+0x28] ;  /* 0x0000280001067983 */ /* 0x002ea80000100a00 */
[----:B------:R-:W4:Y:S04]  /*590b0*/  LDL.LU R8, [R1+0x80] ;  /* 0x0000800001087983 */ /* 0x000f280000300800 */
[----:B------:R-:W4:Y:S04]  /*590c0*/  LDL.LU R9, [R1+0x84] ;  /* 0x0000840001097983 */ /* 0x000f280000300800 */
[----:B------:R-:W4:Y:S04]  /*590d0*/  LDL.LU R10, [R1+0x88] ;  /* 0x00008800010a7983 */ /* 0x000f280000300800 */
[----:B------:R-:W4:Y:S04]  /*590e0*/  LDL.LU R11, [R1+0x8c] ;  /* 0x00008c00010b7983 */ /* 0x000f280000300800 */
[----:B---3--:R-:W-:Y:S04]  /*590f0*/  STL.64 [R1+0x41d8], R22 ;  /* 0x0041d81601007387 */ /* 0x008fe80000100a00 */
[----:B------:R0:W-:Y:S04]  /*59100*/  STL.64 [R1+0x41d0], R20 ;  /* 0x0041d01401007387 */ /* 0x0001e80000100a00 */
[----:B0-----:R-:W3:Y:S04]  /*59110*/  LDL.LU R20, [R1+0xa0] ;  /* 0x0000a00001147983 */ /* 0x001ee80000300800 */
[----:B------:R-:W3:Y:S04]  /*59120*/  LDL.LU R21, [R1+0xa4] ;  /* 0x0000a40001157983 */ /* 0x000ee80000300800 */
[----:B------:R-:W3:Y:S04]  /*59130*/  LDL.LU R22, [R1+0xa8] ;  /* 0x0000a80001167983 */ /* 0x000ee80000300800 */
[----:B------:R-:W3:Y:S04]  /*59140*/  LDL.LU R23, [R1+0xac] ;  /* 0x0000ac0001177983 */ /* 0x000ee80000300800 */
[----:B------:R-:W3:Y:S04]  /*59150*/  LDL.LU R16, [R1+0x70] ;  /* 0x0000700001107983 */ /* 0x000ee80000300800 */
[----:B------:R-:W3:Y:S04]  /*59160*/  LDL.LU R17, [R1+0x74] ;  /* 0x0000740001117983 */ /* 0x000ee80000300800 */
[----:B------:R-:W3:Y:S04]  /*59170*/  LDL.LU R18, [R1+0x78] ;  /* 0x0000780001127983 */ /* 0x000ee80000300800 */
[----:B------:R-:W3:Y:S01]  /*59180*/  LDL.LU R19, [R1+0x7c] ;  /* 0x00007c0001137983 */ /* 0x000ee20000300800 */
[----:B--2---:R-:W-:Y:S03]  /*59190*/  HMMA.16816.F32 R24, R12, R6, R24 ;  /* 0x000000060c18723c */ /* 0x004fe60000001818 */
[----:B---3--:R0:W-:Y:S04]  /*591a0*/  STL.64 [R1+0x4228], R18 ;  /* 0x0042281201007387 */ /* 0x0081e80000100a00 */
[----:B------:R-:W-:Y:S04]  /*591b0*/  STL.64 [R1+0x4220], R16 ;  /* 0x0042201001007387 */ /* 0x000fe80000100a00 */
[----:B------:R1:W-:Y:S04]  /*591c0*/  STL.64 [R1+0x41e8], R22 ;  /* 0x0041e81601007387 */ /* 0x0003e80000100a00 */
[----:B------:R-:W-:Y:S01]  /*591d0*/  STL.64 [R1+0x41e0], R20 ;  /* 0x0041e01401007387 */ /* 0x000fe20000100a00 */
[----:B0-----:R-:W-:-:S03]  /*591e0*/  IMAD.MOV.U32 R19, RZ, RZ, R3 ;  /* 0x000000ffff137224 */ /* 0x001fc600078e0003 */
[----:B-1----:R-:W2:Y:S04]  /*591f0*/  LDL.LU.64 R22, [R1+0x18] ;  /* 0x0000180001167983 */ /* 0x002ea80000300a00 */
[----:B------:R0:W-:Y:S04]  /*59200*/  STL.64 [R1+0x4c0], R24 ;  /* 0x0004c01801007387 */ /* 0x0001e80000100a00 */
[----:B------:R-:W-:Y:S01]  /*59210*/  STL.64 [R1+0x4c8], R26 ;  /* 0x0004c81a01007387 */ /* 0x000fe20000100a00 */
[----:B------:R-:W-:Y:S02]  /*59220*/  IMAD.MOV.U32 R3, RZ, RZ, R7 ;  /* 0x000000ffff037224 */ /* 0x000fe400078e0007 */
[----:B0-----:R-:W-:-:S02]  /*59230*/  IMAD.MOV.U32 R24, RZ, RZ, R6 ;  /* 0x000000ffff187224 */ /* 0x001fc400078e0006 */
[----:B------:R-:W2:Y:S04]  /*59240*/  LDL.LU.64 R6, [R1+0x4268] ;  /* 0x0042680001067983 */ /* 0x000ea80000300a00 */
[----:B------:R-:W2:Y:S02]  /*59250*/  LDL.LU.64 R4, [R1+0x4260] ;  /* 0x0042600001047983 */ /* 0x000ea40000300a00 */
[----:B--2---:R-:W-:-:S15]  /*59260*/  HMMA.16816.F32 R4, R12, R22, R4 ;  /* 0x000000160c04723c */ /* 0x004fde0000001804 */
[----:B------:R-:W-:-:S04]  /*59270*/  NOP ;  /* 0x0000000000007918 */ /* 0x000fc80000000000 */
[----:B------:R-:W-:Y:S04]  /*59280*/  STL.64 [R1+0x4b0], R4 ;  /* 0x0004b00401007387 */ /* 0x000fe80000100a00 */
[----:B------:R0:W-:Y:S04]  /*59290*/  STL.64 [R1+0x4b8], R6 ;  /* 0x0004b80601007387 */ /* 0x0001e80000100a00 */
[----:B0-----:R-:W4:Y:S04]  /*592a0*/  LDL.LU.64 R6, [R1+0x4258] ;  /* 0x0042580001067983 */ /* 0x001f280000300a00 */
[----:B------:R0:W-:Y:S04]  /*592b0*/  STL.64 [R1+0x4240], R22 ;  /* 0x0042401601007387 */ /* 0x0001e80000100a00 */
[----:B------:R-:W2:Y:S04]  /*592c0*/  LDL.LU R20, [R1+0xe0] ;  /* 0x0000e00001147983 */ /* 0x000ea80000300800 */
[----:B------:R-:W2:Y:S04]  /*592d0*/  LDL.LU R21, [R1+0xe4] ;  /* 0x0000e40001157983 */ /* 0x000ea80000300800 */
[----:B0-----:R-:W2:Y:S04]  /*592e0*/  LDL.LU R22, [R1+0xe8] ;  /* 0x0000e80001167983 */ /* 0x001ea80000300800 */
[----:B------:R-:W2:Y:S01]  /*592f0*/  LDL.LU R23, [R1+0xec] ;  /* 0x0000ec0001177983 */ /* 0x000ea20000300800 */
[----:B------:R-:W-:-:S07]  /*59300*/  IMAD.MOV.U32 R18, RZ, RZ, R29 ;  /* 0x000000ffff127224 */ /* 0x000fce00078e001d */
[C---:B--2---:R-:W-:Y:S08]  /*59310*/  HMMA.16816.F32 R20, R12.reuse, R18, R20 ;  /* 0x000000120c14723c */ /* 0x044ff00000001814 */
[----:B----4-:R-:W-:Y:S11]  /*59320*/  HMMA.16816.F32 R12, R12, R6, R8 ;  /* 0x000000060c0c723c */ /* 0x010ff60000001808 */
[----:B------:R0:W-:Y:S04]  /*59330*/  STL.64 [R1+0x4a0], R20 ;  /* 0x0004a01401007387 */ /* 0x0001e80000100a00 */
[----:B------:R1:W-:Y:S04]  /*59340*/  STL.64 [R1+0x4a8], R22 ;  /* 0x0004a81601007387 */ /* 0x0003e80000100a00 */
[----:B0-----:R-:W2:Y:S04]  /*59350*/  LDL.LU R20, [R1+0xd0] ;  /* 0x0000d00001147983 */ /* 0x001ea80000300800 */
[----:B------:R-:W2:Y:S04]  /*59360*/  LDL.LU R21, [R1+0xd4] ;  /* 0x0000d40001157983 */ /* 0x000ea80000300800 */
[----:B-1----:R-:W2:Y:S04]  /*59370*/  LDL.LU R22, [R1+0xd8] ;  /* 0x0000d80001167983 */ /* 0x002ea80000300800 */
[----:B------:R-:W2:Y:S04]  /*59380*/  LDL.LU R23, [R1+0xdc] ;  /* 0x0000dc0001177983 */ /* 0x000ea80000300800 */
[----:B------:R0:W-:Y:S04]  /*59390*/  STL.64 [R1+0x4238], R18 ;  /* 0x0042381201007387 */ /* 0x0001e80000100a00 */
[----:B------:R-:W3:Y:S04]  /*593a0*/  LDL.LU R16, [R1+0xc0] ;  /* 0x0000c00001107983 */ /* 0x000ee80000300800 */
[----:B------:R-:W3:Y:S04]  /*593b0*/  LDL.LU R17, [R1+0xc4] ;  /* 0x0000c40001117983 */ /* 0x000ee80000300800 */
[----:B0-----:R-:W3:Y:S04]  /*593c0*/  LDL.LU R18, [R1+0xc8] ;  /* 0x0000c80001127983 */ /* 0x001ee80000300800 */
[----:B------:R-:W3:Y:S04]  /*593d0*/  LDL.LU R19, [R1+0xcc] ;  /* 0x0000cc0001137983 */ /* 0x000ee80000300800 */
[----:B------:R-:W2:Y:S04]  /*593e0*/  LDL.LU.64 R10, [R1+0x4250] ;  /* 0x00425000010a7983 */ /* 0x000ea80000300a00 */
[----:B------:R-:W2:Y:S04]  /*593f0*/  LDL.LU.64 R8, [R1+0x4248] ;  /* 0x0042480001087983 */ /* 0x000ea80000300a00 */
[----:B------:R0:W-:Y:S04]  /*59400*/  STL.64 [R1+0x4230], R6 ;  /* 0x0042300601007387 */ /* 0x0001e80000100a00 */
[----:B------:R-:W4:Y:S04]  /*59410*/  LDL.LU R4, [R1+0xb0] ;  /* 0x0000b00001047983 */ /* 0x000f280000300800 */
[----:B------:R1:W-:Y:S04]  /*59420*/  STL.64 [R1+0x480], R12 ;  /* 0x0004800c01007387 */ /* 0x0003e80000100a00 */
[----:B------:R1:W-:Y:S04]  /*59430*/  STL.64 [R1+0x488], R14 ;  /* 0x0004880e01007387 */ /* 0x0003e80000100a00 */
[----:B------:R-:W4:Y:S04]  /*59440*/  LDL.LU R5, [R1+0xb4] ;  /* 0x0000b40001057983 */ /* 0x000f280000300800 */
[----:B0-----:R-:W4:Y:S04]  /*59450*/  LDL.LU R6, [R1+0xb8] ;  /* 0x0000b80001067983 */ /* 0x001f280000300800 */
[----:B------:R-:W4:Y:S04]  /*59460*/  LDL.LU R7, [R1+0xbc] ;  /* 0x0000bc0001077983 */ /* 0x000f280000300800 */
[----:B-1----:R-:W2:Y:S04]  /*59470*/  LDL.LU R12, [R1+0x40] ;  /* 0x00004000010c7983 */ /* 0x002ea80000300800 */
[----:B------:R-:W2:Y:S04]  /*59480*/  LDL.LU R13, [R1+0x44] ;  /* 0x00004400010d7983 */ /* 0x000ea80000300800 */
[----:B------:R-:W2:Y:S04]  /*59490*/  LDL.LU R14, [R1+0x48] ;  /* 0x00004800010e7983 */ /* 0x000ea80000300800 */
[----:B------:R-:W2:Y:S04]  /*594a0*/  LDL.LU R15, [R1+0x4c] ;  /* 0x00004c00010f7983 */ /* 0x000ea80000300800 */
[----:B--2---:R0:W-:Y:S02]  /*594b0*/  STL.64 [R1+0x41f8], R14 ;  /* 0x0041f80e01007387 */ /* 0x0041e40000100a00 */
[----:B0-----:R-:W-:-:S02]  /*594c0*/  IMAD.MOV.U32 R14, RZ, RZ, R24 ;  /* 0x000000ffff0e7224 */ /* 0x001fc400078e0018 */
[----:B------:R-:W0:Y:S04]  /*594d0*/  LDSM.16.MT88.4 R24, [R2+UR5+0x14380] ;  /* 0x014380050218783b */ /* 0x000e280008004200 */
[----:B------:R-:W-:Y:S04]  /*594e0*/  STL.64 [R1+0x41f0], R12 ;  /* 0x0041f00c01007387 */ /* 0x000fe80000100a00 */
[----:B0-----:R-:W-:Y:S04]  /*594f0*/  STL.64 [R1+0x4178], R26 ;  /* 0x0041781a01007387 */ /* 0x001fe80000100a00 */
[----:B------:R0:W-:Y:S04]  /*59500*/  STL.64 [R1+0x4170], R24 ;  /* 0x0041701801007387 */ /* 0x0001e80000100a00 */
[----:B0-----:R-:W2:Y:S04]  /*59510*/  LDL.LU R24, [R1+0x50] ;  /* 0x0000500001187983 */ /* 0x001ea80000300800 */
[----:B------:R-:W2:Y:S04]  /*59520*/  LDL.LU R25, [R1+0x54] ;  /* 0x0000540001197983 */ /* 0x000ea80000300800 */
[----:B------:R-:W2:Y:S04]  /*59530*/  LDL.LU R26, [R1+0x58] ;  /* 0x00005800011a7983 */ /* 0x000ea80000300800 */
[----:B------:R-:W2:Y:S01]  /*59540*/  LDL.LU R27, [R1+0x5c] ;  /* 0x00005c00011b7983 */ /* 0x000ea20000300800 */
[----:B------:R-:W-:-:S07]  /*59550*/  IMAD.MOV.U32 R15, RZ, RZ, R3 ;  /* 0x000000ffff0f7224 */ /* 0x000fce00078e0003 */
[C---:B------:R-:W-:Y:S01]  /*59560*/  HMMA.16816.F32 R20, R8.reuse, R14, R20 ;  /* 0x0000000e0814723c */ /* 0x040fe20000001814 */
        /* <DEDUP_REMOVED lines=25> */
[----:B------:R0:W-:Y:S04]  /*59700*/  STL.64 [R1+0x98], R10 ;  /* 0x0000980a01007387 */ /* 0x0001e80000100a00 */
[----:B0-----:R-:W3:Y:S01]  /*59710*/  LDL.LU.64 R10, [R1+0x8] ;  /* 0x00000800010a7983 */ /* 0x001ee20000300a00 */
[----:B--2---:R-:W-:Y:S03]  /*59720*/  HMMA.16816.F32 R12, R16, R14, R24 ;  /* 0x0000000e100c723c */ /* 0x004fe60000001818 */
[----:B------:R-:W2:Y:S04]  /*59730*/  LDL.LU.64 R26, [R1+0x4208] ;  /* 0x00420800011a7983 */ /* 0x000ea80000300a00 */
[----:B------:R-:W2:-:S12]  /*59740*/  LDL.LU.64 R24, [R1+0x4200] ;  /* 0x0042000001187983 */ /* 0x000e980000300a00 */
[----:B------:R-:W-:Y:S04]  /*59750*/  STL.64 [R1+0xd0], R12 ;  /* 0x0000d00c01007387 */ /* 0x000fe80000100a00 */
[----:B------:R0:W-:Y:S04]  /*59760*/  STL.64 [R1+0xd8], R14 ;  /* 0x0000d80e01007387 */ /* 0x0001e80000100a00 */
[----:B0-----:R-:W4:Y:S04]  /*59770*/  LDL.LU.64 R14, [R1+0x41f8] ;  /* 0x0041f800010e7983 */ /* 0x001f280000300a00 */
[----:B------:R-:W4:Y:S01]  /*59780*/  LDL.LU.64 R12, [R1+0x41f0] ;  /* 0x0041f000010c7983 */ /* 0x000f220000300a00 */
[----:B--2---:R-:W-:-:S15]  /*59790*/  HMMA.16816.F32 R24, R16, R22, R24 ;  /* 0x000000161018723c */ /* 0x004fde0000001818 */
[----:B------:R-:W-:-:S04]  /*597a0*/  NOP ;  /* 0x0000000000007918 */ /* 0x000fc80000000000 */
[----:B------:R0:W-:Y:S02]  /*597b0*/  STL.64 [R1+0xc0], R24 ;  /* 0x0000c01801007387 */ /* 0x0001e40000100a00 */
[----:B0-----:R-:W-:Y:S02]  /*597c0*/  IMAD.MOV.U32 R25, RZ, RZ, R22 ;  /* 0x000000ffff197224 */ /* 0x001fe400078e0016 */
[----:B------:R-:W-:Y:S02]  /*597d0*/  IMAD.MOV.U32 R24, RZ, RZ, R23 ;  /* 0x000000ffff187224 */ /* 0x000fe400078e0017 */
[----:B------:R-:W0:Y:S04]  /*597e0*/  LDSM.16.MT88.4 R20, [R28+UR5+0x18000] ;  /* 0x018000051c14783b */ /* 0x000e280008004200 */
[----:B------:R-:W-:Y:S01]  /*597f0*/  STL.64 [R1+0xc8], R26 ;  /* 0x0000c81a01007387 */ /* 0x000fe20000100a00 */
[----:B0-----:R-:W-:-:S03]  /*59800*/  IMAD.MOV.U32 R4, RZ, RZ, R22 ;  /* 0x000000ffff047224 */ /* 0x001fc600078e0016 */
[----:B------:R0:W-:Y:S01]  /*59810*/  STL [R1+0x60], R20 ;  /* 0x0000601401007387 */ /* 0x0001e20000100800 */
[----:B------:R-:W-:Y:S02]  /*59820*/  IMAD.MOV.U32 R5, RZ, RZ, R23 ;  /* 0x000000ffff057224 */ /* 0x000fe400078e0017 */
[----:B------:R-:W-:Y:S01]  /*59830*/  IMAD.MOV.U32 R29, RZ, RZ, R21 ;  /* 0x000000ffff1d7224 */ /* 0x000fe200078e0015 */
[----:B------:R-:W3:Y:S04]  /*59840*/  LDL.LU.64 R22, [R1+0x41e8] ;  /* 0x0041e80001167983 */ /* 0x000ee80000300a00 */
[----:B0-----:R-:W3:Y:S04]  /*59850*/  LDL.LU.64 R20, [R1+0x41e0] ;  /* 0x0041e00001147983 */ /* 0x001ee80000300a00 */
[----:B------:R-:W-:Y:S04]  /*59860*/  STL [R1+0x412c], R4 ;  /* 0x00412c0401007387 */ /* 0x000fe80000100800 */
[----:B------:R-:W-:Y:S01]  /*59870*/  STL [R1+0x4128], R5 ;  /* 0x0041280501007387 */ /* 0x000fe20000100800 */
[----:B---3--:R-:W-:-:S15]  /*59880*/  HMMA.16816.F32 R20, R16, R10, R20 ;  /* 0x0000000a1014723c */ /* 0x008fde0000001814 */
[----:B------:R-:W-:-:S04]  /*59890*/  NOP ;  /* 0x0000000000007918 */ /* 0x000fc80000000000 */
[----:B------:R-:W-:Y:S04]  /*598a0*/  STL.64 [R1+0xb0], R20 ;  /* 0x0000b01401007387 */ /* 0x000fe80000100a00 */
[----:B------:R0:W-:Y:S04]  /*598b0*/  STL.64 [R1+0xb8], R22 ;  /* 0x0000b81601007387 */ /* 0x0001e80000100a00 */
[----:B0-----:R-:W2:Y:S04]  /*598c0*/  LDL.LU.64 R22, [R1+0x41d8] ;  /* 0x0041d80001167983 */ /* 0x001ea80000300a00 */
[----:B------:R-:W3:Y:S01]  /*598d0*/  LDL.LU.64 R20, [R1+0x41d0] ;  /* 0x0041d00001147983 */ /* 0x000ee20000300a00 */
[----:B------:R-:W-:-:S02]  /*598e0*/  IMAD.MOV.U32 R3, RZ, RZ, R10 ;  /* 0x000000ffff037224 */ /* 0x000fc400078e000a */
[----:B------:R-:W-:Y:S01]  /*598f0*/  IMAD.MOV.U32 R2, RZ, RZ, R11 ;  /* 0x000000ffff027224 */ /* 0x000fe200078e000b */
[----:B----4-:R-:W-:Y:S01]  /*59900*/  HMMA.16816.F32 R16, R16, R6, R12 ;  /* 0x000000061010723c */ /* 0x010fe2000000180c */
[----:B--2---:R-:W0:Y:S04]  /*59910*/  LDSM.16.M88.4 R8, [R23+UR5+0x20080] ;  /* 0x020080051708783b */ /* 0x004e280008000200 */
[----:B------:R-:W1:Y:S04]  /*59920*/  LDSM.16.M88.4 R12, [R23+UR5+0x20880] ;  /* 0x02088005170c783b */ /* 0x000e680008000200 */
[----:B0-----:R-:W-:Y:S04]  /*59930*/  STL [R1+0x3cb4], R10 ;  /* 0x003cb40a01007387 */ /* 0x001fe80000100800 */
[----:B------:R-:W-:Y:S04]  /*59940*/  STL [R1+0x3cb0], R11 ;  /* 0x003cb00b01007387 */ /* 0x000fe80000100800 */
[----:B-1----:R-:W-:Y:S04]  /*59950*/  STL [R1+0x3f04], R14 ;  /* 0x003f040e01007387 */ /* 0x002fe80000100800 */
[----:B------:R-:W-:Y:S04]  /*59960*/  STL.64 [R1+0x80], R16 ;  /* 0x0000801001007387 */ /* 0x000fe80000100a00 */
[----:B------:R-:W-:Y:S04]  /*59970*/  STL.64 [R1+0x88], R18 ;  /* 0x0000881201007387 */ /* 0x000fe80000100a00 */
[----:B------:R-:W0:Y:S04]  /*59980*/  LDSM.16.M88.4 R16, [R23+UR5+0x21080] ;  /* 0x021080051710783b */ /* 0x000e280008000200 */
[----:B------:R-:W-:Y:S04]  /*59990*/  STL [R1+0x3f00], R15 ;  /* 0x003f000f01007387 */ /* 0x000fe80000100800 */
[----:B------:R-:W-:Y:S04]  /*599a0*/  STL.64 [R1+0x41a8], R12 ;  /* 0x0041a80c01007387 */ /* 0x000fe80000100a00 */
[----:B0-----:R3:W-:Y:S04]  /*599b0*/  STL.64 [R1+0x4110], R18 ;  /* 0x0041101201007387 */ /* 0x0017e80000100a00 */
[----:B------:R0:W-:Y:S01]  /*599c0*/  STL.64 [R1+0x4108], R16 ;  /* 0x0041081001007387 */ /* 0x0001e20000100a00 */
[----:B---3--:R-:W-:-:S02]  /*599d0*/  IMAD.MOV.U32 R18, RZ, RZ, R21 ;  /* 0x000000ffff127224 */ /* 0x008fc400078e0015 */
[----:B0-----:R-:W-:Y:S02]  /*599e0*/  IMAD.MOV.U32 R17, RZ, RZ, R22 ;  /* 0x000000ffff117224 */ /* 0x001fe400078e0016 */
[----:B------:R-:W-:Y:S02]  /*599f0*/  IMAD.MOV.U32 R19, RZ, RZ, R20 ;  /* 0x000000ffff137224 */ /* 0x000fe400078e0014 */
[----:B------:R-:W0:Y:S01]  /*59a00*/  LDSM.16.M88.4 R20, [R23+UR5+0x21880] ;  /* 0x021880051714783b */ /* 0x000e220008000200 */
[----:B------:R-:W-:-:S03]  /*59a10*/  IMAD.MOV.U32 R16, RZ, RZ, R0 ;  /* 0x000000ffff107224 */ /* 0x000fc600078e0000 */
[----:B------:R-:W2:Y:S04]  /*59a20*/  LDL.LU R0, [R1+0x41c8] ;  /* 0x0041c80001007983 */ /* 0x000ea80000300800 */
[----:B------:R-:W-:Y:S04]  /*59a30*/  STL.64 [R1+0x41c0], R18 ;  /* 0x0041c01201007387 */ /* 0x000fe80000100a00 */
[----:B------:R-:W-:Y:S04]  /*59a40*/  STL.64 [R1+0x41b8], R16 ;  /* 0x0041b81001007387 */ /* 0x000fe80000100a00 */
[----:B------:R-:W1:Y:S04]  /*59a50*/  LDSM.16.MT88.4 R16, [R28+UR5+0x18080] ;  /* 0x018080051c10783b */ /* 0x000e680008004200 */
[----:B0-----:R-:W-:Y:S04]  /*59a60*/  STL [R1+0x3cf8], R22 ;  /* 0x003cf81601007387 */ /* 0x001fe80000100800 */
[----:B------:R-:W-:Y:S04]  /*59a70*/  STL [R1+0x3cf4], R23 ;  /* 0x003cf41701007387 */ /* 0x000fe80000100800 */
        /* <DEDUP_REMOVED lines=9> */
[----:B----4-:R0:W-:Y:S04]  /*59b10*/  STL.64 [R1+0x4150], R22 ;  /* 0x0041501601007387 */ /* 0x0101e80000100a00 */
[----:B---3--:R-:W-:Y:S01]  /*59b20*/  STL.64 [R1+0x4148], R20 ;  /* 0x0041481401007387 */ /* 0x008fe20000100a00 */
[----:B0-----:R-:W-:-:S02]  /*59b30*/  IMAD.MOV.U32 R22, RZ, RZ, R25 ;  /* 0x000000ffff167224 */ /* 0x001fc400078e0019 */
[----:B------:R-:W-:-:S05]  /*59b40*/  IMAD.MOV.U32 R23, RZ, RZ, R24 ;  /* 0x000000ffff177224 */ /* 0x000fca00078e0018 */
[----:B------:R0:W-:Y:S04]  /*59b50*/  STL.64 [R1+0x41a0], R22 ;  /* 0x0041a01601007387 */ /* 0x0001e80000100a00 */
[----:B0-----:R-:W3:Y:S04]  /*59b60*/  LDL.LU.64 R22, [R1+0x28] ;  /* 0x0000280001167983 */ /* 0x001ee80000300a00 */
        /* <DEDUP_REMOVED lines=9> */
[----:B------:R-:W4:Y:S01]  /*59c00*/  LDL.LU R27, [R1+0x26c] ;  /* 0x00026c00011b7983 */ /* 0x000f220000300800 */
[----:B-1----:R-:W-:-:S02]  /*59c10*/  IMAD.MOV.U32 R11, RZ, RZ, R18 ;  /* 0x000000ffff0b7224 */ /* 0x002fc400078e0012 */
[----:B------:R-:W-:Y:S02]  /*59c20*/  IMAD.MOV.U32 R10, RZ, RZ, R19 ;  /* 0x000000ffff0a7224 */ /* 0x000fe400078e0013 */
[----:B------:R-:W-:Y:S02]  /*59c30*/  IMAD.MOV.U32 R4, RZ, RZ, R16 ;  /* 0x000000ffff047224 */ /* 0x000fe400078e0010 */
[----:B------:R-:W-:Y:S01]  /*59c40*/  IMAD.MOV.U32 R5, RZ, RZ, R17 ;  /* 0x000000ffff057224 */ /* 0x000fe200078e0011 */
[----:B----4-:R-:W-:Y:S04]  /*59c50*/  STL.64 [R1+0x4198], R26 ;  /* 0x0041981a01007387 */ /* 0x010fe80000100a00 */
[----:B--2---:R0:W-:Y:S04]  /*59c60*/  STL.64 [R1+0x4190], R24 ;  /* 0x0041901801007387 */ /* 0x0041e80000100a00 */
[----:B0-----:R-:W2:Y:S04]  /*59c70*/  LDL.LU R24, [R1+0x270] ;  /* 0x0002700001187983 */ /* 0x001ea80000300800 */
[----:B------:R-:W2:Y:S04]  /*59c80*/  LDL.LU R25, [R1+0x274] ;  /* 0x0002740001197983 */ /* 0x000ea80000300800 */
[----:B------:R-:W2:Y:S04]  /*59c90*/  LDL.LU R26, [R1+0x278] ;  /* 0x00027800011a7983 */ /* 0x000ea80000300800 */
[----:B------:R-:W2:Y:S04]  /*59ca0*/  LDL.LU R27, [R1+0x27c] ;  /* 0x00027c00011b7983 */ /* 0x000ea80000300800 */
[----:B------:R-:W4:Y:S04]  /*59cb0*/  LDL.LU.64 R18, [R1+0x41c0] ;  /* 0x0041c00001127983 */ /* 0x000f280000300a00 */
[----:B------:R-:W4:Y:S04]  /*59cc0*/  LDL.LU.64 R16, [R1+0x41b8] ;  /* 0x0041b80001107983 */ /* 0x000f280000300a00 */
[----:B------:R-:W-:Y:S04]  /*59cd0*/  STL.64 [R1+0x4138], R10 ;  /* 0x0041380a01007387 */ /* 0x000fe80000100a00 */
[----:B------:R3:W-:Y:S02]  /*59ce0*/  STL.64 [R1+0x4130], R8 ;  /* 0x0041300801007387 */ /* 0x0007e40000100a00 */
[----:B---3--:R-:W-:-:S02]  /*59cf0*/  IMAD.MOV.U32 R9, RZ, RZ, R22 ;  /* 0x000000ffff097224 */ /* 0x008fc400078e0016 */
[----:B------:R-:W-:Y:S02]  /*59d00*/  IMAD.MOV.U32 R8, RZ, RZ, R23 ;  /* 0x000000ffff087224 */ /* 0x000fe400078e0017 */
[----:B------:R-:W-:Y:S02]  /*59d10*/  IMAD.MOV.U32 R10, RZ, RZ, R3 ;  /* 0x000000ffff0a7224 */ /* 0x000fe400078e0003 */
[----:B------:R-:W-:Y:S01]  /*59d20*/  IMAD.MOV.U32 R11, RZ, RZ, R2 ;  /* 0x000000ffff0b7224 */ /* 0x000fe200078e0002 */
[----:B------:R-:W3:Y:S04]  /*59d30*/  LDL.LU R3, [R1+0x41b4] ;  /* 0x0041b40001037983 */ /* 0x000ee80000300800 */
[----:B------:R-:W2:Y:S01]  /*59d40*/  LDL.LU R2, [R1+0x41b0] ;  /* 0x0041b00001027983 */ /* 0x000ea20000300800 */
[----:B----4-:R-:W-:Y:S03]  /*59d50*/  HMMA.16816.F32 R12, R16, R22, R12 ;  /* 0x00000016100c723c */ /* 0x010fe6000000180c */
[----:B------:R-:W0:-:S15]  /*59d60*/  LDSM.16.MT88.4 R20, [R28+UR5+0x18100] ;  /* 0x018100051c14783b */ /* 0x000e1e0008004200 */
[----:B------:R-:W-:Y:S01]  /*59d70*/  NOP ;  /* 0x0000000000007918 */ /* 0x000fe20000000000 */
[----:B------:R1:W-:Y:S04]  /*59d80*/  STL.64 [R1+0x70], R12 ;  /* 0x0000700c01007387 */ /* 0x0003e80000100a00 */
[----:B------:R0:W-:Y:S04]  /*59d90*/  STL.64 [R1+0x78], R14 ;  /* 0x0000780e01007387 */ /* 0x0001e80000100a00 */
[----:B-1----:R-:W4:Y:S01]  /*59da0*/  LDL.LU.64 R12, [R1+0x41a8] ;  /* 0x0041a800010c7983 */ /* 0x002f220000300a00 */
[----:B0-----:R-:W-:-:S03]  /*59db0*/  IMAD.MOV.U32 R15, RZ, RZ, R22 ;  /* 0x000000ffff0f7224 */ /* 0x001fc600078e0016 */
[----:B------:R-:W-:Y:S01]  /*59dc0*/  STL.64 [R1+0x40], R20 ;  /* 0x0000401401007387 */ /* 0x000fe20000100a00 */
[----:B------:R-:W-:-:S03]  /*59dd0*/  IMAD.MOV.U32 R14, RZ, RZ, R23 ;  /* 0x000000ffff0e7224 */ /* 0x000fc600078e0017 */
[----:B------:R-:W3:Y:S04]  /*59de0*/  LDL.LU.64 R22, [R1+0x41a0] ;  /* 0x0041a00001167983 */ /* 0x000ee80000300a00 */
[----:B------:R-:W-:Y:S04]  /*59df0*/  STL [R1+0x40b4], R14 ;  /* 0x0040b40e01007387 */ /* 0x000fe80000100800 */
[----:B------:R2:W-:Y:S02]  /*59e00*/  STL [R1+0x40b0], R15 ;  /* 0x0040b00f01007387 */ /* 0x0005e40000100800 */
[----:B--2---:R-:W-:Y:S01]  /*59e10*/  IMAD.MOV.U32 R15, RZ, RZ, R2 ;  /* 0x000000ffff0f7224 */ /* 0x004fe200078e0002 */
[----:B---3--:R-:W-:Y:S01]  /*59e20*/  HMMA.16816.F32 R24, R16, R22, R24 ;  /* 0x000000161018723c */ /* 0x008fe20000001818 */
[----:B----4-:R0:W-:Y:S04]  /*59e30*/  STL.64 [R1+0x4168], R12 ;  /* 0x0041680c01007387 */ /* 0x0101e80000100a00 */
[----:B0-----:R-:W2:Y:S04]  /*59e40*/  LDL.LU R12, [R1+0x1e0] ;  /* 0x0001e000010c7983 */ /* 0x001ea80000300800 */
[----:B------:R-:W2:Y:S04]  /*59e50*/  LDL.LU R13, [R1+0x1e4] ;  /* 0x0001e400010d7983 */ /* 0x000ea80000300800 */
[----:B------:R-:W2:Y:S06]  /*59e60*/  LDL.LU R14, [R1+0x1e8] ;  /* 0x0001e800010e7983 */ /* 0x000eac0000300800 */
[----:B------:R-:W-:Y:S04]  /*59e70*/  STL.64 [R1+0xa0], R24 ;  /* 0x0000a01801007387 */ /* 0x000fe80000100a00 */
[----:B------:R0:W-:Y:S01]  /*59e80*/  STL [R1+0xa8], R26 ;  /* 0x0000a81a01007387 */ /* 0x0001e20000100800 */
[----:B------:R-:W-:-:S03]  /*59e90*/  IMAD.MOV.U32 R2, RZ, RZ, R27 ;  /* 0x000000ffff027224 */ /* 0x000fc600078e001b */
[----:B0-----:R-:W3:Y:S04]  /*59ea0*/  LDL.LU.64 R26, [R1+0x4198] ;  /* 0x00419800011a7983 */ /* 0x001ee80000300a00 */
[----:B------:R-:W3:Y:S04]  /*59eb0*/  LDL.LU.64 R24, [R1+0x4190] ;  /* 0x0041900001187983 */ /* 0x000ee80000300a00 */
[----:B------:R-:W-:Y:S04]  /*59ec0*/  STL.64 [R1+0x4160], R22 ;  /* 0x0041601601007387 */ /* 0x000fe80000100a00 */
[----:B------:R-:W-:Y:S01]  /*59ed0*/  STL [R1+0x3f08], R2 ;  /* 0x003f080201007387 */ /* 0x000fe20000100800 */
[----:B---3--:R-:W-:-:S15]  /*59ee0*/  HMMA.16816.F32 R24, R16, R10, R24 ;  /* 0x0000000a1018723c */ /* 0x008fde0000001818 */
[----:B------:R-:W-:-:S04]  /*59ef0*/  NOP ;  /* 0x0000000000007918 */ /* 0x000fc80000000000 */
[----:B------:R-:W-:Y:S04]  /*59f00*/  STL.64 [R1+0x4f0], R24 ;  /* 0x0004f01801007387 */ /* 0x000fe80000100a00 */
[----:B------:R0:W-:Y:S04]  /*59f10*/  STL.64 [R1+0x4f8], R26 ;  /* 0x0004f81a01007387 */ /* 0x0001e80000100a00 */
[----:B0-----:R-:W3:Y:S04]  /*59f20*/  LDL.LU.64 R26, [R1+0x4188] ;  /* 0x00418800011a7983 */ /* 0x001ee80000300a00 */
[----:B------:R-:W3:Y:S01]  /*59f30*/  LDL.LU.64 R24, [R1+0x4180] ;  /* 0x0041800001187983 */ /* 0x000ee20000300a00 */
[----:B------:R-:W-:-:S03]  /*59f40*/  IMAD.MOV.U32 R23, RZ, RZ, R8 ;  /* 0x000000ffff177224 */ /* 0x000fc600078e0008 */
[----:B------:R0:W-:Y:S01]  /*59f50*/  STL.64 [R1+0x4158], R10 ;  /* 0x0041580a01007387 */ /* 0x0001e20000100a00 */
[----:B------:R-:W-:-:S03]  /*59f60*/  IMAD.MOV.U32 R22, RZ, RZ, R9 ;  /* 0x000000ffff167224 */ /* 0x000fc600078e0009 */
[----:B------:R-:W4:Y:S04]  /*59f70*/  LDL.LU R8, [R1+0x250] ;  /* 0x0002500001087983 */ /* 0x000f280000300800 */
[----:B------:R-:W4:Y:S04]  /*59f80*/  LDL.LU R9, [R1+0x254] ;  /* 0x0002540001097983 */ /* 0x000f280000300800 */
[----:B0-----:R-:W4:Y:S04]  /*59f90*/  LDL.LU R10, [R1+0x258] ;  /* 0x00025800010a7983 */ /* 0x001f280000300800 */
[----:B------:R-:W4:Y:S01]  /*59fa0*/  LDL.LU R11, [R1+0x25c] ;  /* 0x00025c00010b7983 */ /* 0x000f220000300800 */
[----:B---3--:R-:W-:Y:S03]  /*59fb0*/  HMMA.16816.F32 R16, R16, R6, R24 ;  /* 0x000000061010723c */ /* 0x008fe60000001818 */
[----:B------:R-:W2:Y:S04]  /*59fc0*/  LDL.LU.64 R26, [R1+0x4178] ;  /* 0x00417800011a7983 */ /* 0x000ea80000300a00 */
[----:B------:R-:W2:-:S12]  /*59fd0*/  LDL.LU.64 R24, [R1+0x4170] ;  /* 0x0041700001187983 */ /* 0x000e980000300a00 */
[----:B------:R0:W-:Y:S04]  /*59fe0*/  STL.64 [R1+0x560], R16 ;  /* 0x0005601001007387 */ /* 0x0001e80000100a00 */
[----:B------:R-:W-:Y:S04]  /*59ff0*/  STL.64 [R1+0x568], R18 ;  /* 0x0005681201007387 */ /* 0x000fe80000100a00 */
[----:B0-----:R-:W3:Y:S04]  /*5a000*/  LDL.LU R16, [R1+0x230] ;  /* 0x0002300001107983 */ /* 0x001ee80000300800 */
[----:B------:R-:W3:Y:S01]  /*5a010*/  LDL.LU R17, [R1+0x234] ;  /* 0x0002340001117983 */ /* 0x000ee20000300800 */
[----:B--2---:R-:W-:Y:S03]  /*5a020*/  HMMA.16816.F32 R20, R24, R22, R12 ;  /* 0x000000161814723c */ /* 0x004fe6000000180c */
[----:B------:R-:W2:-:S15]  /*5a030*/  LDL.LU.64 R12, [R1+0x4168] ;  /* 0x00416800010c7983 */ /* 0x000e9e0000300a00 */
[----:B------:R-:W-:Y:S01]  /*5a040*/  NOP ;  /* 0x0000000000007918 */ /* 0x000fe20000000000 */
[----:B------:R-:W-:Y:S04]  /*5a050*/  STL.64 [R1+0x540], R20 ;  /* 0x0005401401007387 */ /* 0x000fe80000100a00 */
[----:B------:R-:W-:Y:S04]  /*5a060*/  STL.64 [R1+0x548], R22 ;  /* 0x0005481601007387 */ /* 0x000fe80000100a00 */
[----:B------:R-:W0:Y:S02]  /*5a070*/  LDSM.16.MT88.4 R20, [R28+UR5+0x18180] ;  /* 0x018180051c14783b */ /* 0x000e240008004200 */
[----:B0-----:R-:W-:-:S02]  /*5a080*/  IMAD.MOV.U32 R15, RZ, RZ, R22 ;  /* 0x000000ffff0f7224 */ /* 0x001fc400078e0016 */
[----:B------:R4:W-:Y:S01]  /*5a090*/  STL [R1+0x20], R20 ;  /* 0x0000201401007387 */ /* 0x0009e20000100800 */
[----:B------:R-:W-:-:S03]  /*5a0a0*/  IMAD.MOV.U32 R2, RZ, RZ, R23 ;  /* 0x000000ffff027224 */ /* 0x000fc600078e0017 */
[----:B------:R-:W4:Y:S01]  /*5a0b0*/  LDL.LU.64 R22, [R1+0x4160] ;  /* 0x0041600001167983 */ /* 0x000f220000300a00 */
[----:B------:R-:W-:Y:S02]  /*5a0c0*/  IMAD.MOV.U32 R14, RZ, RZ, R21 ;  /* 0x000000ffff0e7224 */ /* 0x000fe400078e0015 */
[----:B----4-:R-:W-:Y:S01]  /*5a0d0*/  HMMA.16816.F32 R20, R24, R22, R8 ;  /* 0x000000161814723c */ /* 0x010fe20000001808 */
[----:B------:R-:W4:-:S15]  /*5a0e0*/  LDL.LU.64 R10, [R1+0x4158] ;  /* 0x00415800010a7983 */ /* 0x000f1e0000300a00 */
[----:B------:R-:W-:-:S03]  /*5a0f0*/  NOP ;  /* 0x0000000000007918 */ /* 0x000fc60000000000 */
[----:B------:R-:W-:Y:S04]  /*5a100*/  STL.64 [R1+0x4e0], R20 ;  /* 0x0004e01401007387 */ /* 0x000fe80000100a00 */
[----:B------:R0:W-:Y:S04]  /*5a110*/  STL.64 [R1+0x4e8], R22 ;  /* 0x0004e81601007387 */ /* 0x0001e80000100a00 */
[----:B0-----:R-:W4:Y:S04]  /*5a120*/  LDL.LU.64 R22, [R1+0x4150] ;  /* 0x0041500001167983 */ /* 0x001f280000300a00 */
[----:B------:R-:W4:Y:S01]  /*5a130*/  LDL.LU.64 R20, [R1+0x4148] ;  /* 0x0041480001147983 */ /* 0x000f220000300a00 */
[----:B------:R-:W-:-:S02]  /*5a140*/  IMAD.MOV.U32 R19, RZ, RZ, R0 ;  /* 0x000000ffff137224 */ /* 0x000fc400078e0000 */
[----:B------:R-:W-:Y:S01]  /*5a150*/  IMAD.MOV.U32 R18, RZ, RZ, R3 ;  /* 0x000000ffff127224 */ /* 0x000fe200078e0003 */
[----:B----4-:R-:W-:Y:S01]  /*5a160*/  HMMA.16816.F32 R8, R24, R10, R20 ;  /* 0x0000000a1808723c */ /* 0x010fe20000001814 */
[----:B------:R-:W4:-:S15]  /*5a170*/  LDL.LU.64 R20, [R1+0x4140] ;  /* 0x0041400001147983 */ /* 0x000f1e0000300a00 */
[----:B------:R-:W-:-:S03]  /*5a180*/  NOP ;  /* 0x0000000000007918 */ /* 0x000fc60000000000 */
[----:B------:R-:W-:Y:S02]  /*5a190*/  IMAD.MOV.U32 R0, RZ, RZ, R11 ;  /* 0x000000ffff007224 */ /* 0x000fe400078e000b */
[----:B------:R-:W-:Y:S02]  /*5a1a0*/  IMAD.MOV.U32 R3, RZ, RZ, R10 ;  /* 0x000000ffff037224 */ /* 0x000fe400078e000a */
[----:B------:R-:W-:Y:S02]  /*5a1b0*/  IMAD.MOV.U32 R23, RZ, RZ, R9 ;  /* 0x000000ffff177224 */ /* 0x000fe400078e0009 */
[----:B------:R-:W-:Y:S01]  /*5a1c0*/  IMAD.MOV.U32 R22, RZ, RZ, R8 ;  /* 0x000000ffff167224 */ /* 0x000fe200078e0008 */
[----:B------:R-:W2:Y:S04]  /*5a1d0*/  LDL.LU.64 R10, [R1+0x4138] ;  /* 0x00413800010a7983 */ /* 0x000ea80000300a00 */
[----:B------:R-:W3:Y:S04]  /*5a1e0*/  LDL.LU.64 R8, [R1+0x4130] ;  /* 0x0041300001087983 */ /* 0x000ee80000300a00 */
[----:B------:R-:W-:Y:S04]  /*5a1f0*/  STL [R1+0x3d3c], R0 ;  /* 0x003d3c0001007387 */ /* 0x000fe80000100800 */
[----:B------:R-:W-:Y:S04]  /*5a200*/  STL [R1+0x3d38], R3 ;  /* 0x003d380301007387 */ /* 0x000fe80000100800 */
[----:B------:R-:W-:Y:S04]  /*5a210*/  STL [R1+0x3d34], R23 ;  /* 0x003d341701007387 */ /* 0x000fe80000100800 */
[----:B------:R-:W-:Y:S04]  /*5a220*/  STL [R1+0x3d30], R22 ;  /* 0x003d301601007387 */ /* 0x000fe80000100800 */
[----:B----4-:R0:W-:Y:S04]  /*5a230*/  STL.64 [R1+0x4100], R20 ;  /* 0x0041001401007387 */ /* 0x0101e80000100a00 */
[----:B0-----:R-:W4:Y:S04]  /*5a240*/  LDL.LU R20, [R1+0x1d0] ;  /* 0x0001d00001147983 */ /* 0x001f280000300800 */
[----:B------:R-:W4:Y:S04]  /*5a250*/  LDL.LU R21, [R1+0x1d4] ;  /* 0x0001d40001157983 */ /* 0x000f280000300800 */
[----:B------:R-:W4:Y:S04]  /*5a260*/  LDL.LU R22, [R1+0x1d8] ;  /* 0x0001d80001167983 */ /* 0x000f280000300800 */
[----:B------:R-:W4:Y:S02]  /*5a270*/  LDL.LU R23, [R1+0x1dc] ;  /* 0x0001dc0001177983 */ /* 0x000f240000300800 */
[----:B----4-:R-:W-:Y:S02]  /*5a280*/  HMMA.16816.F32 R20, R24, R6, R20 ;  /* 0x000000061814723c */ /* 0x010fe40000001814 */
[----:B------:R-:W0:Y:S04]  /*5a290*/  LDSM.16.MT88.4 R24, [R28+UR5+0x18200] ;  /* 0x018200051c18783b */ /* 0x000e280008004200 */
[----:B0-----:R-:W-:-:S13]  /*5a2a0*/  STL.64 [R1+0x4028], R26 ;  /* 0x0040281a01007387 */ /* 0x001fda0000100a00 */
[----:B------:R-:W-:Y:S04]  /*5a2b0*/  STL.64 [R1+0x3a0], R20 ;  /* 0x0003a01401007387 */ /* 0x000fe80000100a00 */
[----:B------:R-:W-:Y:S04]  /*5a2c0*/  STL.64 [R1+0x3a8], R22 ;  /* 0x0003a81601007387 */ /* 0x000fe80000100a00 */
[----:B------:R0:W-:Y:S02]  /*5a2d0*/  STL.64 [R1+0x4020], R24 ;  /* 0x0040201801007387 */ /* 0x0001e40000100a00 */
[----:B0-----:R-:W-:-:S02]  /*5a2e0*/  IMAD.MOV.U32 R24, RZ, RZ, R4 ;  /* 0x000000ffff187224 */ /* 0x001fc400078e0004 */
[----:B------:R-:W-:Y:S01]  /*5a2f0*/  IMAD.MOV.U32 R25, RZ, RZ, R5 ;  /* 0x000000ffff197224 */ /* 0x000fe200078e0005 */
[----:B------:R-:W4:Y:S04]  /*5a300*/  LDL.LU R4, [R1+0x412c] ;  /* 0x00412c0001047983 */ /* 0x000f280000300800 */
[----:B------:R-:W3:Y:S01]  /*5a310*/  LDL.LU R5, [R1+0x4128] ;  /* 0x0041280001057983 */ /* 0x000ee20000300800 */
[----:B--2---:R-:W-:Y:S02]  /*5a320*/  IMAD.MOV.U32 R26, RZ, RZ, R11 ;  /* 0x000000ffff1a7224 */ /* 0x004fe400078e000b */
[----:B------:R-:W-:-:S05]  /*5a330*/  IMAD.MOV.U32 R27, RZ, RZ, R10 ;  /* 0x000000ffff1b7224 */ /* 0x000fca00078e000a */
[----:B------:R-:W-:Y:S04]  /*5a340*/  STL.64 [R1+0x40f0], R26 ;  /* 0x0040f01a01007387 */ /* 0x000fe80000100a00 */
[----:B------:R0:W-:Y:S04]  /*5a350*/  STL.64 [R1+0x40e8], R24 ;  /* 0x0040e81801007387 */ /* 0x0001e80000100a00 */
[----:B0-----:R-:W2:Y:S01]  /*5a360*/  LDL.LU R24, [R1+0x60] ;  /* 0x0000600001187983 */ /* 0x001ea20000300800 */
[----:B------:R-:W-:-:S03]  /*5a370*/  IMAD.MOV.U32 R25, RZ, RZ, R29 ;  /* 0x000000ffff197224 */ /* 0x000fc600078e001d */
[----:B------:R-:W2:Y:S01]  /*5a380*/  LDL.LU R29, [R1+0x4124] ;  /* 0x00412400011d7983 */ /* 0x000ea20000300800 */
[----:B----4-:R-:W-:Y:S02]  /*5a390*/  IMAD.MOV.U32 R26, RZ, RZ, R4 ;  /* 0x000000ffff1a7224 */ /* 0x010fe400078e0004 */
[----:B---3--:R-:W-:Y:S01]  /*5a3a0*/  IMAD.MOV.U32 R27, RZ, RZ, R5 ;  /* 0x000000ffff1b7224 */ /* 0x008fe200078e0005 */
[----:B------:R-:W3:Y:S04]  /*5a3b0*/  LDL.LU R4, [R1+0x4120] ;  /* 0x0041200001047983 */ /* 0x000ee80000300800 */
[----:B------:R-:W4:Y:S04]  /*5a3c0*/  LDL.LU R5, [R1+0x411c] ;  /* 0x00411c0001057983 */ /* 0x000f280000300800 */
[----:B------:R-:W4:Y:S01]  /*5a3d0*/  LDL.LU R20, [R1+0x5d0] ;  /* 0x0005d00001147983 */ /* 0x000f220000300800 */
[----:B--2---:R-:W-:-:S15]  /*5a3e0*/  HMMA.16816.F32 R16, R24, R8, R16 ;  /* 0x000000081810723c */ /* 0x004fde0000001810 */
[----:B------:R-:W-:-:S04]  /*5a3f0*/  NOP ;  /* 0x0000000000007918 */ /* 0x000fc80000000000 */
        /* <DEDUP_REMOVED lines=8> */
[----:B------:R-:W2:Y:S04]  /*5a480*/  LDL.LU R19, [R1+0x5ec] ;  /* 0x0005ec0001137983 */ /* 0x000ea80000300800 */
[----:B------:R0:W-:Y:S04]  /*5a490*/  STL.64 [R1+0x40f8], R8 ;  /* 0x0040f80801007387 */ /* 0x0001e80000100a00 */
[----:B0-----:R-:W2:Y:S04]  /*5a4a0*/  LDL.LU R8, [R1+0x330] ;  /* 0x0003300001087983 */ /* 0x001ea80000300800 */
[----:B------:R-:W2:Y:S01]  /*5a4b0*/  LDL.LU R9, [R1+0x334] ;  /* 0x0003340001097983 */ /* 0x000ea20000300800 */
[----:B---3--:R-:W-:-:S02]  /*5a4c0*/  IMAD.MOV.U32 R11, RZ, RZ, R4 ;  /* 0x000000ffff0b7224 */ /* 0x008fc400078e0004 */
[----:B----4-:R-:W-:Y:S02]  /*5a4d0*/  IMAD.MOV.U32 R10, RZ, RZ, R5 ;  /* 0x000000ffff0a7224 */ /* 0x010fe400078e0005 */
        /* <DEDUP_REMOVED lines=11> */
[----:B------:R-:W4:Y:S01]  /*5a590*/  LDL.LU R6, [R1+0x2f8] ;  /* 0x0002f80001067983 */ /* 0x000f220000300800 */
[----:B------:R-:W-:-:S03]  /*5a5a0*/  IMAD.MOV.U32 R7, RZ, RZ, R29 ;  /* 0x000000ffff077224 */ /* 0x000fc600078e001d */
[----:B------:R-:W3:Y:S01]  /*5a5b0*/  LDL.LU R29, [R1+0x4118] ;  /* 0x00411800011d7983 */ /* 0x000ee20000300800 */
[C---:B--2---:R-:W-:Y:S03]  /*5a5c0*/  HMMA.16816.F32 R16, R24.reuse, R12, R16 ;  /* 0x0000000c1810723c */ /* 0x044fe60000001810 */
        /* <DEDUP_REMOVED lines=17> */
[----:B------:R0:W-:Y:S04]  /*5a6e0*/  STL.64 [R1+0x440], R20 ;  /* 0x0004401401007387 */ /* 0x0001e80000100a00 */
[----:B------:R-:W-:Y:S04]  /*5a6f0*/  STL.64 [R1+0x448], R22 ;  /* 0x0004481601007387 */ /* 0x000fe80000100a00 */
[----:B0-----:R-:W4:Y:S01]  /*5a700*/  LDL.LU.64 R20, [R1+0x4100] ;  /* 0x0041000001147983 */ /* 0x001f220000300a00 */
[----:B------:R-:W-:Y:S01]  /*5a710*/  IMAD.MOV.U32 R7, RZ, RZ, R29 ;  /* 0x000000ffff077224 */ /* 0x000fe200078e001d */
[----:B----4-:R-:W-:Y:S02]  /*5a720*/  HMMA.16816.F32 R24, R24, R20, R8 ;  /* 0x000000141818723c */ /* 0x010fe40000001808 */
[----:B------:R-:W2:-:S15]  /*5a730*/  LDL.LU.64 R8, [R1+0x40f8] ;  /* 0x0040f80001087983 */ /* 0x000e9e0000300a00 */
[----:B------:R-:W-:Y:S02]  /*5a740*/  NOP ;  /* 0x0000000000007918 */ /* 0x000fe40000000000 */
[----:B------:R-:W-:Y:S04]  /*5a750*/  STL.64 [R1+0x430], R24 ;  /* 0x0004301801007387 */ /* 0x000fe80000100a00 */
[----:B------:R0:W-:Y:S01]  /*5a760*/  STL [R1+0x438], R26 ;  /* 0x0004381a01007387 */ /* 0x0001e20000100800 */
[----:B------:R-:W-:-:S03]  /*5a770*/  IMAD.MOV.U32 R29, RZ, RZ, R27 ;  /* 0x000000ffff1d7224 */ /* 0x000fc600078e001b */
[----:B0-----:R-:W2:Y:S04]  /*5a780*/  LDL.LU.64 R26, [R1+0x40f0] ;  /* 0x0040f000011a7983 */ /* 0x001ea80000300a00 */
[----:B------:R-:W2:Y:S04]  /*5a790*/  LDL.LU.64 R24, [R1+0x40e8] ;  /* 0x0040e80001187983 */ /* 0x000ea80000300a00 */
[----:B------:R-:W-:Y:S01]  /*5a7a0*/  STL [R1+0x3cb8], R29 ;  /* 0x003cb81d01007387 */ /* 0x000fe20000100800 */
[----:B--2---:R-:W-:-:S15]  /*5a7b0*/  HMMA.16816.F32 R4, R24, R8, R4 ;  /* 0x000000081804723c */ /* 0x004fde0000001804 */
[----:B------:R-:W-:-:S04]  /*5a7c0*/  NOP ;  /* 0x0000000000007918 */ /* 0x000fc80000000000 */
[----:B------:R-:W-:Y:S04]  /*5a7d0*/  STL [R1+0x420], R4 ;  /* 0x0004200401007387 */ /* 0x000fe80000100800 */
[----:B------:R0:W-:Y:S01]  /*5a7e0*/  STL [R1+0x42c], R7 ;  /* 0x00042c0701007387 */ /* 0x0001e20000100800 */
[----:B------:R-:W-:Y:S02]  /*5a7f0*/  IMAD.MOV.U32 R11, RZ, RZ, R6 ;  /* 0x000000ffff0b7224 */ /* 0x000fe400078e0006 */
[----:B------:R-:W-:Y:S01]  /*5a800*/  IMAD.MOV.U32 R10, RZ, RZ, R5 ;  /* 0x000000ffff0a7224 */ /* 0x000fe200078e0005 */
[----:B0-----:R-:W2:Y:S04]  /*5a810*/  LDL.LU.64 R6, [R1+0x40e0] ;  /* 0x0040e00001067983 */ /* 0x001ea80000300a00 */
[----:B------:R-:W2:Y:S04]  /*5a820*/  LDL.LU.64 R4, [R1+0x40d8] ;  /* 0x0040d80001047983 */ /* 0x000ea80000300a00 */
        /* <DEDUP_REMOVED lines=9> */
[----:B------:R-:W-:Y:S04]  /*5a8c0*/  STL.64 [R1+0x40a8], R12 ;  /* 0x0040a80c01007387 */ /* 0x000fe80000100a00 */
[----:B------:R-:W4:Y:S04]  /*5a8d0*/  LDL R0, [R1+0x35d0] ;  /* 0x0035d00001007983 */ /* 0x000f280000100800 */
[----:B------:R-:W-:Y:S01]  /*5a8e0*/  STL [R1+0x3cc4], R29 ;  /* 0x003cc41d01007387 */ /* 0x000fe20000100800 */
[----:B--2---:R-:W-:-:S15]  /*5a8f0*/  HMMA.16816.F32 R4, R24, R16, R4 ;  /* 0x000000101804723c */ /* 0x004fde0000001804 */
[----:B------:R-:W-:-:S04]  /*5a900*/  NOP ;  /* 0x0000000000007918 */ /* 0x000fc80000000000 */
[----:B------:R-:W-:Y:S01]  /*5a910*/  IMAD.MOV.U32 R11, RZ, RZ, R6 ;  /* 0x000000ffff0b7224 */ /* 0x000fe200078e0006 */
[----:B------:R0:W-:Y:S01]  /*5a920*/  STL.64 [R1+0x400], R4 ;  /* 0x0004000401007387 */ /* 0x0001e20000100a00 */
[----:B------:R-:W-:-:S03]  /*5a930*/  IMAD.MOV.U32 R10, RZ, RZ, R7 ;  /* 0x000000ffff0a7224 */ /* 0x000fc600078e0007 */
[----:B------:R-:W2:Y:S04]  /*5a940*/  LDL.LU.64 R6, [R1+0x40c0] ;  /* 0x0040c00001067983 */ /* 0x000ea80000300a00 */
[----:B0-----:R-:W2:Y:S04]  /*5a950*/  LDL.LU.64 R4, [R1+0x40b8] ;  /* 0x0040b80001047983 */ /* 0x001ea80000300a00 */
[----:B---3--:R-:W-:Y:S04]  /*5a960*/  STL.64 [R1+0x40a0], R18 ;  /* 0x0040a01201007387 */ /* 0x008fe80000100a00 */
[----:B------:R-:W-:Y:S04]  /*5a970*/  STL.64 [R1+0x4098], R16 ;  /* 0x0040981001007387 */ /* 0x000fe80000100a00 */
[----:B------:R-:W-:Y:S04]  /*5a980*/  STL [R1+0x3ccc], R10 ;  /* 0x003ccc0a01007387 */ /* 0x000fe80000100800 */
[----:B------:R-:W-:Y:S01]  /*5a990*/  STL [R1+0x3cc8], R11 ;  /* 0x003cc80b01007387 */ /* 0x000fe20000100800 */
[----:B--2---:R-:W-:-:S15]  /*5a9a0*/  HMMA.16816.F32 R4, R24, R20, R4 ;  /* 0x000000141804723c */ /* 0x004fde0000001804 */
[----:B------:R-:W-:-:S04]  /*5a9b0*/  NOP ;  /* 0x0000000000007918 */ /* 0x000fc80000000000 */
[----:B------:R0:W-:Y:S04]  /*5a9c0*/  STL.64 [R1+0x3f0], R4 ;  /* 0x0003f00401007387 */ /* 0x0001e80000100a00 */
[----:B------:R1:W-:Y:S04]  /*5a9d0*/  STL [R1+0x3f8], R6 ;  /* 0x0003f80601007387 */ /* 0x0003e80000100800 */
[----:B------:R-:W-:Y:S04]  /*5a9e0*/  STL.64 [R1+0x4090], R20 ;  /* 0x0040901401007387 */ /* 0x000fe80000100a00 */
[----:B------:R-:W2:Y:S01]  /*5a9f0*/  LDL.LU R24, [R1+0x20] ;  /* 0x0000200001187983 */ /* 0x000ea20000300800 */
[----:B------:R-:W-:-:S02]  /*5aa00*/  IMAD.MOV.U32 R26, RZ, RZ, R15 ;  /* 0x000000ffff1a7224 */ /* 0x000fc400078e000f */
[----:B------:R-:W-:Y:S02]  /*5aa10*/  IMAD.MOV.U32 R27, RZ, RZ, R2 ;  /* 0x000000ffff1b7224 */ /* 0x000fe400078e0002 */
[----:B------:R-:W-:Y:S02]  /*5aa20*/  IMAD.MOV.U32 R25, RZ, RZ, R14 ;  /* 0x000000ffff197224 */ /* 0x000fe400078e000e */
[----:B------:R-:W3:Y:S04]  /*5aa30*/  LDL.LU R14, [R1+0x40b4] ;  /* 0x0040b400010e7983 */ /* 0x000ee80000300800 */
[----:B------:R-:W3:Y:S04]  /*5aa40*/  LDL.LU R15, [R1+0x40b0] ;  /* 0x0040b000010f7983 */ /* 0x000ee80000300800 */
[----:B------:R-:W-:Y:S01]  /*5aa50*/  STL.64 [R1+0x4078], R26 ;  /* 0x0040781a01007387 */ /* 0x000fe20000100a00 */
[----:B------:R-:W-:-:S03]  /*5aa60*/  IMAD.MOV.U32 R29, RZ, RZ, R7 ;  /* 0x000000ffff1d7224 */ /* 0x000fc600078e0007 */
[----:B--2---:R-:W-:Y:S04]  /*5aa70*/  STL.64 [R1+0x4070], R24 ;  /* 0x0040701801007387 */ /* 0x004fe80000100a00 */
        /* <DEDUP_REMOVED lines=18> */
[----:B--2---:R-:W-:Y:S04]  /*5aba0*/  STL.64 [R1+0x4018], R6 ;  /* 0x0040180601007387 */ /* 0x004fe80000100a00 */
[----:B------:R0:W-:Y:S04]  /*5abb0*/  STL.64 [R1+0x4010], R4 ;  /* 0x0040100401007387 */ /* 0x0001e80000100a00 */
[----:B0-----:R-:W2:Y:S04]  /*5abc0*/  LDL.LU R4, [R1+0x150] ;  /* 0x0001500001047983 */ /* 0x001ea80000300800 */
[----:B------:R-:W2:Y:S04]  /*5abd0*/  LDL.LU R5, [R1+0x154] ;  /* 0x0001540001057983 */ /* 0x000ea80000300800 */
[----:B------:R-:W2:Y:S04]  /*5abe0*/  LDL.LU R6, [R1+0x158] ;  /* 0x0001580001067983 */ /* 0x000ea80000300800 */
[----:B------:R-:W2:Y:S01]  /*5abf0*/  LDL.LU R7, [R1+0x15c] ;  /* 0x00015c0001077983 */ /* 0x000ea20000300800 */
[----:B---3--:R-:W-:-:S02]  /*5ac00*/  IMAD.MOV.U32 R27, RZ, RZ, R14 ;  /* 0x000000ffff1b7224 */ /* 0x008fc400078e000e */
[----:B------:R-:W-:Y:S01]  /*5ac10*/  IMAD.MOV.U32 R26, RZ, RZ, R15 ;  /* 0x000000ffff1a7224 */ /* 0x000fe200078e000f */
[----:B--2---:R-:W-:Y:S04]  /*5ac20*/  STL.64 [R1+0x4038], R6 ;  /* 0x0040380601007387 */ /* 0x004fe80000100a00 */
[----:B------:R0:W-:Y:S04]  /*5ac30*/  STL.64 [R1+0x4030], R4 ;  /* 0x0040300401007387 */ /* 0x0001e80000100a00 */
        /* <DEDUP_REMOVED lines=42> */
[----:B------:R0:W-:Y:S04]  /*5aee0*/  STL.64 [R1+0x3e0], R12 ;  /* 0x0003e00c01007387 */ /* 0x0001e80000100a00 */
[----:B0-----:R-:W3:Y:S01]  /*5aef0*/  LDL.LU.64 R12, [R1+0x40a8] ;  /* 0x0040a800010c7983 */ /* 0x001ee20000300a00 */
[----:B------:R-:W-:-:S02]  /*5af00*/  IMAD.MOV.U32 R10, RZ, RZ, R14 ;  /* 0x000000ffff0a7224 */ /* 0x000fc400078e000e */
[----:B------:R-:W-:-:S03]  /*5af10*/  IMAD.MOV.U32 R11, RZ, RZ, R15 ;  /* 0x000000ffff0b7224 */ /* 0x000fc600078e000f */
[----:B------:R-:W-:Y:S04]  /*5af20*/  STL [R1+0x3cd8], R10 ;  /* 0x003cd80a01007387 */ /* 0x000fe80000100800 */
[----:B------:R-:W-:Y:S01]  /*5af30*/  STL [R1+0x3cd4], R11 ;  /* 0x003cd40b01007387 */ /* 0x000fe20000100800 */
[----:B---3--:R-:W-:-:S15]  /*5af40*/  HMMA.16816.F32 R16, R24, R12, R16 ;  /* 0x0000000c1810723c */ /* 0x008fde0000001810 */
[----:B------:R-:W-:-:S04]  /*5af50*/  NOP ;  /* 0x0000000000007918 */ /* 0x000fc80000000000 */
        /* <DEDUP_REMOVED lines=8> */
[----:B0-----:R-:W2:Y:S02]  /*5afe0*/  LDL.LU.64 R20, [R1+0x4090] ;  /* 0x0040900001147983 */ /* 0x001ea40000300a00 */
        /* <DEDUP_REMOVED lines=70> */
[----:B------:R-:W4:-:S12]  /*5b450*/  LDL.LU.64 R4, [R1+0x3fe0] ;  /* 0x003fe00001047983 */ /* 0x000f180000300a00 */
[----:B------:R0:W-:Y:S04]  /*5b460*/  STL.64 [R1+0x130], R24 ;  /* 0x0001301801007387 */ /* 0x0001e80000100a00 */
[----:B------:R1:W-:Y:S04]  /*5b470*/  STL.64 [R1+0x138], R26 ;  /* 0x0001381a01007387 */ /* 0x0003e80000100a00 */
[----:B0-----:R-:W2:Y:S04]  /*5b480*/  LDL.LU.64 R24, [R1+0x50] ;  /* 0x0000500001187983 */ /* 0x001ea80000300a00 */
[----:B-1----:R-:W2:Y:S04]  /*5b490*/  LDL.LU.64 R26, [R1+0x58] ;  /* 0x00005800011a7983 */ /* 0x002ea80000300a00 */
        /* <DEDUP_REMOVED lines=13> */
[----:B------:R0:W-:Y:S04]  /*5b570*/  STL.64 [R1+0x120], R12 ;  /* 0x0001200c01007387 */ /* 0x0001e80000100a00 */
        /* <DEDUP_REMOVED lines=8> */
[----:B--2---:R-:W-:Y:S02]  /*5b600*/  HMMA.16816.F32 R24, R4, R16, R24 ;  /* 0x000000100418723c */ /* 0x004fe40000001818 */
[----:B---3--:R-:W-:Y:S04]  /*5b610*/  STL.64 [R1+0x3fa0], R18 ;  /* 0x003fa01201007387 */ /* 0x008fe80000100a00 */
[----:B------:R0:W-:-:S13]  /*5b620*/  STL.64 [R1+0x3f98], R16 ;  /* 0x003f981001007387 */ /* 0x0001da0000100a00 */
[----:B------:R-:W-:Y:S04]  /*5b630*/  STL.64 [R1+0x100], R24 ;  /* 0x0001001801007387 */ /* 0x000fe80000100a00 */
[----:B------:R-:W-:Y:S04]  /*5b640*/  STL.64 [R1+0x108], R26 ;  /* 0x0001081a01007387 */ /* 0x000fe80000100a00 */
[----:B------:R-:W1:Y:S04]  /*5b650*/  LDSM.16.MT88.4 R24, [R0+UR5+0x18000] ;  /* 0x018000050018783b */ /* 0x000e680008004200 */
[----:B0-----:R-:W2:Y:S04]  /*5b660*/  LDL.LU R16, [R1+0x580] ;  /* 0x0005800001107983 */ /* 0x001ea80000300800 */
[----:B------:R-:W2:Y:S04]  /*5b670*/  LDL.LU R17, [R1+0x584] ;  /* 0x0005840001117983 */ /* 0x000ea80000300800 */
[----:B------:R-:W2:Y:S04]  /*5b680*/  LDL.LU R18, [R1+0x588] ;  /* 0x0005880001127983 */ /* 0x000ea80000300800 */
[----:B------:R-:W2:Y:S04]  /*5b690*/  LDL.LU R19, [R1+0x58c] ;  /* 0x00058c0001137983 */ /* 0x000ea80000300800 */
[----:B-1----:R-:W-:Y:S04]  /*5b6a0*/  STL.64 [R1+0x30], R24 ;  /* 0x0000301801007387 */ /* 0x002fe80000100a00 */
[----:B------:R-:W-:Y:S04]  /*5b6b0*/  STL.64 [R1+0x38], R26 ;  /* 0x0000381a01007387 */ /* 0x000fe80000100a00 */
[----:B------:R-:W0:Y:S02]  /*5b6c0*/  LDSM.16.MT88.4 R24, [R0+UR5+0x18080] ;  /* 0x018080050018783b */ /* 0x000e240008004200 */
[----:B0-----:R-:W-:-:S02]  /*5b6d0*/  IMAD.MOV.U32 R23, RZ, RZ, R26 ;  /* 0x000000ffff177224 */ /* 0x001fc400078e001a */
[----:B------:R-:W-:Y:S02]  /*5b6e0*/  IMAD.MOV.U32 R22, RZ, RZ, R27 ;  /* 0x000000ffff167224 */ /* 0x000fe400078e001b */
[----:B------:R-:W-:Y:S02]  /*5b6f0*/  IMAD.MOV.U32 R14, RZ, RZ, R24 ;  /* 0x000000ffff0e7224 */ /* 0x000fe400078e0018 */
[----:B------:R-:W-:Y:S01]  /*5b700*/  IMAD.MOV.U32 R15, RZ, RZ, R25 ;  /* 0x000000ffff0f7224 */ /* 0x000fe200078e0019 */
[----:B------:R-:W3:Y:S04]  /*5b710*/  LDL.LU.64 R26, [R1+0x3fc0] ;  /* 0x003fc000011a7983 */ /* 0x000ee80000300a00 */
[----:B------:R-:W3:Y:S04]  /*5b720*/  LDL.LU.64 R24, [R1+0x3fb8] ;  /* 0x003fb80001187983 */ /* 0x000ee80000300a00 */
[----:B------:R-:W-:Y:S04]  /*5b730*/  STL [R1+0x3f18], R22 ;  /* 0x003f181601007387 */ /* 0x000fe80000100800 */
[----:B------:R-:W-:Y:S04]  /*5b740*/  STL [R1+0x3f14], R23 ;  /* 0x003f141701007387 */ /* 0x000fe80000100800 */
[----:B------:R-:W-:Y:S04]  /*5b750*/  STL [R1+0x3f10], R15 ;  /* 0x003f100f01007387 */ /* 0x000fe80000100800 */
[----:B------:R-:W-:Y:S01]  /*5b760*/  STL [R1+0x3f0c], R14 ;  /* 0x003f0c0e01007387 */ /* 0x000fe20000100800 */
[----:B---3--:R-:W-:Y:S03]  /*5b770*/  HMMA.16816.F32 R4, R4, R20, R24 ;  /* 0x000000140404723c */ /* 0x008fe60000001818 */
[----:B------:R-:W2:Y:S04]  /*5b780*/  LDL.LU.64 R26, [R1+0x3fb0] ;  /* 0x003fb000011a7983 */ /* 0x000ea80000300a00 */
[----:B------:R-:W2:-:S12]  /*5b790*/  LDL.LU.64 R24, [R1+0x3fa8] ;  /* 0x003fa80001187983 */ /* 0x000e980000300a00 */
[----:B------:R-:W-:Y:S04]  /*5b7a0*/  STL.64 [R1+0x60], R4 ;  /* 0x0000600401007387 */ /* 0x000fe80000100a00 */
[----:B------:R-:W-:Y:S04]  /*5b7b0*/  STL.64 [R1+0x68], R6 ;  /* 0x0000680601007387 */ /* 0x000fe80000100a00 */
[----:B------:R-:W0:Y:S02]  /*5b7c0*/  LDSM.16.MT88.4 R4, [R0+UR5+0x18100] ;  /* 0x018100050004783b */ /* 0x000e240008004200 */
[----:B0-----:R-:W-:-:S02]  /*5b7d0*/  IMAD.MOV.U32 R23, RZ, RZ, R4 ;  /* 0x000000ffff177224 */ /* 0x001fc400078e0004 */
[----:B------:R-:W-:Y:S02]  /*5b7e0*/  IMAD.MOV.U32 R15, RZ, RZ, R5 ;  /* 0x000000ffff0f7224 */ /* 0x000fe400078e0005 */
[----:B------:R-:W-:Y:S02]  /*5b7f0*/  IMAD.MOV.U32 R14, RZ, RZ, R6 ;  /* 0x000000ffff0e7224 */ /* 0x000fe400078e0006 */
[----:B------:R-:W-:Y:S02]  /*5b800*/  IMAD.MOV.U32 R2, RZ, RZ, R7 ;  /* 0x000000ffff027224 */ /* 0x000fe400078e0007 */
[----:B------:R-:W0:Y:S04]  /*5b810*/  LDSM.16.MT88.4 R4, [R0+UR5+0x18180] ;  /* 0x018180050004783b */ /* 0x000e280008004200 */
[----:B------:R-:W-:Y:S04]  /*5b820*/  STL [R1+0x3f38], R14 ;  /* 0x003f380e01007387 */ /* 0x000fe80000100800 */
[----:B------:R-:W-:Y:S04]  /*5b830*/  STL [R1+0x3f34], R15 ;  /* 0x003f340f01007387 */ /* 0x000fe80000100800 */
[----:B------:R-:W-:Y:S01]  /*5b840*/  STL [R1+0x3f30], R23 ;  /* 0x003f301701007387 */ /* 0x000fe20000100800 */
[----:B0-----:R-:W-:-:S03]  /*5b850*/  IMAD.MOV.U32 R22, RZ, RZ, R7 ;  /* 0x000000ffff167224 */ /* 0x001fc600078e0007 */
[----:B------:R0:W-:Y:S04]  /*5b860*/  STL.64 [R1], R4 ;  /* 0x0000000401007387 */ /* 0x0001e80000100a00 */
[----:B------:R1:W-:Y:S04]  /*5b870*/  STL [R1+0x8], R6 ;  /* 0x0000080601007387 */ /* 0x0003e80000100800 */
[----:B------:R-:W-:Y:S04]  /*5b880*/  STL [R1+0x3f90], R22 ;  /* 0x003f901601007387 */ /* 0x000fe80000100800 */
[----:B------:R3:W-:Y:S01]  /*5b890*/  STL.64 [R1+0x3f88], R20 ;  /* 0x003f881401007387 */ /* 0x0007e20000100a00 */
[----:B--2---:R-:W-:Y:S01]  /*5b8a0*/  HMMA.16816.F32 R16, R24, R8, R16 ;  /* 0x000000081810723c */ /* 0x004fe20000001810 */
[----:B0-----:R-:W-:-:S02]  /*5b8b0*/  IMAD.MOV.U32 R4, RZ, RZ, R26 ;  /* 0x000000ffff047224 */ /* 0x001fc400078e001a */
[----:B------:R-:W-:Y:S02]  /*5b8c0*/  IMAD.MOV.U32 R5, RZ, RZ, R25 ;  /* 0x000000ffff057224 */ /* 0x000fe400078e0019 */
[----:B-1----:R-:W-:Y:S02]  /*5b8d0*/  IMAD.MOV.U32 R6, RZ, RZ, R24 ;  /* 0x000000ffff067224 */ /* 0x002fe400078e0018 */
[----:B------:R-:W-:-:S12]  /*5b8e0*/  IMAD.MOV.U32 R10, RZ, RZ, R4 ;  /* 0x000000ffff0a7224 */ /* 0x000fd800078e0004 */
[----:B------:R0:W-:Y:S04]  /*5b8f0*/  STL.64 [R1+0x140], R16 ;  /* 0x0001401001007387 */ /* 0x0001e80000100a00 */
[----:B------:R1:W-:Y:S04]  /*5b900*/  STL.64 [R1+0x148], R18 ;  /* 0x0001481201007387 */ /* 0x0003e80000100a00 */
[----:B---3--:R-:W2:Y:S04]  /*5b910*/  LDL.LU R20, [R1+0x610] ;  /* 0x0006100001147983 */ /* 0x008ea80000300800 */
        /* <DEDUP_REMOVED lines=8> */
[----:B------:R-:W4:Y:S01]  /*5b9a0*/  LDL.LU R4, [R1+0x550] ;  /* 0x0005500001047983 */ /* 0x000f220000300800 */
[----:B0-----:R-:W-:-:S02]  /*5b9b0*/  IMAD.MOV.U32 R9, RZ, RZ, R5 ;  /* 0x000000ffff097224 */ /* 0x001fc400078e0005 */
[----:B------:R-:W-:Y:S01]  /*5b9c0*/  IMAD.MOV.U32 R8, RZ, RZ, R6 ;  /* 0x000000ffff087224 */ /* 0x000fe200078e0006 */
[----:B------:R-:W4:Y:S04]  /*5b9d0*/  LDL.LU R5, [R1+0x554] ;  /* 0x0005540001057983 */ /* 0x000f280000300800 */
[----:B------:R-:W2:Y:S04]  /*5b9e0*/  LDL.LU R6, [R1+0x558] ;  /* 0x0005580001067983 */ /* 0x000ea80000300800 */
[----:B------:R-:W2:Y:S01]  /*5b9f0*/  LDL.LU R7, [R1+0x55c] ;  /* 0x00055c0001077983 */ /* 0x000ea20000300800 */
[----:B------:R-:W-:-:S03]  /*5ba00*/  IMAD.MOV.U32 R3, RZ, RZ, R27 ;  /* 0x000000ffff037224 */ /* 0x000fc600078e001b */
        /* <DEDUP_REMOVED lines=10> */
[----:B------:R-:W2:Y:S01]  /*5bab0*/  LDL.LU.64 R26, [R1+0x38] ;  /* 0x00003800011a7983 */ /* 0x000ea20000300a00 */
[----:B------:R-:W-:-:S07]  /*5bac0*/  IMAD.MOV.U32 R11, RZ, RZ, R3 ;  /* 0x000000ffff0b7224 */ /* 0x000fce00078e0003 */
[C---:B---3--:R-:W-:Y:S01]  /*5bad0*/  HMMA.16816.F32 R16, R8.reuse, R12, R16 ;  /* 0x0000000c0810723c */ /* 0x048fe20000001810 */
[----:B--2---:R-:W-:Y:S04]  /*5bae0*/  STL.64 [R1+0x3f28], R26 ;  /* 0x003f281a01007387 */ /* 0x004fe80000100a00 */
[----:B----4-:R0:W-:Y:S04]  /*5baf0*/  STL.64 [R1+0x3f20], R24 ;  /* 0x003f201801007387 */ /* 0x0101e80000100a00 */
[----:B0-----:R-:W2:Y:S04]  /*5bb00*/  LDL.LU R24, [R1+0x5f0] ;  /* 0x0005f00001187983 */ /* 0x001ea80000300800 */
[----:B------:R-:W2:Y:S04]  /*5bb10*/  LDL.LU R25, [R1+0x5f4] ;  /* 0x0005f40001197983 */ /* 0x000ea80000300800 */
[----:B------:R-:W3:Y:S04]  /*5bb20*/  LDL.LU R26, [R1+0x5f8] ;  /* 0x0005f800011a7983 */ /* 0x000ee80000300800 */
[----:B------:R-:W3:Y:S04]  /*5bb30*/  LDL.LU R27, [R1+0x5fc] ;  /* 0x0005fc00011b7983 */ /* 0x000ee80000300800 */
[----:B---3--:R-:W-:Y:S04]  /*5bb40*/  STL.64 [R1+0x3f48], R26 ;  /* 0x003f481a01007387 */ /* 0x008fe80000100a00 */
[----:B--2---:R0:W-:Y:S04]  /*5bb50*/  STL.64 [R1+0x3f40], R24 ;  /* 0x003f401801007387 */ /* 0x0041e80000100a00 */
[----:B0-----:R-:W2:Y:S04]  /*5bb60*/  LDL.LU.64 R24, [R1+0x40] ;  /* 0x0000400001187983 */ /* 0x001ea80000300a00 */
[----:B------:R-:W2:Y:S04]  /*5bb70*/  LDL.LU.64 R26, [R1+0x48] ;  /* 0x00004800011a7983 */ /* 0x000ea80000300a00 */
        /* <DEDUP_REMOVED lines=8> */
[----:B0-----:R-:W4:Y:S04]  /*5bc00*/  LDL.LU R22, [R1+0x3f90] ;  /* 0x003f900001167983 */ /* 0x001f280000300800 */
        /* <DEDUP_REMOVED lines=11> */
[----:B------:R-:W-:Y:S04]  /*5bcc0*/  STL.64 [R1+0x2e8], R10 ;  /* 0x0002e80a01007387 */ /* 0x000fe80000100a00 */
[----:B0-----:R-:W2:Y:S04]  /*5bcd0*/  LDL.LU.64 R8, [R1+0x3f70] ;  /* 0x003f700001087983 */ /* 0x001ea80000300a00 */
[----:B----4-:R-:W-:Y:S04]  /*5bce0*/  STL [R1+0x3f58], R22 ;  /* 0x003f581601007387 */ /* 0x010fe80000100800 */
[----:B------:R0:W-:Y:S04]  /*5bcf0*/  STL.64 [R1+0x3f50], R20 ;  /* 0x003f501401007387 */ /* 0x0001e80000100a00 */
[----:B0-----:R-:W4:Y:S04]  /*5bd00*/  LDL.LU R20, [R1+0x660] ;  /* 0x0006600001147983 */ /* 0x001f280000300800 */
[----:B------:R-:W4:Y:S04]  /*5bd10*/  LDL.LU R21, [R1+0x664] ;  /* 0x0006640001157983 */ /* 0x000f280000300800 */
[----:B------:R-:W4:Y:S04]  /*5bd20*/  LDL.LU R22, [R1+0x668] ;  /* 0x0006680001167983 */ /* 0x000f280000300800 */
[----:B------:R-:W4:Y:S01]  /*5bd30*/  LDL.LU R23, [R1+0x66c] ;  /* 0x00066c0001177983 */ /* 0x000f220000300800 */
[C---:B---3--:R-:W-:Y:S08]  /*5bd40*/  HMMA.16816.F32 R16, R24.reuse, R12, R16 ;  /* 0x0000000c1810723c */ /* 0x048ff00000001810 */
[----:B--2---:R-:W-:-:S15]  /*5bd50*/  HMMA.16816.F32 R4, R24, R8, R4 ;  /* 0x000000081804723c */ /* 0x004fde0000001804 */
[----:B------:R-:W-:-:S04]  /*5bd60*/  NOP ;  /* 0x0000000000007918 */ /* 0x000fc80000000000 */
        /* <DEDUP_REMOVED lines=14> */
[----:B------:R-:W-:Y:S02]  /*5be50*/  IMAD.MOV.U32 R28, RZ, RZ, R16 ;  /* 0x000000ffff1c7224 */ /* 0x000fe400078e0010 */
[----:B------:R-:W-:Y:S01]  /*5be60*/  IMAD.MOV.U32 R29, RZ, RZ, R17 ;  /* 0x000000ffff1d7224 */ /* 0x000fe200078e0011 */
[----:B------:R-:W3:Y:S04]  /*5be70*/  LDL.LU.64 R18, [R1+0x3f68] ;  /* 0x003f680001127983 */ /* 0x000ee80000300a00 */
[----:B------:R-:W4:Y:S01]  /*5be80*/  LDL.LU.64 R16, [R1+0x3f60] ;  /* 0x003f600001107983 */ /* 0x000f220000300a00 */
[----:B------:R-:W-:-:S02]  /*5be90*/  IMAD.MOV.U32 R3, RZ, RZ, R27 ;  /* 0x000000ffff037224 */ /* 0x000fc400078e001b */
[----:B------:R-:W-:Y:S02]  /*5bea0*/  IMAD.MOV.U32 R14, RZ, RZ, R24 ;  /* 0x000000ffff0e7224 */ /* 0x000fe400078e0018 */
[----:B------:R-:W-:Y:S01]  /*5beb0*/  IMAD.MOV.U32 R15, RZ, RZ, R25 ;  /* 0x000000ffff0f7224 */ /* 0x000fe200078e0019 */
[----:B----4-:R-:W-:-:S15]  /*5bec0*/  HMMA.16816.F32 R20, R24, R16, R20 ;  /* 0x000000101814723c */ /* 0x010fde0000001814 */
[----:B------:R-:W-:-:S04]  /*5bed0*/  NOP ;  /* 0x0000000000007918 */ /* 0x000fc80000000000 */
[----:B------:R-:W-:Y:S04]  /*5bee0*/  STL.64 [R1+0x320], R20 ;  /* 0x0003201401007387 */ /* 0x000fe80000100a00 */
[----:B------:R0:W-:Y:S04]  /*5bef0*/  STL.64 [R1+0x328], R22 ;  /* 0x0003281601007387 */ /* 0x0001e80000100a00 */
[----:B0-----:R-:W4:Y:S04]  /*5bf00*/  LDL.LU R22, [R1+0x3f58] ;  /* 0x003f580001167983 */ /* 0x001f280000300800 */
[----:B------:R-:W2:Y:S01]  /*5bf10*/  LDL.LU.64 R20, [R1+0x3f50] ;  /* 0x003f500001147983 */ /* 0x000ea20000300a00 */
[----:B------:R-:W-:-:S03]  /*5bf20*/  IMAD.MOV.U32 R23, RZ, RZ, R26 ;  /* 0x000000ffff177224 */ /* 0x000fc600078e001a */
[----:B------:R-:W2:Y:S04]  /*5bf30*/  LDL.LU.64 R26, [R1+0x3f48] ;  /* 0x003f4800011a7983 */ /* 0x000ea80000300a00 */
[----:B------:R-:W2:Y:S04]  /*5bf40*/  LDL.LU.64 R24, [R1+0x3f40] ;  /* 0x003f400001187983 */ /* 0x000ea80000300a00 */
[----:B---3--:R0:W-:Y:S04]  /*5bf50*/  STL.64 [R1+0x3ef8], R18 ;  /* 0x003ef81201007387 */ /* 0x0081e80000100a00 */
[----:B------:R1:W-:Y:S01]  /*5bf60*/  STL.64 [R1+0x3ef0], R16 ;  /* 0x003ef01001007387 */ /* 0x0003e20000100a00 */
[----:B0-----:R-:W-:-:S02]  /*5bf70*/  IMAD.MOV.U32 R18, RZ, RZ, R23 ;  /* 0x000000ffff127224 */ /* 0x001fc400078e0017 */
[----:B-1----:R-:W-:Y:S02]  /*5bf80*/  IMAD.MOV.U32 R16, RZ, RZ, R14 ;  /* 0x000000ffff107224 */ /* 0x002fe400078e000e */
[----:B------:R-:W-:Y:S02]  /*5bf90*/  IMAD.MOV.U32 R17, RZ, RZ, R15 ;  /* 0x000000ffff117224 */ /* 0x000fe400078e000f */
[----:B------:R-:W-:Y:S01]  /*5bfa0*/  IMAD.MOV.U32 R19, RZ, RZ, R3 ;  /* 0x000000ffff137224 */ /* 0x000fe200078e0003 */
[----:B------:R-:W3:Y:S04]  /*5bfb0*/  LDL.LU R14, [R1+0x3f38] ;  /* 0x003f3800010e7983 */ /* 0x000ee80000300800 */
[----:B------:R-:W3:Y:S04]  /*5bfc0*/  LDL.LU R15, [R1+0x3f34] ;  /* 0x003f3400010f7983 */ /* 0x000ee80000300800 */
[----:B------:R-:W3:Y:S01]  /*5bfd0*/  LDL.LU R23, [R1+0x3f30] ;  /* 0x003f300001177983 */ /* 0x000ee20000300800 */
[----:B--2---:R-:W-:Y:S03]  /*5bfe0*/  HMMA.16816.F32 R16, R16, R20, R24 ;  /* 0x000000141010723c */ /* 0x004fe60000001818 */
[----:B------:R-:W2:Y:S04]  /*5bff0*/  LDL.LU.64 R26, [R1+0x3f28] ;  /* 0x003f2800011a7983 */ /* 0x000ea80000300a00 */
[----:B------:R-:W2:Y:S04]  /*5c000*/  LDL.LU.64 R24, [R1+0x3f20] ;  /* 0x003f200001187983 */ /* 0x000ea80000300a00 */
[----:B------:R-:W-:Y:S08]  /*5c010*/  STL.64 [R1+0x3ee8], R20 ;  /* 0x003ee81401007387 */ /* 0x000ff00000100a00 */
[----:B------:R-:W-:Y:S04]  /*5c020*/  STL.64 [R1+0x2d0], R16 ;  /* 0x0002d01001007387 */ /* 0x000fe80000100a00 */
[----:B------:R0:W-:Y:S01]  /*5c030*/  STL.64 [R1+0x2d8], R18 ;  /* 0x0002d81201007387 */ /* 0x0001e20000100a00 */
[----:B--2---:R-:W-:Y:S01]  /*5c040*/  HMMA.16816.F32 R4, R24, R8, R4 ;  /* 0x000000081804723c */ /* 0x004fe20000001804 */
[----:B0-----:R-:W-:-:S02]  /*5c050*/  IMAD.MOV.U32 R18, RZ, RZ, R24 ;  /* 0x000000ffff127224 */ /* 0x001fc400078e0018 */
[----:B------:R-:W-:Y:S02]  /*5c060*/  IMAD.MOV.U32 R17, RZ, RZ, R25 ;  /* 0x000000ffff117224 */ /* 0x000fe400078e0019 */
[----:B------:R-:W-:-:S14]  /*5c070*/  IMAD.MOV.U32 R16, RZ, RZ, R26 ;  /* 0x000000ffff107224 */ /* 0x000fdc00078e001a */
[----:B------:R0:W-:Y:S04]  /*5c080*/  STL.64 [R1+0x310], R4 ;  /* 0x0003100401007387 */ /* 0x0001e80000100a00 */
[----:B------:R1:W-:Y:S04]  /*5c090*/  STL.64 [R1+0x318], R6 ;  /* 0x0003180601007387 */ /* 0x0003e80000100a00 */
[----:B------:R-:W-:Y:S04]  /*5c0a0*/  STL.64 [R1+0x3ed0], R10 ;  /* 0x003ed00a01007387 */ /* 0x000fe80000100a00 */
[----:B------:R-:W-:Y:S04]  /*5c0b0*/  STL.64 [R1+0x3ec8], R8 ;  /* 0x003ec80801007387 */ /* 0x000fe80000100a00 */
[----:B------:R-:W2:Y:S04]  /*5c0c0*/  LDL.LU R24, [R1] ;  /* 0x0000000001187983 */ /* 0x000ea80000300800 */
[----:B------:R-:W2:Y:S04]  /*5c0d0*/  LDL.LU R25, [R1+0x4] ;  /* 0x0000040001197983 */ /* 0x000ea80000300800 */
[----:B------:R-:W2:Y:S01]  /*5c0e0*/  LDL.LU R26, [R1+0x8] ;  /* 0x00000800011a7983 */ /* 0x000ea20000300800 */
[----:B------:R-:W-:-:S02]  /*5c0f0*/  IMAD.MOV.U32 R3, RZ, RZ, R27 ;  /* 0x000000ffff037224 */ /* 0x000fc400078e001b */
[----:B----4-:R-:W-:Y:S02]  /*5c100*/  IMAD.MOV.U32 R27, RZ, RZ, R22 ;  /* 0x000000ffff1b7224 */ /* 0x010fe400078e0016 */
[----:B------:R-:W4:Y:S04]  /*5c110*/  LDL.LU R22, [R1+0x3f18] ;  /* 0x003f180001167983 */ /* 0x000f280000300800 */
[----:B--2---:R-:W-:Y:S04]  /*5c120*/  STL.64 [R1+0x3e30], R26 ;  /* 0x003e301a01007387 */ /* 0x004fe80000100a00 */
[----:B------:R-:W-:Y:S04]  /*5c130*/  STL.64 [R1+0x3e28], R24 ;  /* 0x003e281801007387 */ /* 0x000fe80000100a00 */
        /* <DEDUP_REMOVED lines=23> */
[----:B------:R-:W3:Y:S01]  /*5c2b0*/  LDL.LU R7, [R1+0x47c] ;  /* 0x00047c0001077983 */ /* 0x000ee20000300800 */
[----:B------:R-:W-:-:S03]  /*5c2c0*/  IMAD.MOV.U32 R27, RZ, RZ, R2 ;  /* 0x000000ffff1b7224 */ /* 0x000fc600078e0002 */
[----:B------:R-:W2:Y:S01]  /*5c2d0*/  LDL.LU R23, [R1+0x3f14] ;  /* 0x003f140001177983 */ /* 0x000ea20000300800 */
[----:B------:R-:W-:-:S03]  /*5c2e0*/  IMAD.MOV.U32 R25, RZ, RZ, R15 ;  /* 0x000000ffff197224 */ /* 0x000fc600078e000f */
[----:B------:R-:W4:Y:S04]  /*5c2f0*/  LDL.LU R15, [R1+0x3f10] ;  /* 0x003f1000010f7983 */ /* 0x000f280000300800 */
[----:B------:R-:W4:Y:S04]  /*5c300*/  LDL.LU R14, [R1+0x3f0c] ;  /* 0x003f0c00010e7983 */ /* 0x000f280000300800 */
        /* <DEDUP_REMOVED lines=16> */
[----:B----4-:R-:W-:Y:S01]  /*5c410*/  IMAD.MOV.U32 R27, RZ, RZ, R22 ;  /* 0x000000ffff1b7224 */ /* 0x010fe200078e0016 */
        /* <DEDUP_REMOVED lines=69> */
[----:B------:R-:W-:-:S07]  /*5c870*/  IMAD.MOV.U32 R11, RZ, RZ, R3 ;  /* 0x000000ffff0b7224 */ /* 0x000fce00078e0003 */
[C---:B----4-:R-:W-:Y:S01]  /*5c880*/  HMMA.16816.F32 R16, R8.reuse, R12, R16 ;  /* 0x0000000c0810723c */ /* 0x050fe20000001810 */
        /* <DEDUP_REMOVED lines=20> */
[----:B0-----:R-:W4:Y:S02]  /*5c9d0*/  LDL.LU.64 R20, [R1+0x3ee8] ;  /* 0x003ee80001147983 */ /* 0x001f240000300a00 */
        /* <DEDUP_REMOVED lines=113> */
[----:B------:R-:W2:-:S15]  /*5d0f0*/  LDL.LU R24, [R1+0x70] ;  /* 0x0000700001187983 */ /* 0x000e9e0000300800 */
[----:B------:R-:W-:Y:S01]  /*5d100*/  NOP ;  /* 0x0000000000007918 */ /* 0x000fe20000000000 */
[----:B------:R-:W-:Y:S04]  /*5d110*/  STL.64 [R1+0x180], R4 ;  /* 0x0001800401007387 */ /* 0x000fe80000100a00 */
[----:B------:R-:W-:Y:S04]  /*5d120*/  STL.64 [R1+0x188], R6 ;  /* 0x0001880601007387 */ /* 0x000fe80000100a00 */
[----:B------:R-:W2:Y:S04]  /*5d130*/  LDL.LU R25, [R1+0x74] ;  /* 0x0000740001197983 */ /* 0x000ea80000300800 */
[----:B------:R-:W2:Y:S04]  /*5d140*/  LDL.LU R26, [R1+0x78] ;  /* 0x00007800011a7983 */ /* 0x000ea80000300800 */
[----:B------:R-:W2:Y:S04]  /*5d150*/  LDL.LU R27, [R1+0x7c] ;  /* 0x00007c00011b7983 */ /* 0x000ea80000300800 */
[----:B------:R-:W0:Y:S02]  /*5d160*/  LDSM.16.MT88.4 R4, [R0+UR5+0x18380] ;  /* 0x018380050004783b */ /* 0x000e240008004200 */
[----:B0-----:R-:W-:-:S02]  /*5d170*/  IMAD.MOV.U32 R23, RZ, RZ, R6 ;  /* 0x000000ffff177224 */ /* 0x001fc400078e0006 */
[----:B------:R-:W-:Y:S02]  /*5d180*/  IMAD.MOV.U32 R22, RZ, RZ, R7 ;  /* 0x000000ffff167224 */ /* 0x000fe400078e0007 */
[----:B------:R-:W-:Y:S02]  /*5d190*/  IMAD.MOV.U32 R0, RZ, RZ, R4 ;  /* 0x000000ffff007224 */ /* 0x000fe400078e0004 */
[----:B------:R-:W-:Y:S01]  /*5d1a0*/  IMAD.MOV.U32 R3, RZ, RZ, R5 ;  /* 0x000000ffff037224 */ /* 0x000fe200078e0005 */
[----:B--2---:R-:W-:Y:S04]  /*5d1b0*/  STL.64 [R1+0x3d70], R26 ;  /* 0x003d701a01007387 */ /* 0x004fe80000100a00 */
[----:B------:R0:W-:Y:S04]  /*5d1c0*/  STL.64 [R1+0x3d68], R24 ;  /* 0x003d681801007387 */ /* 0x0001e80000100a00 */
[----:B0-----:R-:W2:Y:S04]  /*5d1d0*/  LDL.LU R24, [R1+0xb0] ;  /* 0x0000b00001187983 */ /* 0x001ea80000300800 */
[----:B------:R-:W2:Y:S04]  /*5d1e0*/  LDL.LU R25, [R1+0xb4] ;  /* 0x0000b40001197983 */ /* 0x000ea80000300800 */
[----:B------:R-:W2:Y:S04]  /*5d1f0*/  LDL.LU R26, [R1+0xb8] ;  /* 0x0000b800011a7983 */ /* 0x000ea80000300800 */
[----:B------:R-:W2:Y:S04]  /*5d200*/  LDL.LU R27, [R1+0xbc] ;  /* 0x0000bc00011b7983 */ /* 0x000ea80000300800 */
[----:B------:R-:W2:Y:S04]  /*5d210*/  LDL.LU.64 R6, [R1+0x3da0] ;  /* 0x003da00001067983 */ /* 0x000ea80000300a00 */
[----:B------:R-:W2:Y:S02]  /*5d220*/  LDL.LU.64 R4, [R1+0x3d98] ;  /* 0x003d980001047983 */ /* 0x000ea40000300a00 */
[----:B--2---:R-:W-:-:S15]  /*5d230*/  HMMA.16816.F32 R12, R4, R8, R12 ;  /* 0x00000008040c723c */ /* 0x004fde000000180c */
[----:B------:R-:W-:-:S04]  /*5d240*/  NOP ;  /* 0x0000000000007918 */ /* 0x000fc80000000000 */
[----:B------:R-:W-:Y:S04]  /*5d250*/  STL.64 [R1+0x170], R12 ;  /* 0x0001700c01007387 */ /* 0x000fe80000100a00 */
[----:B------:R0:W-:Y:S04]  /*5d260*/  STL.64 [R1+0x178], R14 ;  /* 0x0001780e01007387 */ /* 0x0001e80000100a00 */
[----:B0-----:R-:W2:Y:S04]  /*5d270*/  LDL.LU.64 R14, [R1+0x3d90] ;  /* 0x003d9000010e7983 */ /* 0x001ea80000300a00 */
[----:B------:R-:W3:Y:S02]  /*5d280*/  LDL.LU.64 R12, [R1+0x3d88] ;  /* 0x003d8800010c7983 */ /* 0x000ee40000300a00 */
[----:B---3--:R-:W-:-:S15]  /*5d290*/  HMMA.16816.F32 R16, R4, R12, R16 ;  /* 0x0000000c0410723c */ /* 0x008fde0000001810 */
[----:B------:R-:W-:-:S04]  /*5d2a0*/  NOP ;  /* 0x0000000000007918 */ /* 0x000fc80000000000 */
[----:B------:R-:W-:Y:S04]  /*5d2b0*/  STL.64 [R1+0x160], R16 ;  /* 0x0001601001007387 */ /* 0x000fe80000100a00 */
[----:B------:R0:W-:Y:S04]  /*5d2c0*/  STL.64 [R1+0x168], R18 ;  /* 0x0001681201007387 */ /* 0x0001e80000100a00 */
[----:B0-----:R-:W3:Y:S04]  /*5d2d0*/  LDL.LU.64 R18, [R1+0x3d80] ;  /* 0x003d800001127983 */ /* 0x001ee80000300a00 */
[----:B------:R-:W3:Y:S04]  /*5d2e0*/  LDL.LU.64 R16, [R1+0x3d78] ;  /* 0x003d780001107983 */ /* 0x000ee80000300a00 */
[----:B--2---:R-:W-:Y:S04]  /*5d2f0*/  STL.64 [R1+0x3d58], R14 ;  /* 0x003d580e01007387 */ /* 0x004fe80000100a00 */
        /* <DEDUP_REMOVED lines=8> */
[----:B------:R0:W-:Y:S01]  /*5d380*/  STL.64 [R1+0x158], R26 ;  /* 0x0001581a01007387 */ /* 0x0001e20000100a00 */
[----:B--2---:R-:W-:Y:S03]  /*5d390*/  HMMA.16816.F32 R4, R4, R20, R12 ;  /* 0x000000140404723c */ /* 0x004fe6000000180c */
[----:B0-----:R-:W2:Y:S04]  /*5d3a0*/  LDL.LU.64 R26, [R1+0x3d70] ;  /* 0x003d7000011a7983 */ /* 0x001ea80000300a00 */
[----:B------:R-:W2:Y:S04]  /*5d3b0*/  LDL.LU.64 R24, [R1+0x3d68] ;  /* 0x003d680001187983 */ /* 0x000ea80000300a00 */
[----:B------:R-:W-:Y:S04]  /*5d3c0*/  STL.64 [R1+0x3d48], R18 ;  /* 0x003d481201007387 */ /* 0x000fe80000100a00 */
[----:B------:R0:W-:Y:S04]  /*5d3d0*/  STL.64 [R1+0x3d40], R16 ;  /* 0x003d401001007387 */ /* 0x0001e80000100a00 */
[----:B0-----:R-:W3:Y:S04]  /*5d3e0*/  LDL.LU R16, [R1+0xa0] ;  /* 0x0000a00001107983 */ /* 0x001ee80000300800 */
[----:B------:R-:W3:Y:S04]  /*5d3f0*/  LDL.LU R17, [R1+0xa4] ;  /* 0x0000a40001117983 */ /* 0x000ee80000300800 */
[----:B------:R-:W3:Y:S04]  /*5d400*/  LDL.LU R18, [R1+0xa8] ;  /* 0x0000a80001127983 */ /* 0x000ee80000300800 */
[----:B------:R0:W-:Y:S04]  /*5d410*/  STL.64 [R1+0xf0], R4 ;  /* 0x0000f00401007387 */ /* 0x0001e80000100a00 */
[----:B------:R4:W-:Y:S01]  /*5d420*/  STL [R1+0xf8], R6 ;  /* 0x0000f80601007387 */ /* 0x0009e20000100800 */
[----:B0-----:R-:W-:-:S03]  /*5d430*/  IMAD.MOV.U32 R4, RZ, RZ, R28 ;  /* 0x000000ffff047224 */ /* 0x001fc600078e001c */
[----:B------:R-:W3:Y:S01]  /*5d440*/  LDL.LU R28, [R1+0x3d60] ;  /* 0x003d6000011c7983 */ /* 0x000ee20000300800 */
[----:B------:R-:W-:Y:S02]  /*5d450*/  IMAD.MOV.U32 R19, RZ, RZ, R2 ;  /* 0x000000ffff137224 */ /* 0x000fe400078e0002 */
[----:B------:R-:W-:Y:S02]  /*5d460*/  IMAD.MOV.U32 R2, RZ, RZ, R7 ;  /* 0x000000ffff027224 */ /* 0x000fe400078e0007 */
[----:B------:R-:W-:Y:S02]  /*5d470*/  IMAD.MOV.U32 R5, RZ, RZ, R29 ;  /* 0x000000ffff057224 */ /* 0x000fe400078e001d */
[----:B----4-:R-:W-:Y:S02]  /*5d480*/  IMAD.MOV.U32 R6, RZ, RZ, R11 ;  /* 0x000000ffff067224 */ /* 0x010fe400078e000b */
[----:B------:R-:W-:Y:S01]  /*5d490*/  IMAD.MOV.U32 R7, RZ, RZ, R10 ;  /* 0x000000ffff077224 */ /* 0x000fe200078e000a */
[----:B------:R-:W-:Y:S06]  /*5d4a0*/  STL [R1+0x39e0], R2 ;  /* 0x0039e00201007387 */ /* 0x000fec0000100800 */
[----:B--2---:R-:W-:Y:S01]  /*5d4b0*/  HMMA.16816.F32 R12, R4, R8, R24 ;  /* 0x00000008040c723c */ /* 0x004fe20000001818 */
[----:B------:R-:W2:-:S15]  /*5d4c0*/  LDL.LU R24, [R1+0x4f0] ;  /* 0x0004f00001187983 */ /* 0x000e9e0000300800 */
[----:B------:R-:W-:-:S03]  /*5d4d0*/  NOP ;  /* 0x0000000000007918 */ /* 0x000fc60000000000 */
[----:B------:R-:W-:Y:S04]  /*5d4e0*/  STL.64 [R1+0xe0], R12 ;  /* 0x0000e00c01007387 */ /* 0x000fe80000100a00 */
[----:B------:R-:W-:Y:S04]  /*5d4f0*/  STL.64 [R1+0xe8], R14 ;  /* 0x0000e80e01007387 */ /* 0x000fe80000100a00 */
[----:B------:R-:W2:Y:S04]  /*5d500*/  LDL.LU R25, [R1+0x4f4] ;  /* 0x0004f40001197983 */ /* 0x000ea80000300800 */
[----:B------:R-:W2:Y:S04]  /*5d510*/  LDL.LU R26, [R1+0x4f8] ;  /* 0x0004f800011a7983 */ /* 0x000ea80000300800 */
[----:B------:R-:W2:Y:S04]  /*5d520*/  LDL.LU R27, [R1+0x4fc] ;  /* 0x0004fc00011b7983 */ /* 0x000ea80000300800 */
[----:B---3--:R-:W0:Y:S02]  /*5d530*/  LDSM.16.MT88.4 R12, [R28+UR5+0x1c000] ;  /* 0x01c000051c0c783b */ /* 0x008e240008004200 */
[----:B0-----:R-:W-:-:S02]  /*5d540*/  IMAD.MOV.U32 R11, RZ, RZ, R14 ;  /* 0x000000ffff0b7224 */ /* 0x001fc400078e000e */
[----:B------:R0:W-:Y:S01]  /*5d550*/  STL [R1+0x30], R12 ;  /* 0x0000300c01007387 */ /* 0x0001e20000100800 */
[----:B------:R-:W-:Y:S02]  /*5d560*/  IMAD.MOV.U32 R29, RZ, RZ, R15 ;  /* 0x000000ffff1d7224 */ /* 0x000fe400078e000f */
[----:B------:R-:W-:Y:S01]  /*5d570*/  IMAD.MOV.U32 R10, RZ, RZ, R13 ;  /* 0x000000ffff0a7224 */ /* 0x000fe200078e000d */
[----:B------:R-:W3:Y:S04]  /*5d580*/  LDL.LU.64 R14, [R1+0x3d58] ;  /* 0x003d5800010e7983 */ /* 0x000ee80000300a00 */
[----:B0-----:R-:W4:Y:S04]  /*5d590*/  LDL.LU.64 R12, [R1+0x3d50] ;  /* 0x003d5000010c7983 */ /* 0x001f280000300a00 */
[----:B------:R-:W-:Y:S04]  /*5d5a0*/  STL [R1+0x3ce4], R29 ;  /* 0x003ce41d01007387 */ /* 0x000fe80000100800 */
[----:B------:R-:W-:Y:S04]  /*5d5b0*/  STL [R1+0x3ce0], R11 ;  /* 0x003ce00b01007387 */ /* 0x000fe80000100800 */
[----:B------:R-:W-:Y:S01]  /*5d5c0*/  STL [R1+0x3cdc], R10 ;  /* 0x003cdc0a01007387 */ /* 0x000fe20000100800 */
[----:B----4-:R-:W-:-:S15]  /*5d5d0*/  HMMA.16816.F32 R16, R4, R12, R16 ;  /* 0x0000000c0410723c */ /* 0x010fde0000001810 */
[----:B------:R-:W-:-:S04]  /*5d5e0*/  NOP ;  /* 0x0000000000007918 */ /* 0x000fc80000000000 */
[----:B------:R-:W-:Y:S04]  /*5d5f0*/  STL.64 [R1+0xd0], R16 ;  /* 0x0000d01001007387 */ /* 0x000fe80000100a00 */
[----:B------:R-:W-:Y:S01]  /*5d600*/  STL [R1+0xd8], R18 ;  /* 0x0000d81201007387 */ /* 0x000fe20000100800 */
[----:B------:R-:W-:-:S03]  /*5d610*/  IMAD.MOV.U32 R2, RZ, RZ, R19 ;  /* 0x000000ffff027224 */ /* 0x000fc600078e0013 */
[----:B------:R-:W0:Y:S04]  /*5d620*/  LDSM.16.MT88.4 R16, [R28+UR5+0x1c080] ;  /* 0x01c080051c10783b */ /* 0x000e280008004200 */
[----:B---3--:R-:W-:Y:S04]  /*5d630*/  STL.64 [R1+0x3d18], R14 ;  /* 0x003d180e01007387 */ /* 0x008fe80000100a00 */
[----:B------:R1:W-:Y:S04]  /*5d640*/  STL.64 [R1+0x3d10], R12 ;  /* 0x003d100c01007387 */ /* 0x0003e80000100a00 */
[----:B------:R-:W-:Y:S04]  /*5d650*/  STL [R1+0x39e4], R2 ;  /* 0x0039e40201007387 */ /* 0x000fe80000100800 */
[----:B0-----:R-:W-:Y:S04]  /*5d660*/  STL [R1+0x20], R16 ;  /* 0x0000201001007387 */ /* 0x001fe80000100800 */
[----:B-1----:R-:W3:Y:S04]  /*5d670*/  LDL.LU R12, [R1+0x540] ;  /* 0x00054000010c7983 */ /* 0x002ee80000300800 */
[----:B------:R-:W3:Y:S04]  /*5d680*/  LDL.LU R13, [R1+0x544] ;  /* 0x00054400010d7983 */ /* 0x000ee80000300800 */
[----:B------:R-:W4:Y:S04]  /*5d690*/  LDL.LU R14, [R1+0x548] ;  /* 0x00054800010e7983 */ /* 0x000f280000300800 */
[----:B------:R-:W4:Y:S01]  /*5d6a0*/  LDL.LU R15, [R1+0x54c] ;  /* 0x00054c00010f7983 */ /* 0x000f220000300800 */
[----:B------:R-:W-:-:S02]  /*5d6b0*/  IMAD.MOV.U32 R29, RZ, RZ, R17 ;  /* 0x000000ffff1d7224 */ /* 0x000fc400078e0011 */
[----:B------:R-:W-:Y:S02]  /*5d6c0*/  IMAD.MOV.U32 R11, RZ, RZ, R18 ;  /* 0x000000ffff0b7224 */ /* 0x000fe400078e0012 */
[----:B------:R-:W-:Y:S02]  /*5d6d0*/  IMAD.MOV.U32 R10, RZ, RZ, R19 ;  /* 0x000000ffff0a7224 */ /* 0x000fe400078e0013 */
[----:B------:R-:W0:Y:S04]  /*5d6e0*/  LDSM.16.MT88.4 R16, [R28+UR5+0x1c100] ;  /* 0x01c100051c10783b */ /* 0x000e280008004200 */
[----:B----4-:R-:W-:Y:S04]  /*5d6f0*/  STL.64 [R1+0x3d28], R14 ;  /* 0x003d280e01007387 */ /* 0x010fe80000100a00 */
[----:B---3--:R1:W-:Y:S04]  /*5d700*/  STL.64 [R1+0x3d20], R12 ;  /* 0x003d200c01007387 */ /* 0x0083e80000100a00 */
[----:B-1----:R-:W3:Y:S04]  /*5d710*/  LDL.LU R12, [R1+0x560] ;  /* 0x00056000010c7983 */ /* 0x002ee80000300800 */
[----:B------:R-:W3:Y:S04]  /*5d720*/  LDL.LU R13, [R1+0x564] ;  /* 0x00056400010d7983 */ /* 0x000ee80000300800 */
[----:B------:R-:W3:Y:S04]  /*5d730*/  LDL.LU R14, [R1+0x568] ;  /* 0x00056800010e7983 */ /* 0x000ee80000300800 */
[----:B------:R-:W3:Y:S04]  /*5d740*/  LDL.LU R15, [R1+0x56c] ;  /* 0x00056c00010f7983 */ /* 0x000ee80000300800 */
[----:B------:R-:W-:Y:S04]  /*5d750*/  STL [R1+0x3cf0], R10 ;  /* 0x003cf00a01007387 */ /* 0x000fe80000100800 */
[----:B------:R-:W-:Y:S04]  /*5d760*/  STL [R1+0x3cec], R11 ;  /* 0x003cec0b01007387 */ /* 0x000fe80000100800 */
[----:B------:R-:W-:Y:S04]  /*5d770*/  STL [R1+0x3ce8], R29 ;  /* 0x003ce81d01007387 */ /* 0x000fe80000100800 */
[----:B0-----:R-:W-:Y:S04]  /*5d780*/  STL.64 [R1+0x10], R16 ;  /* 0x0000101001007387 */ /* 0x001fe80000100a00 */
[----:B------:R0:W-:Y:S04]  /*5d790*/  STL.64 [R1+0x18], R18 ;  /* 0x0000181201007387 */ /* 0x0001e80000100a00 */
[----:B0-----:R-:W4:Y:S04]  /*5d7a0*/  LDL.LU.64 R18, [R1+0x3d48] ;  /* 0x003d480001127983 */ /* 0x001f280000300a00 */
[----:B------:R-:W2:Y:S02]  /*5d7b0*/  LDL.LU.64 R16, [R1+0x3d40] ;  /* 0x003d400001107983 */ /* 0x000ea40000300a00 */
[----:B--2---:R-:W-:-:S15]  /*5d7c0*/  HMMA.16816.F32 R24, R4, R16, R24 ;  /* 0x000000100418723c */ /* 0x004fde0000001818 */
[----:B------:R-:W-:-:S04]  /*5d7d0*/  NOP ;  /* 0x0000000000007918 */ /* 0x000fc80000000000 */
[----:B------:R-:W-:Y:S04]  /*5d7e0*/  STL.64 [R1+0xc0], R24 ;  /* 0x0000c01801007387 */ /* 0x000fe80000100a00 */
[----:B------:R-:W-:Y:S01]  /*5d7f0*/  STL [R1+0xcc], R27 ;  /* 0x0000cc1b01007387 */ /* 0x000fe20000100800 */
[----:B------:R-:W-:-:S03]  /*5d800*/  IMAD.MOV.U32 R2, RZ, RZ, R26 ;  /* 0x000000ffff027224 */ /* 0x000fc600078e001a */
[----:B------:R-:W0:Y:S04]  /*5d810*/  LDSM.16.MT88.4 R24, [R28+UR5+0x1c180] ;  /* 0x01c180051c18783b */ /* 0x000e280008004200 */
[----:B----4-:R-:W-:Y:S04]  /*5d820*/  STL.64 [R1+0x3d08], R18 ;  /* 0x003d081201007387 */ /* 0x010fe80000100a00 */
[----:B------:R1:W-:Y:S04]  /*5d830*/  STL.64 [R1+0x3d00], R16 ;  /* 0x003d001001007387 */ /* 0x0003e80000100a00 */
[----:B-1----:R-:W2:Y:S04]  /*5d840*/  LDL.LU R16, [R1+0x4e0] ;  /* 0x0004e00001107983 */ /* 0x002ea80000300800 */
[----:B------:R-:W2:Y:S04]  /*5d850*/  LDL.LU R17, [R1+0x4e4] ;  /* 0x0004e40001117983 */ /* 0x000ea80000300800 */
[----:B------:R-:W2:Y:S04]  /*5d860*/  LDL.LU R18, [R1+0x4e8] ;  /* 0x0004e80001127983 */ /* 0x000ea80000300800 */
[----:B------:R-:W2:Y:S04]  /*5d870*/  LDL.LU R19, [R1+0x4ec] ;  /* 0x0004ec0001137983 */ /* 0x000ea80000300800 */
[----:B------:R1:W-:Y:S01]  /*5d880*/  STL [R1+0x39ec], R2 ;  /* 0x0039ec0201007387 */ /* 0x0003e20000100800 */
[----:B0-----:R-:W-:-:S02]  /*5d890*/  IMAD.MOV.U32 R10, RZ, RZ, R24 ;  /* 0x000000ffff0a7224 */ /* 0x001fc400078e0018 */
[----:B------:R-:W-:Y:S02]  /*5d8a0*/  IMAD.MOV.U32 R11, RZ, RZ, R25 ;  /* 0x000000ffff0b7224 */ /* 0x000fe400078e0019 */
[----:B------:R-:W-:Y:S02]  /*5d8b0*/  IMAD.MOV.U32 R29, RZ, RZ, R26 ;  /* 0x000000ffff1d7224 */ /* 0x000fe400078e001a */
[----:B-1----:R-:W-:Y:S02]  /*5d8c0*/  IMAD.MOV.U32 R2, RZ, RZ, R27 ;  /* 0x000000ffff027224 */ /* 0x002fe400078e001b */
[----:B------:R-:W0:Y:S01]  /*5d8d0*/  LDSM.16.MT88.4 R24, [R28+UR5+0x1c200] ;  /* 0x01c200051c18783b */ /* 0x000e220008004200 */
[----:B---3--:R-:W-:Y:S03]  /*5d8e0*/  HMMA.16816.F32 R4, R4, R20, R12 ;  /* 0x000000140404723c */ /* 0x008fe6000000180c */
[----:B0-----:R-:W-:Y:S04]  /*5d8f0*/  STL.64 [R1+0x3b90], R26 ;  /* 0x003b901a01007387 */ /* 0x001fe80000100a00 */
[----:B------:R0:W-:Y:S02]  /*5d900*/  STL.64 [R1+0x3b88], R24 ;  /* 0x003b881801007387 */ /* 0x0001e40000100a00 */
[----:B0-----:R-:W-:-:S02]  /*5d910*/  IMAD.MOV.U32 R24, RZ, RZ, R0 ;  /* 0x000000ffff187224 */ /* 0x001fc400078e0000 */
[----:B------:R-:W-:Y:S01]  /*5d920*/  IMAD.MOV.U32 R25, RZ, RZ, R3 ;  /* 0x000000ffff197224 */ /* 0x000fe200078e0003 */
[----:B------:R-:W3:Y:S04]  /*5d930*/  LDL.LU R0, [R1+0x3d3c] ;  /* 0x003d3c0001007983 */ /* 0x000ee80000300800 */
[----:B------:R-:W4:Y:S01]  /*5d940*/  LDL.LU R3, [R1+0x3d38] ;  /* 0x003d380001037983 */ /* 0x000f220000300800 */
[----:B------:R-:W-:Y:S02]  /*5d950*/  IMAD.MOV.U32 R26, RZ, RZ, R23 ;  /* 0x000000ffff1a7224 */ /* 0x000fe400078e0017 */
[----:B------:R-:W-:Y:S01]  /*5d960*/  IMAD.MOV.U32 R27, RZ, RZ, R22 ;  /* 0x000000ffff1b7224 */ /* 0x000fe200078e0016 */
[----:B------:R-:W2:Y:S04]  /*5d970*/  LDL.LU R23, [R1+0x3d34] ;  /* 0x003d340001177983 */ /* 0x000ea80000300800 */
[----:B------:R-:W2:Y:S04]  /*5d980*/  LDL.LU R22, [R1+0x3d30] ;  /* 0x003d300001167983 */ /* 0x000ea80000300800 */
[----:B------:R-:W2:Y:S04]  /*5d990*/  LDL.LU.64 R14, [R1+0x3d28] ;  /* 0x003d2800010e7983 */ /* 0x000ea80000300a00 */
[----:B------:R-:W2:Y:S04]  /*5d9a0*/  LDL.LU.64 R12, [R1+0x3d20] ;  /* 0x003d2000010c7983 */ /* 0x000ea80000300a00 */
[----:B------:R-:W-:Y:S04]  /*5d9b0*/  STL.64 [R1+0xb0], R4 ;  /* 0x0000b00401007387 */ /* 0x000fe80000100a00 */
[----:B------:R-:W-:Y:S04]  /*5d9c0*/  STL.64 [R1+0xb8], R6 ;  /* 0x0000b80601007387 */ /* 0x000fe80000100a00 */
[----:B------:R-:W0:Y:S04]  /*5d9d0*/  LDSM.16.MT88.4 R4, [R28+UR5+0x1c280] ;  /* 0x01c280051c04783b */ /* 0x000e280008004200 */
[----:B0-----:R-:W-:Y:S04]  /*5d9e0*/  STL.64 [R1+0x3b50], R6 ;  /* 0x003b500601007387 */ /* 0x001fe80000100a00 */
        /* <DEDUP_REMOVED lines=17> */
[----:B------:R4:W-:Y:S01]  /*5db00*/  STL.64 [R1+0x3ca8], R14 ;  /* 0x003ca80e01007387 */ /* 0x0009e20000100a00 */
[----:B------:R-:W-:-:S02]  /*5db10*/  IMAD.MOV.U32 R12, RZ, RZ, R22 ;  /* 0x000000ffff0c7224 */ /* 0x000fc400078e0016 */
[----:B------:R-:W-:Y:S01]  /*5db20*/  IMAD.MOV.U32 R13, RZ, RZ, R23 ;  /* 0x000000ffff0d7224 */ /* 0x000fe200078e0017 */
[----:B------:R-:W2:Y:S04]  /*5db30*/  LDL.LU R22, [R1+0x3cf8] ;  /* 0x003cf80001167983 */ /* 0x000ea80000300800 */
[----:B------:R-:W2:Y:S01]  /*5db40*/  LDL.LU R23, [R1+0x3cf4] ;  /* 0x003cf40001177983 */ /* 0x000ea20000300800 */
[----:B----4-:R-:W-:Y:S02]  /*5db50*/  IMAD.MOV.U32 R14, RZ, RZ, R3 ;  /* 0x000000ffff0e7224 */ /* 0x010fe400078e0003 */
[----:B---3--:R-:W-:Y:S01]  /*5db60*/  IMAD.MOV.U32 R15, RZ, RZ, R0 ;  /* 0x000000ffff0f7224 */ /* 0x008fe200078e0000 */
[----:B--2---:R-:W-:Y:S06]  /*5db70*/  STL.64 [R1+0x3ca0], R18 ;  /* 0x003ca01201007387 */ /* 0x004fec0000100a00 */
[----:B------:R-:W-:Y:S01]  /*5db80*/  HMMA.16816.F32 R12, R24, R16, R12 ;  /* 0x00000010180c723c */ /* 0x000fe2000000180c */
[----:B------:R-:W0:-:S15]  /*5db90*/  LDSM.16.MT88.4 R16, [R28+UR5+0x1c300] ;  /* 0x01c300051c10783b */ /* 0x000e1e0008004200 */
[----:B------:R-:W-:-:S03]  /*5dba0*/  NOP ;  /* 0x0000000000007918 */ /* 0x000fc60000000000 */
[----:B------:R-:W-:Y:S02]  /*5dbb0*/  IMAD.MOV.U32 R0, RZ, RZ, R12 ;  /* 0x000000ffff007224 */ /* 0x000fe400078e000c */
[----:B------:R-:W-:Y:S02]  /*5dbc0*/  IMAD.MOV.U32 R3, RZ, RZ, R13 ;  /* 0x000000ffff037224 */ /* 0x000fe400078e000d */
[----:B------:R-:W-:Y:S02]  /*5dbd0*/  IMAD.MOV.U32 R9, RZ, RZ, R14 ;  /* 0x000000ffff097224 */ /* 0x000fe400078e000e */
[----:B------:R-:W-:Y:S02]  /*5dbe0*/  IMAD.MOV.U32 R8, RZ, RZ, R15 ;  /* 0x000000ffff087224 */ /* 0x000fe400078e000f */
[----:B------:R-:W-:Y:S03]  /*5dbf0*/  HMMA.16816.F32 R12, R24, R20, R4 ;  /* 0x00000014180c723c */ /* 0x000fe60000001804 */
[----:B------:R-:W-:Y:S04]  /*5dc00*/  STL [R1+0x3afc], R8 ;  /* 0x003afc0801007387 */ /* 0x000fe80000100800 */
[----:B------:R-:W-:Y:S04]  /*5dc10*/  STL [R1+0x3af8], R9 ;  /* 0x003af80901007387 */ /* 0x000fe80000100800 */
[----:B------:R-:W-:Y:S04]  /*5dc20*/  STL [R1+0x39f0], R3 ;  /* 0x0039f00301007387 */ /* 0x000fe80000100800 */
[----:B------:R-:W-:Y:S04]  /*5dc30*/  STL [R1+0x39e8], R0 ;  /* 0x0039e80001007387 */ /* 0x000fe80000100800 */
[----:B------:R-:W-:Y:S04]  /*5dc40*/  STL.64 [R1+0x3c98], R22 ;  /* 0x003c981601007387 */ /* 0x000fe80000100a00 */
[----:B0-----:R-:W-:Y:S04]  /*5dc50*/  STL.64 [R1+0x70], R16 ;  /* 0x0000701001007387 */ /* 0x001fe80000100a00 */
[----:B------:R-:W-:Y:S04]  /*5dc60*/  STL.64 [R1+0x78], R18 ;  /* 0x0000781201007387 */ /* 0x000fe80000100a00 */
[----:B------:R-:W2:Y:S04]  /*5dc70*/  LDL.LU R4, [R1+0x130] ;  /* 0x0001300001047983 */ /* 0x000ea80000300800 */
[----:B------:R-:W-:Y:S04]  /*5dc80*/  STL.64 [R1+0x3a0], R12 ;  /* 0x0003a00c01007387 */ /* 0x000fe80000100a00 */
[----:B------:R-:W-:Y:S04]  /*5dc90*/  STL.64 [R1+0x3a8], R14 ;  /* 0x0003a80e01007387 */ /* 0x000fe80000100a00 */
        /* <DEDUP_REMOVED lines=31> */
[----:B------:R-:W2:Y:S04]  /*5de90*/  LDL.LU R25, [R1+0x14] ;  /* 0x0000140001197983 */ /* 0x000ea80000300800 */
[----:B------:R-:W2:Y:S04]  /*5dea0*/  LDL.LU R26, [R1+0x18] ;  /* 0x00001800011a7983 */ /* 0x000ea80000300800 */
[----:B------:R-:W2:Y:S04]  /*5deb0*/  LDL.LU R27, [R1+0x1c] ;  /* 0x00001c00011b7983 */ /* 0x000ea80000300800 */
[----:B--2---:R-:W-:Y:S04]  /*5dec0*/  STL.64 [R1+0x3c30], R26 ;  /* 0x003c301a01007387 */ /* 0x004fe80000100a00 */
[----:B------:R-:W-:Y:S04]  /*5ded0*/  STL.64 [R1+0x3c28], R24 ;  /* 0x003c281801007387 */ /* 0x000fe80000100a00 */
[----:B---3--:R-:W-:Y:S04]  /*5dee0*/  STL.64 [R1+0x3ba0], R6 ;  /* 0x003ba00601007387 */ /* 0x008fe80000100a00 */
        /* <DEDUP_REMOVED lines=23> */
[----:B------:R-:W2:Y:S01]  /*5e060*/  LDL.LU R24, [R1+0x20] ;  /* 0x0000200001187983 */ /* 0x000ea20000300800 */
[----:B----4-:R-:W-:-:S02]  /*5e070*/  IMAD.MOV.U32 R26, RZ, RZ, R11 ;  /* 0x000000ffff1a7224 */ /* 0x010fc400078e000b */
[----:B------:R-:W-:Y:S02]  /*5e080*/  IMAD.MOV.U32 R27, RZ, RZ, R10 ;  /* 0x000000ffff1b7224 */ /* 0x000fe400078e000a */
[----:B------:R-:W-:Y:S02]  /*5e090*/  IMAD.MOV.U32 R25, RZ, RZ, R29 ;  /* 0x000000ffff197224 */ /* 0x000fe400078e001d */
[----:B------:R-:W4:Y:S04]  /*5e0a0*/  LDL.LU R29, [R1+0x3ce4] ;  /* 0x003ce400011d7983 */ /* 0x000f280000300800 */
        /* <DEDUP_REMOVED lines=16> */
[----:B----4-:R-:W-:-:S02]  /*5e1b0*/  IMAD.MOV.U32 R25, RZ, RZ, R10 ;  /* 0x000000ffff197224 */ /* 0x010fc400078e000a */
[----:B------:R-:W-:Y:S01]  /*5e1c0*/  IMAD.MOV.U32 R26, RZ, RZ, R11 ;  /* 0x000000ffff1a7224 */ /* 0x000fe200078e000b */
[----:B---3--:R-:W-:Y:S04]  /*5e1d0*/  STL.64 [R1+0x3c10], R6 ;  /* 0x003c100601007387 */ /* 0x008fe80000100a00 */
[----:B--2---:R0:W-:Y:S04]  /*5e1e0*/  STL.64 [R1+0x3c08], R4 ;  /* 0x003c080401007387 */ /* 0x0041e80000100a00 */
[----:B0-----:R-:W2:Y:S04]  /*5e1f0*/  LDL.LU R4, [R1+0x3d0] ;  /* 0x0003d00001047983 */ /* 0x001ea80000300800 */
[----:B------:R-:W2:Y:S04]  /*5e200*/  LDL.LU R5, [R1+0x3d4] ;  /* 0x0003d40001057983 */ /* 0x000ea80000300800 */
[----:B------:R-:W3:Y:S04]  /*5e210*/  LDL.LU R6, [R1+0x3d8] ;  /* 0x0003d80001067983 */ /* 0x000ee80000300800 */
[----:B------:R-:W3:Y:S04]  /*5e220*/  LDL.LU R7, [R1+0x3dc] ;  /* 0x0003dc0001077983 */ /* 0x000ee80000300800 */
[----:B------:R-:W4:Y:S04]  /*5e230*/  LDL.LU R24, [R1+0x30] ;  /* 0x0000300001187983 */ /* 0x000f280000300800 */
[----:B------:R-:W4:Y:S04]  /*5e240*/  LDL.LU R10, [R1+0x3cd8] ;  /* 0x003cd800010a7983 */ /* 0x000f280000300800 */
[----:B------:R-:W4:Y:S01]  /*5e250*/  LDL.LU R11, [R1+0x3cd4] ;  /* 0x003cd400010b7983 */ /* 0x000f220000300800 */
[----:B------:R-:W-:-:S03]  /*5e260*/  IMAD.MOV.U32 R27, RZ, RZ, R29 ;  /* 0x000000ffff1b7224 */ /* 0x000fc600078e001d */
[----:B------:R-:W4:Y:S04]  /*5e270*/  LDL.LU R29, [R1+0x3cd0] ;  /* 0x003cd000011d7983 */ /* 0x000f280000300800 */
[----:B---3--:R-:W-:Y:S04]  /*5e280*/  STL.64 [R1+0x3c20], R6 ;  /* 0x003c200601007387 */ /* 0x008fe80000100a00 */
[----:B--2---:R0:W-:Y:S04]  /*5e290*/  STL.64 [R1+0x3c18], R4 ;  /* 0x003c180401007387 */ /* 0x0041e80000100a00 */
[----:B0-----:R-:W2:Y:S04]  /*5e2a0*/  LDL.LU R4, [R1+0x3e0] ;  /* 0x0003e00001047983 */ /* 0x001ea80000300800 */
[----:B------:R-:W2:Y:S01]  /*5e2b0*/  LDL.LU R5, [R1+0x3e4] ;  /* 0x0003e40001057983 */ /* 0x000ea20000300800 */
[----:B----4-:R-:W-:-:S02]  /*5e2c0*/  IMAD.MOV.U32 R6, RZ, RZ, R10 ;  /* 0x000000ffff067224 */ /* 0x010fc400078e000a */
[----:B------:R-:W-:Y:S01]  /*5e2d0*/  IMAD.MOV.U32 R7, RZ, RZ, R11 ;  /* 0x000000ffff077224 */ /* 0x000fe200078e000b */
        /* <DEDUP_REMOVED lines=14> */
[----:B------:R-:W-:Y:S04]  /*5e3c0*/  STL.64 [R1+0x3c40], R6 ;  /* 0x003c400601007387 */ /* 0x000fe80000100a00 */
[----:B--2---:R0:W-:Y:S04]  /*5e3d0*/  STL.64 [R1+0x3c38], R4 ;  /* 0x003c380401007387 */ /* 0x0041e80000100a00 */
[----:B0-----:R-:W2:Y:S04]  /*5e3e0*/  LDL.LU R4, [R1+0x3f0] ;  /* 0x0003f00001047983 */ /* 0x001ea80000300800 */
[----:B------:R-:W2:Y:S04]  /*5e3f0*/  LDL.LU R5, [R1+0x3f4] ;  /* 0x0003f40001057983 */ /* 0x000ea80000300800 */
[----:B------:R-:W2:Y:S01]  /*5e400*/  LDL.LU R6, [R1+0x3f8] ;  /* 0x0003f80001067983 */ /* 0x000ea20000300800 */
[----:B------:R-:W-:-:S03]  /*5e410*/  IMAD.MOV.U32 R7, RZ, RZ, R29 ;  /* 0x000000ffff077224 */ /* 0x000fc600078e001d */
[----:B------:R-:W3:Y:S04]  /*5e420*/  LDL.LU R29, [R1+0x3cc4] ;  /* 0x003cc400011d7983 */ /* 0x000ee80000300800 */
[----:B--2---:R-:W-:Y:S04]  /*5e430*/  STL.64 [R1+0x3c50], R6 ;  /* 0x003c500601007387 */ /* 0x004fe80000100a00 */
[----:B------:R0:W-:Y:S04]  /*5e440*/  STL.64 [R1+0x3c48], R4 ;  /* 0x003c480401007387 */ /* 0x0001e80000100a00 */
[----:B0-----:R-:W2:Y:S04]  /*5e450*/  LDL.LU R4, [R1+0x400] ;  /* 0x0004000001047983 */ /* 0x001ea80000300800 */
[----:B------:R-:W2:Y:S01]  /*5e460*/  LDL.LU R5, [R1+0x404] ;  /* 0x0004040001057983 */ /* 0x000ea20000300800 */
[----:B----4-:R-:W-:-:S02]  /*5e470*/  IMAD.MOV.U32 R6, RZ, RZ, R11 ;  /* 0x000000ffff067224 */ /* 0x010fc400078e000b */
[----:B---3--:R-:W-:Y:S01]  /*5e480*/  IMAD.MOV.U32 R7, RZ, RZ, R10 ;  /* 0x000000ffff077224 */ /* 0x008fe200078e000a */
[----:B------:R-:W3:Y:S04]  /*5e490*/  LDL.LU R11, [R1+0x3cc0] ;  /* 0x003cc000010b7983 */ /* 0x000ee80000300800 */
[----:B------:R-:W4:Y:S04]  /*5e4a0*/  LDL.LU R10, [R1+0x3cbc] ;  /* 0x003cbc00010a7983 */ /* 0x000f280000300800 */
[----:B------:R-:W-:Y:S04]  /*5e4b0*/  STL.64 [R1+0x3c60], R6 ;  /* 0x003c600601007387 */ /* 0x000fe80000100a00 */
[----:B--2---:R0:W-:Y:S04]  /*5e4c0*/  STL.64 [R1+0x3c58], R4 ;  /* 0x003c580401007387 */ /* 0x0041e80000100a00 */
[----:B0-----:R-:W2:Y:S04]  /*5e4d0*/  LDL.LU R4, [R1+0x410] ;  /* 0x0004100001047983 */ /* 0x001ea80000300800 */
[----:B------:R-:W2:Y:S04]  /*5e4e0*/  LDL.LU R5, [R1+0x414] ;  /* 0x0004140001057983 */ /* 0x000ea80000300800 */
[----:B------:R-:W2:Y:S01]  /*5e4f0*/  LDL.LU R6, [R1+0x418] ;  /* 0x0004180001067983 */ /* 0x000ea20000300800 */
[----:B------:R-:W-:-:S03]  /*5e500*/  IMAD.MOV.U32 R7, RZ, RZ, R29 ;  /* 0x000000ffff077224 */ /* 0x000fc600078e001d */
[----:B------:R-:W3:Y:S04]  /*5e510*/  LDL.LU R29, [R1+0x3cb8] ;  /* 0x003cb800011d7983 */ /* 0x000ee80000300800 */
[----:B--2---:R3:W-:Y:S04]  /*5e520*/  STL.64 [R1+0x3c70], R6 ;  /* 0x003c700601007387 */ /* 0x0047e80000100a00 */
[----:B------:R0:W-:Y:S01]  /*5e530*/  STL.64 [R1+0x3c68], R4 ;  /* 0x003c680401007387 */ /* 0x0001e20000100a00 */
[----:B---3--:R-:W-:-:S03]  /*5e540*/  IMAD.MOV.U32 R6, RZ, RZ, R11 ;  /* 0x000000ffff067224 */ /* 0x008fc600078e000b */
[----:B0-----:R-:W2:Y:S01]  /*5e550*/  LDL.LU R4, [R1+0x420] ;  /* 0x0004200001047983 */ /* 0x001ea20000300800 */
[----:B----4-:R-:W-:-:S03]  /*5e560*/  IMAD.MOV.U32 R5, RZ, RZ, R10 ;  /* 0x000000ffff057224 */ /* 0x010fc600078e000a */
[----:B------:R-:W3:Y:S04]  /*5e570*/  LDL.LU R10, [R1+0x3cb4] ;  /* 0x003cb400010a7983 */ /* 0x000ee80000300800 */
[----:B------:R-:W3:Y:S04]  /*5e580*/  LDL.LU R11, [R1+0x3cb0] ;  /* 0x003cb000010b7983 */ /* 0x000ee80000300800 */
[----:B------:R-:W4:Y:S01]  /*5e590*/  LDL.LU R7, [R1+0x42c] ;  /* 0x00042c0001077983 */ /* 0x000f220000300800 */
[----:B---3--:R-:W-:Y:S03]  /*5e5a0*/  HMMA.16816.F32 R12, R24, R10, R12 ;  /* 0x0000000a180c723c */ /* 0x008fe6000000180c */
[----:B----4-:R-:W-:Y:S04]  /*5e5b0*/  STL.64 [R1+0x3c90], R6 ;  /* 0x003c900601007387 */ /* 0x010fe80000100a00 */
[----:B--2---:R0:W-:Y:S04]  /*5e5c0*/  STL.64 [R1+0x3c88], R4 ;  /* 0x003c880401007387 */ /* 0x0041e80000100a00 */
[----:B0-----:R-:W2:Y:S04]  /*5e5d0*/  LDL.LU R4, [R1+0x430] ;  /* 0x0004300001047983 */ /* 0x001ea80000300800 */
[----:B------:R-:W2:Y:S04]  /*5e5e0*/  LDL.LU R5, [R1+0x434] ;  /* 0x0004340001057983 */ /* 0x000ea80000300800 */
[----:B------:R-:W2:Y:S04]  /*5e5f0*/  LDL.LU R6, [R1+0x438] ;  /* 0x0004380001067983 */ /* 0x000ea80000300800 */
[----:B------:R-:W-:Y:S04]  /*5e600*/  STL.64 [R1+0x890], R12 ;  /* 0x0008900c01007387 */ /* 0x000fe80000100a00 */
[----:B------:R0:W-:Y:S04]  /*5e610*/  STL.64 [R1+0x898], R14 ;  /* 0x0008980e01007387 */ /* 0x0001e80000100a00 */
[----:B0-----:R-:W3:Y:S01]  /*5e620*/  LDL.LU.64 R14, [R1+0x3ca8] ;  /* 0x003ca800010e7983 */ /* 0x001ee20000300a00 */
[----:B------:R-:W-:-:S02]  /*5e630*/  IMAD.MOV.U32 R7, RZ, RZ, R29 ;  /* 0x000000ffff077224 */ /* 0x000fc400078e001d */
[----:B------:R-:W-:-:S05]  /*5e640*/  IMAD.MOV.U32 R29, RZ, RZ, R12 ;  /* 0x000000ffff1d7224 */ /* 0x000fca00078e000c */
[----:B------:R-:W-:Y:S01]  /*5e650*/  STL [R1+0x35f8], R29 ;  /* 0x0035f81d01007387 */ /* 0x000fe20000100800 */
        /* <DEDUP_REMOVED lines=107> */
[----:B0-----:R-:W3:Y:S04]  /*5ed10*/  LDL.LU R14, [R1+0x128] ;  /* 0x00012800010e7983 */ /* 0x001ee80000300800 */
[----:B------:R-:W3:Y:S01]  /*5ed20*/  LDL.LU R15, [R1+0x12c] ;  /* 0x00012c00010f7983 */ /* 0x000ee20000300800 */
[----:B--2---:R-:W-:-:S15]  /*5ed30*/  HMMA.16816.F32 R4, R24, R18, R4 ;  /* 0x000000121804723c */ /* 0x004fde0000001804 */
[----:B------:R-:W-:-:S04]  /*5ed40*/  NOP ;  /* 0x0000000000007918 */ /* 0x000fc80000000000 */
[----:B------:R-:W-:Y:S04]  /*5ed50*/  STL.64 [R1+0x580], R4 ;  /* 0x0005800401007387 */ /* 0x000fe80000100a00 */
[----:B------:R0:W-:Y:S04]  /*5ed60*/  STL.64 [R1+0x588], R6 ;  /* 0x0005880601007387 */ /* 0x0001e80000100a00 */
[----:B0-----:R-:W2:Y:S04]  /*5ed70*/  LDL.LU.64 R6, [R1+0x3b60] ;  /* 0x003b600001067983 */ /* 0x001ea80000300a00 */
[----:B------:R-:W2:Y:S04]  /*5ed80*/  LDL.LU.64 R4, [R1+0x3b58] ;  /* 0x003b580001047983 */ /* 0x000ea80000300a00 */
[----:B------:R0:W-:Y:S04]  /*5ed90*/  STL.64 [R1+0x3b38], R18 ;  /* 0x003b381201007387 */ /* 0x0001e80000100a00 */
[----:B------:R-:W4:Y:S04]  /*5eda0*/  LDL.LU R16, [R1+0x110] ;  /* 0x0001100001107983 */ /* 0x000f280000300800 */
[----:B------:R-:W4:Y:S04]  /*5edb0*/  LDL.LU R17, [R1+0x114] ;  /* 0x0001140001117983 */ /* 0x000f280000300800 */
[----:B0-----:R-:W4:Y:S04]  /*5edc0*/  LDL.LU R18, [R1+0x118] ;  /* 0x0001180001127983 */ /* 0x001f280000300800 */
[----:B------:R-:W4:Y:S01]  /*5edd0*/  LDL.LU R19, [R1+0x11c] ;  /* 0x00011c0001137983 */ /* 0x000f220000300800 */
[----:B--2---:R-:W-:Y:S03]  /*5ede0*/  HMMA.16816.F32 R24, R24, R22, R4 ;  /* 0x000000161818723c */ /* 0x004fe60000001804 */
[----:B------:R-:W3:Y:S04]  /*5edf0*/  LDL.LU.64 R6, [R1+0x3b50] ;  /* 0x003b500001067983 */ /* 0x000ee80000300a00 */
[----:B------:R-:W3:-:S12]  /*5ee00*/  LDL.LU.64 R4, [R1+0x3b48] ;  /* 0x003b480001047983 */ /* 0x000ed80000300a00 */
[----:B------:R0:W-:Y:S04]  /*5ee10*/  STL.64 [R1+0x4b0], R24 ;  /* 0x0004b01801007387 */ /* 0x0001e80000100a00 */
[----:B------:R1:W-:Y:S04]  /*5ee20*/  STL.64 [R1+0x4b8], R26 ;  /* 0x0004b81a01007387 */ /* 0x0003e80000100a00 */
[----:B0-----:R-:W2:Y:S04]  /*5ee30*/  LDL.LU R24, [R1+0x60] ;  /* 0x0000600001187983 */ /* 0x001ea80000300800 */
[----:B------:R-:W2:Y:S04]  /*5ee40*/  LDL.LU R25, [R1+0x64] ;  /* 0x0000640001197983 */ /* 0x000ea80000300800 */
[----:B-1----:R-:W2:Y:S04]  /*5ee50*/  LDL.LU R26, [R1+0x68] ;  /* 0x00006800011a7983 */ /* 0x002ea80000300800 */
[----:B------:R-:W2:Y:S01]  /*5ee60*/  LDL.LU R27, [R1+0x6c] ;  /* 0x00006c00011b7983 */ /* 0x000ea20000300800 */
[----:B---3--:R-:W-:-:S15]  /*5ee70*/  HMMA.16816.F32 R12, R4, R10, R12 ;  /* 0x0000000a040c723c */ /* 0x008fde000000180c */
        /* <DEDUP_REMOVED lines=10> */
[----:B------:R-:W4:Y:S04]  /*5ef20*/  LDL.LU R12, [R1+0x140] ;  /* 0x00014000010c7983 */ /* 0x000f280000300800 */
[----:B------:R-:W4:Y:S04]  /*5ef30*/  LDL.LU R13, [R1+0x144] ;  /* 0x00014400010d7983 */ /* 0x000f280000300800 */
[----:B0-----:R-:W2:Y:S04]  /*5ef40*/  LDL.LU R14, [R1+0x148] ;  /* 0x00014800010e7983 */ /* 0x001ea80000300800 */
[----:B------:R-:W2:Y:S04]  /*5ef50*/  LDL.LU R15, [R1+0x14c] ;  /* 0x00014c00010f7983 */ /* 0x000ea80000300800 */
[----:B--2---:R-:W-:Y:S04]  /*5ef60*/  STL.64 [R1+0x3b30], R14 ;  /* 0x003b300e01007387 */ /* 0x004fe80000100a00 */
[----:B----4-:R0:W-:Y:S04]  /*5ef70*/  STL.64 [R1+0x3b28], R12 ;  /* 0x003b280c01007387 */ /* 0x0101e80000100a00 */
[----:B0-----:R-:W2:Y:S04]  /*5ef80*/  LDL.LU R12, [R1+0x100] ;  /* 0x00010000010c7983 */ /* 0x001ea80000300800 */
[----:B------:R-:W2:Y:S04]  /*5ef90*/  LDL.LU R13, [R1+0x104] ;  /* 0x00010400010d7983 */ /* 0x000ea80000300800 */
[----:B------:R-:W2:Y:S04]  /*5efa0*/  LDL.LU R14, [R1+0x108] ;  /* 0x00010800010e7983 */ /* 0x000ea80000300800 */
[----:B------:R-:W2:Y:S04]  /*5efb0*/  LDL.LU R15, [R1+0x10c] ;  /* 0x00010c00010f7983 */ /* 0x000ea80000300800 */
[----:B---3--:R0:W-:Y:S04]  /*5efc0*/  STL.64 [R1+0x3b18], R18 ;  /* 0x003b181201007387 */ /* 0x0081e80000100a00 */
[----:B------:R-:W3:Y:S01]  /*5efd0*/  LDL.LU R16, [R1+0x1f0] ;  /* 0x0001f00001107983 */ /* 0x000ee20000300800 */
[C---:B--2---:R-:W-:Y:S08]  /*5efe0*/  HMMA.16816.F32 R12, R4.reuse, R18, R12 ;  /* 0x00000012040c723c */ /* 0x044ff0000000180c */
[----:B------:R-:W-:Y:S11]  /*5eff0*/  HMMA.16816.F32 R4, R4, R22, R24 ;  /* 0x000000160404723c */ /* 0x000ff60000001818 */
[----:B------:R-:W-:Y:S04]  /*5f000*/  STL.64 [R1+0x5c0], R12 ;  /* 0x0005c00c01007387 */ /* 0x000fe80000100a00 */
[----:B------:R-:W-:Y:S04]  /*5f010*/  STL.64 [R1+0x5c8], R14 ;  /* 0x0005c80e01007387 */ /* 0x000fe80000100a00 */
[----:B------:R-:W3:Y:S04]  /*5f020*/  LDL.LU R17, [R1+0x1f4] ;  /* 0x0001f40001117983 */ /* 0x000ee80000300800 */
[----:B0-----:R-:W3:Y:S04]  /*5f030*/  LDL.LU R18, [R1+0x1f8] ;  /* 0x0001f80001127983 */ /* 0x001ee80000300800 */
[----:B------:R-:W3:Y:S04]  /*5f040*/  LDL.LU R19, [R1+0x1fc] ;  /* 0x0001fc0001137983 */ /* 0x000ee80000300800 */
[----:B------:R-:W2:Y:S04]  /*5f050*/  LDL.LU R24, [R1+0x280] ;  /* 0x0002800001187983 */ /* 0x000ea80000300800 */
[----:B------:R-:W-:Y:S04]  /*5f060*/  STL.64 [R1+0x500], R4 ;  /* 0x0005000401007387 */ /* 0x000fe80000100a00 */
[----:B------:R0:W-:Y:S04]  /*5f070*/  STL.64 [R1+0x508], R6 ;  /* 0x0005080601007387 */ /* 0x0001e80000100a00 */
[----:B------:R-:W2:Y:S04]  /*5f080*/  LDL.LU R25, [R1+0x284] ;  /* 0x0002840001197983 */ /* 0x000ea80000300800 */
[----:B------:R-:W4:Y:S04]  /*5f090*/  LDL.LU R26, [R1+0x288] ;  /* 0x00028800011a7983 */ /* 0x000f280000300800 */
[----:B------:R-:W4:Y:S04]  /*5f0a0*/  LDL.LU R27, [R1+0x28c] ;  /* 0x00028c00011b7983 */ /* 0x000f280000300800 */
[----:B------:R-:W1:Y:S01]  /*5f0b0*/  LDSM.16.MT88.4 R12, [R28+UR5+0x1c380] ;  /* 0x01c380051c0c783b */ /* 0x000e620008004200 */
[----:B0-----:R-:W-:Y:S01]  /*5f0c0*/  LOP3.LUT R7, R28, 0x40, RZ, 0x3c, !PT ;  /* 0x000000401c077812 */ /* 0x001fe200078e3cff */
[----:B-1----:R-:W-:-:S02]  /*5f0d0*/  IMAD.MOV.U32 R8, RZ, RZ, R14 ;  /* 0x000000ffff087224 */ /* 0x002fc400078e000e */
[----:B------:R-:W-:Y:S01]  /*5f0e0*/  IMAD.MOV.U32 R9, RZ, RZ, R15 ;  /* 0x000000ffff097224 */ /* 0x000fe200078e000f */
[----:B----4-:R-:W-:Y:S04]  /*5f0f0*/  STL.64 [R1+0x3b10], R26 ;  /* 0x003b101a01007387 */ /* 0x010fe80000100a00 */
[----:B--2---:R0:W-:Y:S04]  /*5f100*/  STL.64 [R1+0x3b08], R24 ;  /* 0x003b081801007387 */ /* 0x0041e80000100a00 */
[----:B0-----:R-:W2:Y:S04]  /*5f110*/  LDL.LU.64 R24, [R1+0x70] ;  /* 0x0000700001187983 */ /* 0x001ea80000300a00 */
[----:B------:R-:W2:Y:S04]  /*5f120*/  LDL.LU.64 R26, [R1+0x78] ;  /* 0x00007800011a7983 */ /* 0x000ea80000300a00 */
[----:B------:R-:W-:Y:S04]  /*5f130*/  STL.64 [R1+0x60], R12 ;  /* 0x0000600c01007387 */ /* 0x000fe80000100a00 */
[----:B------:R-:W0:Y:S04]  /*5f140*/  LDSM.16.MT88.4 R12, [R7+UR5+0x1c000] ;  /* 0x01c00005070c783b */ /* 0x000e280008004200 */
[----:B------:R-:W-:Y:S04]  /*5f150*/  STL [R1+0x3b00], R8 ;  /* 0x003b000801007387 */ /* 0x000fe80000100800 */
[----:B------:R-:W-:Y:S04]  /*5f160*/  STL [R1+0x35fc], R28 ;  /* 0x0035fc1c01007387 */ /* 0x000fe80000100800 */
[----:B0-----:R-:W-:Y:S04]  /*5f170*/  STL.64 [R1+0x50], R12 ;  /* 0x0000500c01007387 */ /* 0x001fe80000100a00 */
[----:B------:R0:W-:Y:S04]  /*5f180*/  STL.64 [R1+0x58], R14 ;  /* 0x0000580e01007387 */ /* 0x0001e80000100a00 */
[----:B0-----:R-:W2:Y:S04]  /*5f190*/  LDL.LU.64 R14, [R1+0x3b30] ;  /* 0x003b3000010e7983 */ /* 0x001ea80000300a00 */
[----:B------:R-:W2:Y:S02]  /*5f1a0*/  LDL.LU.64 R12, [R1+0x3b28] ;  /* 0x003b2800010c7983 */ /* 0x000ea40000300a00 */
[----:B--2---:R-:W-:-:S15]  /*5f1b0*/  HMMA.16816.F32 R12, R24, R10, R12 ;  /* 0x0000000a180c723c */ /* 0x004fde000000180c */
[----:B------:R-:W-:-:S04]  /*5f1c0*/  NOP ;  /* 0x0000000000007918 */ /* 0x000fc80000000000 */
        /* <DEDUP_REMOVED lines=8> */
[----:B0-----:R-:W-:Y:S04]  /*5f250*/  STL.64 [R1+0x30], R12 ;  /* 0x0000300c01007387 */ /* 0x001fe80000100a00 */
[----:B------:R0:W-:Y:S04]  /*5f260*/  STL.64 [R1+0x38], R14 ;  /* 0x0000380e01007387 */ /* 0x0001e80000100a00 */
[----:B0-----:R-:W3:Y:S01]  /*5f270*/  LDL.LU.64 R14, [R1+0x3b20] ;  /* 0x003b2000010e7983 */ /* 0x001ee20000300a00 */
[----:B------:R-:W-:-:S02]  /*5f280*/  IMAD.MOV.U32 R20, RZ, RZ, R24 ;  /* 0x000000ffff147224 */ /* 0x000fc400078e0018 */
[----:B------:R-:W-:Y:S02]  /*5f290*/  IMAD.MOV.U32 R3, RZ, RZ, R25 ;  /* 0x000000ffff037224 */ /* 0x000fe400078e0019 */
[----:B------:R-:W-:Y:S02]  /*5f2a0*/  IMAD.MOV.U32 R2, RZ, RZ, R26 ;  /* 0x000000ffff027224 */ /* 0x000fe400078e001a */
[----:B------:R-:W-:Y:S01]  /*5f2b0*/  IMAD.MOV.U32 R0, RZ, RZ, R27 ;  /* 0x000000ffff007224 */ /* 0x000fe200078e001b */
[----:B---3--:R-:W-:Y:S01]  /*5f2c0*/  HMMA.16816.F32 R16, R24, R14, R16 ;  /* 0x0000000e1810723c */ /* 0x008fe20000001810 */
[----:B------:R-:W0:-:S15]  /*5f2d0*/  LDSM.16.MT88.4 R24, [R7+UR5+0x1c180] ;  /* 0x01c180050718783b */ /* 0x000e1e0008004200 */
[----:B------:R-:W-:-:S03]  /*5f2e0*/  NOP ;  /* 0x0000000000007918 */ /* 0x000fc60000000000 */
[----:B------:R0:W-:Y:S02]  /*5f2f0*/  STL.64 [R1+0x6f0], R16 ;  /* 0x0006f01001007387 */ /* 0x0001e40000100a00 */
[----:B0-----:R-:W-:Y:S02]  /*5f300*/  IMAD.MOV.U32 R17, RZ, RZ, R24 ;  /* 0x000000ffff117224 */ /* 0x001fe400078e0018 */
[----:B------:R-:W-:Y:S02]  /*5f310*/  IMAD.MOV.U32 R16, RZ, RZ, R25 ;  /* 0x000000ffff107224 */ /* 0x000fe400078e0019 */
[----:B------:R-:W-:Y:S02]  /*5f320*/  IMAD.MOV.U32 R13, RZ, RZ, R26 ;  /* 0x000000ffff0d7224 */ /* 0x000fe400078e001a */
[----:B------:R-:W-:Y:S02]  /*5f330*/  IMAD.MOV.U32 R12, RZ, RZ, R27 ;  /* 0x000000ffff0c7224 */ /* 0x000fe400078e001b */
[----:B------:R-:W0:Y:S04]  /*5f340*/  LDSM.16.MT88.4 R24, [R7+UR5+0x1c200] ;  /* 0x01c200050718783b */ /* 0x000e280008004200 */
[----:B------:R1:W-:Y:S04]  /*5f350*/  STL.64 [R1+0x6f8], R18 ;  /* 0x0006f81201007387 */ /* 0x0003e80000100a00 */
[----:B-1----:R-:W2:Y:S04]  /*5f360*/  LDL.LU.64 R18, [R1+0x3b18] ;  /* 0x003b180001127983 */ /* 0x002ea80000300a00 */
[----:B------:R-:W-:Y:S04]  /*5f370*/  STL.64 [R1+0x3af0], R14 ;  /* 0x003af00e01007387 */ /* 0x000fe80000100a00 */
[----:B------:R1:W-:Y:S04]  /*5f380*/  STL.64 [R1+0x3ae8], R12 ;  /* 0x003ae80c01007387 */ /* 0x0003e80000100a00 */
[----:B------:R-:W-:Y:S01]  /*5f390*/  STL [R1+0x39f4], R17 ;  /* 0x0039f41101007387 */ /* 0x000fe20000100800 */
[----:B-1----:R-:W-:-:S02]  /*5f3a0*/  IMAD.MOV.U32 R12, RZ, RZ, R20 ;  /* 0x000000ffff0c7224 */ /* 0x002fc400078e0014 */
[----:B0-----:R-:W-:Y:S02]  /*5f3b0*/  IMAD.MOV.U32 R21, RZ, RZ, R26 ;  /* 0x000000ffff157224 */ /* 0x001fe400078e001a */
[----:B------:R-:W-:Y:S02]  /*5f3c0*/  IMAD.MOV.U32 R20, RZ, RZ, R27 ;  /* 0x000000ffff147224 */ /* 0x000fe400078e001b */
[----:B------:R-:W-:Y:S02]  /*5f3d0*/  IMAD.MOV.U32 R29, RZ, RZ, R24 ;  /* 0x000000ffff1d7224 */ /* 0x000fe400078e0018 */
[----:B------:R-:W-:Y:S01]  /*5f3e0*/  IMAD.MOV.U32 R28, RZ, RZ, R25 ;  /* 0x000000ffff1c7224 */ /* 0x000fe200078e0019 */
[----:B------:R-:W2:Y:S04]  /*5f3f0*/  LDL.LU.64 R26, [R1+0x3b10] ;  /* 0x003b1000011a7983 */ /* 0x000ea80000300a00 */
[----:B------:R-:W2:Y:S01]  /*5f400*/  LDL.LU.64 R24, [R1+0x3b08] ;  /* 0x003b080001187983 */ /* 0x000ea20000300a00 */
[----:B------:R-:W-:-:S02]  /*5f410*/  IMAD.MOV.U32 R13, RZ, RZ, R3 ;  /* 0x000000ffff0d7224 */ /* 0x000fc400078e0003 */
[----:B------:R-:W-:Y:S02]  /*5f420*/  IMAD.MOV.U32 R14, RZ, RZ, R2 ;  /* 0x000000ffff0e7224 */ /* 0x000fe400078e0002 */
[----:B------:R-:W-:-:S07]  /*5f430*/  IMAD.MOV.U32 R15, RZ, RZ, R0 ;  /* 0x000000ffff0f7224 */ /* 0x000fce00078e0000 */
[----:B--2---:R-:W-:-:S15]  /*5f440*/  HMMA.16816.F32 R24, R12, R18, R24 ;  /* 0x000000120c18723c */ /* 0x004fde0000001818 */
[----:B------:R-:W-:-:S04]  /*5f450*/  NOP ;  /* 0x0000000000007918 */ /* 0x000fc80000000000 */
[----:B------:R-:W-:Y:S04]  /*5f460*/  STL.64 [R1+0x5b0], R24 ;  /* 0x0005b01801007387 */ /* 0x000fe80000100a00 */
[----:B------:R-:W-:Y:S04]  /*5f470*/  STL.64 [R1+0x5b8], R26 ;  /* 0x0005b81a01007387 */ /* 0x000fe80000100a00 */
[----:B------:R-:W0:Y:S04]  /*5f480*/  LDSM.16.MT88.4 R24, [R7+UR5+0x1c280] ;  /* 0x01c280050718783b */ /* 0x000e280008004200 */
[----:B------:R-:W-:Y:S01]  /*5f490*/  STL.64 [R1+0x3ae0], R18 ;  /* 0x003ae01201007387 */ /* 0x000fe20000100a00 */
[----:B0-----:R-:W-:-:S02]  /*5f4a0*/  IMAD.MOV.U32 R17, RZ, RZ, R24 ;  /* 0x000000ffff117224 */ /* 0x001fc400078e0018 */
[----:B------:R-:W-:Y:S02]  /*5f4b0*/  IMAD.MOV.U32 R3, RZ, RZ, R25 ;  /* 0x000000ffff037224 */ /* 0x000fe400078e0019 */
[----:B------:R-:W-:Y:S02]  /*5f4c0*/  IMAD.MOV.U32 R2, RZ, RZ, R26 ;  /* 0x000000ffff027224 */ /* 0x000fe400078e001a */
[----:B------:R-:W-:Y:S02]  /*5f4d0*/  IMAD.MOV.U32 R0, RZ, RZ, R27 ;  /* 0x000000ffff007224 */ /* 0x000fe400078e001b */
        /* <DEDUP_REMOVED lines=14> */
[----:B0-----:R-:W3:Y:S04]  /*5f5c0*/  LDL.LU.64 R24, [R1+0x30] ;  /* 0x0000300001187983 */ /* 0x001ee80000300a00 */
[----:B------:R-:W4:Y:S01]  /*5f5d0*/  LDL.LU.64 R26, [R1+0x38] ;  /* 0x00003800011a7983 */ /* 0x000f220000300a00 */
[----:B--2---:R-:W-:Y:S03]  /*5f5e0*/  HMMA.16816.F32 R12, R12, R22, R16 ;  /* 0x000000160c0c723c */ /* 0x004fe60000001810 */
[----:B----4-:R0:W-:Y:S04]  /*5f5f0*/  STL.64 [R1+0x3a10], R26 ;  /* 0x003a101a01007387 */ /* 0x0101e80000100a00 */
[----:B---3--:R1:W-:Y:S01]  /*5f600*/  STL.64 [R1+0x3a08], R24 ;  /* 0x003a081801007387 */ /* 0x0083e20000100a00 */
[----:B0-----:R-:W-:-:S02]  /*5f610*/  IMAD.MOV.U32 R26, RZ, RZ, R5 ;  /* 0x000000ffff1a7224 */ /* 0x001fc400078e0005 */
[----:B------:R-:W-:Y:S02]  /*5f620*/  IMAD.MOV.U32 R27, RZ, RZ, R4 ;  /* 0x000000ffff1b7224 */ /* 0x000fe400078e0004 */
[----:B-1----:R-:W-:Y:S02]  /*5f630*/  IMAD.MOV.U32 R24, RZ, RZ, R8 ;  /* 0x000000ffff187224 */ /* 0x002fe400078e0008 */
[----:B------:R-:W-:Y:S01]  /*5f640*/  IMAD.MOV.U32 R25, RZ, RZ, R6 ;  /* 0x000000ffff197224 */ /* 0x000fe200078e0006 */
[----:B------:R-:W2:Y:S04]  /*5f650*/  LDL.LU R8, [R1+0x3b00] ;  /* 0x003b000001087983 */ /* 0x000ea80000300800 */
[----:B------:R-:W-:Y:S04]  /*5f660*/  STL.64 [R1+0x3a60], R26 ;  /* 0x003a601a01007387 */ /* 0x000fe80000100a00 */
[----:B------:R-:W0:Y:S04]  /*5f670*/  LDSM.16.MT88.4 R4, [R7+UR5+0x1c380] ;  /* 0x01c380050704783b */ /* 0x000e280008004200 */
[----:B------:R1:W-:Y:S04]  /*5f680*/  STL.64 [R1+0x3a58], R24 ;  /* 0x003a581801007387 */ /* 0x0003e80000100a00 */
[----:B------:R-:W-:Y:S04]  /*5f690*/  STL.64 [R1+0x3ad0], R22 ;  /* 0x003ad01601007387 */ /* 0x000fe80000100a00 */
[----:B------:R-:W-:Y:S04]  /*5f6a0*/  STL.64 [R1+0x3ac8], R20 ;  /* 0x003ac81401007387 */ /* 0x000fe80000100a00 */
[----:B------:R-:W-:Y:S04]  /*5f6b0*/  STL.64 [R1+0x4a0], R12 ;  /* 0x0004a00c01007387 */ /* 0x000fe80000100a00 */
[----:B------:R-:W-:Y:S04]  /*5f6c0*/  STL.64 [R1+0x4a8], R14 ;  /* 0x0004a80e01007387 */ /* 0x000fe80000100a00 */
[----:B-1----:R-:W3:Y:S04]  /*5f6d0*/  LDL.LU R24, [R1+0x50] ;  /* 0x0000500001187983 */ /* 0x002ee80000300800 */
[----:B------:R-:W3:Y:S04]  /*5f6e0*/  LDL.LU R25, [R1+0x54] ;  /* 0x0000540001197983 */ /* 0x000ee80000300800 */
[----:B------:R-:W4:Y:S04]  /*5f6f0*/  LDL.LU R26, [R1+0x58] ;  /* 0x00005800011a7983 */ /* 0x000f280000300800 */
[----:B------:R-:W4:Y:S04]  /*5f700*/  LDL.LU R27, [R1+0x5c] ;  /* 0x00005c00011b7983 */ /* 0x000f280000300800 */
[----:B----4-:R-:W-:Y:S04]  /*5f710*/  STL.64 [R1+0x3ab0], R26 ;  /* 0x003ab01a01007387 */ /* 0x010fe80000100a00 */
[----:B---3--:R-:W-:Y:S04]  /*5f720*/  STL.64 [R1+0x3aa8], R24 ;  /* 0x003aa81801007387 */ /* 0x008fe80000100a00 */
        /* <DEDUP_REMOVED lines=24> */
[----:B------:R-:W3:Y:S04]  /*5f8b0*/  LDL.LU R24, [R1+0x60] ;  /* 0x0000600001187983 */ /* 0x000ee80000300800 */
[----:B------:R-:W3:Y:S01]  /*5f8c0*/  LDL.LU R25, [R1+0x64] ;  /* 0x0000640001197983 */ /* 0x000ee20000300800 */
[----:B--2---:R-:W-:-:S02]  /*5f8d0*/  IMAD.MOV.U32 R26, RZ, RZ, R8 ;  /* 0x000000ffff1a7224 */ /* 0x004fc400078e0008 */
[----:B------:R-:W-:Y:S01]  /*5f8e0*/  IMAD.MOV.U32 R27, RZ, RZ, R9 ;  /* 0x000000ffff1b7224 */ /* 0x000fe200078e0009 */
[----:B------:R-:W2:Y:S04]  /*5f8f0*/  LDL.LU R8, [R1+0x3afc] ;  /* 0x003afc0001087983 */ /* 0x000ea80000300800 */
[----:B------:R-:W2:Y:S04]  /*5f900*/  LDL.LU R9, [R1+0x3af8] ;  /* 0x003af80001097983 */ /* 0x000ea80000300800 */
        /* <DEDUP_REMOVED lines=121> */
[----:B------:R-:W2:Y:S04]  /*600a0*/  LDL.LU.64 R24, [R1+0x3a08] ;  /* 0x003a080001187983 */ /* 0x000ea80000300a00 */
[----:B------:R-:W-:Y:S01]  /*600b0*/  STL.64 [R1+0x39d8], R22 ;  /* 0x0039d81601007387 */ /* 0x000fe20000100a00 */
[----:B--2---:R-:W-:-:S15]  /*600c0*/  HMMA.16816.F32 R4, R24, R10, R4 ;  /* 0x0000000a1804723c */ /* 0x004fde0000001804 */
[----:B------:R-:W-:-:S04]  /*600d0*/  NOP ;  /* 0x0000000000007918 */ /* 0x000fc80000000000 */
[----:B------:R0:W-:Y:S04]  /*600e0*/  STL.64 [R1+0x840], R4 ;  /* 0x0008400401007387 */ /* 0x0001e80000100a00 */
[----:B------:R1:W-:Y:S01]  /*600f0*/  STL.64 [R1+0x848], R6 ;  /* 0x0008480601007387 */ /* 0x0003e20000100a00 */
[----:B0-----:R-:W-:Y:S02]  /*60100*/  IMAD.MOV.U32 R5, RZ, RZ, R26 ;  /* 0x000000ffff057224 */ /* 0x001fe400078e001a */
[----:B------:R-:W-:Y:S02]  /*60110*/  IMAD.MOV.U32 R4, RZ, RZ, R27 ;  /* 0x000000ffff047224 */ /* 0x000fe400078e001b */
[----:B-1----:R-:W-:Y:S02]  /*60120*/  IMAD.MOV.U32 R7, RZ, RZ, R24 ;  /* 0x000000ffff077224 */ /* 0x002fe400078e0018 */
[----:B------:R-:W-:Y:S01]  /*60130*/  IMAD.MOV.U32 R6, RZ, RZ, R25 ;  /* 0x000000ffff067224 */ /* 0x000fe200078e0019 */
[----:B------:R-:W2:Y:S04]  /*60140*/  LDL.LU.64 R26, [R1+0x3a00] ;  /* 0x003a0000011a7983 */ /* 0x000ea80000300a00 */
[----:B------:R-:W2:Y:S04]  /*60150*/  LDL.LU.64 R24, [R1+0x39f8] ;  /* 0x0039f80001187983 */ /* 0x000ea80000300a00 */
[----:B------:R0:W-:Y:S04]  /*60160*/  STL.64 [R1+0x39c0], R10 ;  /* 0x0039c00a01007387 */ /* 0x0001e80000100a00 */
[----:B------:R1:W-:Y:S01]  /*60170*/  STL.64 [R1+0x39b8], R8 ;  /* 0x0039b80801007387 */ /* 0x0003e20000100a00 */
[----:B0-----:R-:W-:-:S02]  /*60180*/  IMAD.MOV.U32 R10, RZ, RZ, R5 ;  /* 0x000000ffff0a7224 */ /* 0x001fc400078e0005 */
[----:B-1----:R-:W-:Y:S02]  /*60190*/  IMAD.MOV.U32 R8, RZ, RZ, R7 ;  /* 0x000000ffff087224 */ /* 0x002fe400078e0007 */
[----:B------:R-:W-:Y:S02]  /*601a0*/  IMAD.MOV.U32 R9, RZ, RZ, R6 ;  /* 0x000000ffff097224 */ /* 0x000fe400078e0006 */
[----:B------:R-:W-:Y:S01]  /*601b0*/  IMAD.MOV.U32 R11, RZ, RZ, R4 ;  /* 0x000000ffff0b7224 */ /* 0x000fe200078e0004 */
[----:B------:R-:W-:Y:S04]  /*601c0*/  STL.64 [R1+0x39b0], R14 ;  /* 0x0039b00e01007387 */ /* 0x000fe80000100a00 */
[----:B------:R-:W3:Y:S02]  /*601d0*/  LDL.LU R4, [R1+0xb0] ;  /* 0x0000b00001047983 */ /* 0x000ee40000300800 */
[----:B--2---:R-:W-:-:S15]  /*601e0*/  HMMA.16816.F32 R24, R8, R14, R24 ;  /* 0x0000000e0818723c */ /* 0x004fde0000001818 */
[----:B------:R-:W-:-:S04]  /*601f0*/  NOP ;  /* 0x0000000000007918 */ /* 0x000fc80000000000 */
[----:B------:R0:W-:Y:S04]  /*60200*/  STL.64 [R1+0x740], R24 ;  /* 0x0007401801007387 */ /* 0x0001e80000100a00 */
[----:B------:R1:W-:Y:S04]  /*60210*/  STL.64 [R1+0x748], R26 ;  /* 0x0007481a01007387 */ /* 0x0003e80000100a00 */
[----:B------:R-:W3:Y:S04]  /*60220*/  LDL.LU R5, [R1+0xb4] ;  /* 0x0000b40001057983 */ /* 0x000ee80000300800 */
[----:B------:R-:W2:Y:S04]  /*60230*/  LDL.LU R6, [R1+0xb8] ;  /* 0x0000b80001067983 */ /* 0x000ea80000300800 */
[----:B------:R-:W2:Y:S01]  /*60240*/  LDL.LU R7, [R1+0xbc] ;  /* 0x0000bc0001077983 */ /* 0x000ea20000300800 */
[----:B0-----:R-:W-:-:S02]  /*60250*/  IMAD.MOV.U32 R24, RZ, RZ, R17 ;  /* 0x000000ffff187224 */ /* 0x001fc400078e0011 */
[----:B------:R-:W-:Y:S01]  /*60260*/  IMAD.MOV.U32 R25, RZ, RZ, R3 ;  /* 0x000000ffff197224 */ /* 0x000fe200078e0003 */
[----:B------:R-:W3:Y:S04]  /*60270*/  LDL.LU R17, [R1+0x39f4] ;  /* 0x0039f40001117983 */ /* 0x000ee80000300800 */
[----:B------:R-:W4:Y:S01]  /*60280*/  LDL.LU R3, [R1+0x39f0] ;  /* 0x0039f00001037983 */ /* 0x000f220000300800 */
[----:B-1----:R-:W-:-:S03]  /*60290*/  IMAD.MOV.U32 R26, RZ, RZ, R2 ;  /* 0x000000ffff1a7224 */ /* 0x002fc600078e0002 */
[----:B------:R-:W4:Y:S01]  /*602a0*/  LDL.LU R2, [R1+0x39ec] ;  /* 0x0039ec0001027983 */ /* 0x000f220000300800 */
[----:B------:R-:W-:-:S03]  /*602b0*/  IMAD.MOV.U32 R27, RZ, RZ, R0 ;  /* 0x000000ffff1b7224 */ /* 0x000fc600078e0000 */
[----:B------:R-:W4:Y:S04]  /*602c0*/  LDL.LU R0, [R1+0x39e8] ;  /* 0x0039e80001007983 */ /* 0x000f280000300800 */
[----:B------:R-:W-:Y:S04]  /*602d0*/  STL.64 [R1+0x3928], R26 ;  /* 0x0039281a01007387 */ /* 0x000fe80000100a00 */
[----:B------:R-:W-:Y:S04]  /*602e0*/  STL.64 [R1+0x3920], R24 ;  /* 0x0039201801007387 */ /* 0x000fe80000100a00 */
[----:B--2---:R-:W-:Y:S04]  /*602f0*/  STL.64 [R1+0x38a8], R6 ;  /* 0x0038a80601007387 */ /* 0x004fe80000100a00 */
[----:B---3--:R0:W-:Y:S04]  /*60300*/  STL.64 [R1+0x38a0], R4 ;  /* 0x0038a00401007387 */ /* 0x0081e80000100a00 */
[----:B0-----:R-:W2:Y:S04]  /*60310*/  LDL.LU R4, [R1+0xc0] ;  /* 0x0000c00001047983 */ /* 0x001ea80000300800 */
[----:B------:R-:W2:Y:S01]  /*60320*/  LDL.LU R5, [R1+0xc4] ;  /* 0x0000c40001057983 */ /* 0x000ea20000300800 */
[----:B----4-:R-:W-:-:S03]  /*60330*/  IMAD.MOV.U32 R6, RZ, RZ, R2 ;  /* 0x000000ffff067224 */ /* 0x010fc600078e0002 */
[----:B------:R-:W3:Y:S04]  /*60340*/  LDL.LU R2, [R1+0x39e4] ;  /* 0x0039e40001027983 */ /* 0x000ee80000300800 */
[----:B------:R-:W4:Y:S04]  /*60350*/  LDL.LU R7, [R1+0xcc] ;  /* 0x0000cc0001077983 */ /* 0x000f280000300800 */
[----:B----4-:R-:W-:Y:S04]  /*60360*/  STL.64 [R1+0x38b8], R6 ;  /* 0x0038b80601007387 */ /* 0x010fe80000100a00 */
[----:B--2---:R0:W-:Y:S04]  /*60370*/  STL.64 [R1+0x38b0], R4 ;  /* 0x0038b00401007387 */ /* 0x0041e80000100a00 */
[----:B0-----:R-:W2:Y:S04]  /*60380*/  LDL.LU R4, [R1+0xd0] ;  /* 0x0000d00001047983 */ /* 0x001ea80000300800 */
[----:B------:R-:W2:Y:S04]  /*60390*/  LDL.LU R5, [R1+0xd4] ;  /* 0x0000d40001057983 */ /* 0x000ea80000300800 */
[----:B------:R-:W4:Y:S01]  /*603a0*/  LDL.LU R6, [R1+0xd8] ;  /* 0x0000d80001067983 */ /* 0x000f220000300800 */
[----:B---3--:R-:W-:-:S03]  /*603b0*/  IMAD.MOV.U32 R7, RZ, RZ, R2 ;  /* 0x000000ffff077224 */ /* 0x008fc600078e0002 */
[----:B------:R-:W3:Y:S04]  /*603c0*/  LDL.LU R2, [R1+0x39e0] ;  /* 0x0039e00001027983 */ /* 0x000ee80000300800 */
        /* <DEDUP_REMOVED lines=10> */
[----:B------:R-:W-:Y:S04]  /*60470*/  STL.64 [R1+0x3978], R26 ;  /* 0x0039781a01007387 */ /* 0x000fe80000100a00 */
[----:B------:R-:W-:Y:S04]  /*60480*/  STL.64 [R1+0x3970], R24 ;  /* 0x0039701801007387 */ /* 0x000fe80000100a00 */
        /* <DEDUP_REMOVED lines=14> */
[----:B------:R-:W-:Y:S01]  /*60570*/  IMAD.MOV.U32 R27, RZ, RZ, R12 ;  /* 0x000000ffff1b7224 */ /* 0x000fe200078e000c */
        /* <DEDUP_REMOVED lines=74> */
[----:B---3--:R-:W-:Y:S02]  /*60a20*/  HMMA.16816.F32 R8, R8, R22, R24 ;  /* 0x000000160808723c */ /* 0x008fe40000001818 */
[----:B------:R-:W3:Y:S04]  /*60a30*/  LDL.LU.64 R26, [R1+0x39d0] ;  /* 0x0039d000011a7983 */ /* 0x000ee80000300a00 */
[----:B------:R-:W3:-:S13]  /*60a40*/  LDL.LU.64 R24, [R1+0x39c8] ;  /* 0x0039c80001187983 */ /* 0x000eda0000300a00 */
        /* <DEDUP_REMOVED lines=21> */
[----:B------:R-:W3:Y:S01]  /*60ba0*/  LDL.LU.64 R20, [R1+0x688] ;  /* 0x0006880001147983 */ /* 0x000ee20000300a00 */
[----:B--2---:R-:W-:Y:S03]  /*60bb0*/  HMMA.16816.F32 R24, R24, R22, R4 ;  /* 0x000000161818723c */ /* 0x004fe60000001804 */
[----:B---3--:R-:W-:Y:S04]  /*60bc0*/  STL.64 [R1+0x3868], R20 ;  /* 0x0038681401007387 */ /* 0x008fe80000100a00 */
[----:B------:R-:W2:Y:S04]  /*60bd0*/  LDL.LU.64 R6, [R1+0x3988] ;  /* 0x0039880001067983 */ /* 0x000ea80000300a00 */
[----:B------:R-:W2:Y:S08]  /*60be0*/  LDL.LU.64 R4, [R1+0x3980] ;  /* 0x0039800001047983 */ /* 0x000eb00000300a00 */
        /* <DEDUP_REMOVED lines=26> */
[----:B---3--:R0:W-:Y:S04]  /*60d90*/  STL.64 [R1+0x3860], R28 ;  /* 0x0038601c01007387 */ /* 0x0081e80000100a00 */
[----:B0-----:R-:W2:Y:S04]  /*60da0*/  LDL.LU.64 R28, [R1+0x690] ;  /* 0x00069000011c7983 */ /* 0x001ea80000300a00 */
[----:B------:R-:W3:Y:S04]  /*60db0*/  LDL.LU.64 R6, [R1+0x3938] ;  /* 0x0039380001067983 */ /* 0x000ee80000300a00 */
        /* <DEDUP_REMOVED lines=55> */
[----:B------:R-:W-:Y:S01]  /*61130*/  STL.64 [R1+0x490], R4 ;  /* 0x0004900401007387 */ /* 0x000fe20000100a00 */
[----:B------:R-:W-:-:S03]  /*61140*/  IMAD.MOV.U32 R27, RZ, RZ, R7 ;  /* 0x000000ffff1b7224 */ /* 0x000fc600078e0007 */
[----:B------:R0:W-:Y:S01]  /*61150*/  STL.64 [R1+0x498], R6 ;  /* 0x0004980601007387 */ /* 0x0001e20000100a00 */
[----:B------:R-:W-:-:S03]  /*61160*/  IMAD.MOV.U32 R26, RZ, RZ, R5 ;  /* 0x000000ffff1a7224 */ /* 0x000fc600078e0005 */
[----:B0-----:R-:W2:Y:S04]  /*61170*/  LDL.LU.64 R6, [R1+0x3898] ;  /* 0x0038980001067983 */ /* 0x001ea80000300a00 */
[----:B------:R-:W2:Y:S04]  /*61180*/  LDL.LU.64 R4, [R1+0x3890] ;  /* 0x0038900001047983 */ /* 0x000ea80000300a00 */
[----:B------:R-:W-:Y:S04]  /*61190*/  STL.64 [R1+0x3878], R22 ;  /* 0x0038781601007387 */ /* 0x000fe80000100a00 */
[----:B------:R0:W-:Y:S04]  /*611a0*/  STL.64 [R1+0x3870], R20 ;  /* 0x0038701401007387 */ /* 0x0001e80000100a00 */
[----:B0-----:R-:W3:Y:S04]  /*611b0*/  LDL.LU R20, [R1+0x90] ;  /* 0x0000900001147983 */ /* 0x001ee80000300800 */
[----:B------:R-:W3:Y:S04]  /*611c0*/  LDL.LU R21, [R1+0x94] ;  /* 0x0000940001157983 */ /* 0x000ee80000300800 */
[----:B------:R-:W3:Y:S04]  /*611d0*/  LDL.LU R22, [R1+0x98] ;  /* 0x0000980001167983 */ /* 0x000ee80000300800 */
[----:B------:R-:W3:Y:S04]  /*611e0*/  LDL.LU R23, [R1+0x9c] ;  /* 0x00009c0001177983 */ /* 0x000ee80000300800 */
[----:B------:R-:W2:Y:S04]  /*611f0*/  LDL.LU.64 R24, [R1+0x678] ;  /* 0x0006780001187983 */ /* 0x000ea80000300a00 */
[----:B------:R-:W-:Y:S04]  /*61200*/  STL [R1+0x3604], R26 ;  /* 0x0036041a01007387 */ /* 0x000fe80000100800 */
[----:B------:R0:W-:Y:S04]  /*61210*/  STL [R1+0x3600], R27 ;  /* 0x0036001b01007387 */ /* 0x0001e80000100800 */
[----:B0-----:R-:W2:Y:S04]  /*61220*/  LDL.LU.64 R26, [R1+0x680] ;  /* 0x00068000011a7983 */ /* 0x001ea80000300a00 */
[----:B--2---:R4:W-:Y:S04]  /*61230*/  STL.64 [R1+0x3858], R26 ;  /* 0x0038581a01007387 */ /* 0x0049e80000100a00 */
[----:B------:R0:W-:Y:S01]  /*61240*/  STL.64 [R1+0x3850], R24 ;  /* 0x0038501801007387 */ /* 0x0001e20000100a00 */
[----:B----4-:R-:W-:-:S02]  /*61250*/  IMAD.MOV.U32 R26, RZ, RZ, R9 ;  /* 0x000000ffff1a7224 */ /* 0x010fc400078e0009 */
[----:B0-----:R-:W-:Y:S02]  /*61260*/  IMAD.MOV.U32 R24, RZ, RZ, R0 ;  /* 0x000000ffff187224 */ /* 0x001fe400078e0000 */
[----:B------:R-:W-:Y:S01]  /*61270*/  IMAD.MOV.U32 R27, RZ, RZ, R8 ;  /* 0x000000ffff1b7224 */ /* 0x000fe200078e0008 */
[----:B------:R-:W2:Y:S01]  /*61280*/  LDL.LU R0, [R1+0x3888] ;  /* 0x0038880001007983 */ /* 0x000ea20000300800 */
[----:B------:R-:W-:Y:S03]  /*61290*/  HMMA.16816.F32 R8, R4, R10, R12 ;  /* 0x0000000a0408723c */ /* 0x000fe6000000180c */
[----:B------:R-:W3:-:S15]  /*612a0*/  LDL.LU.64 R14, [R1+0x3880] ;  /* 0x00388000010e7983 */ /* 0x000ede0000300a00 */
[----:B------:R-:W-:Y:S01]  /*612b0*/  NOP ;  /* 0x0000000000007918 */ /* 0x000fe20000000000 */
[----:B------:R-:W-:Y:S04]  /*612c0*/  STL.64 [R1+0x7a0], R8 ;  /* 0x0007a00801007387 */ /* 0x000fe80000100a00 */
[----:B------:R0:W-:Y:S04]  /*612d0*/  STL.64 [R1+0x7a8], R10 ;  /* 0x0007a80a01007387 */ /* 0x0001e80000100a00 */
[----:B0-----:R-:W4:Y:S01]  /*612e0*/  LDL.LU.64 R10, [R1+0x698] ;  /* 0x00069800010a7983 */ /* 0x001f220000300a00 */
[----:B------:R-:W-:Y:S02]  /*612f0*/  IMAD.MOV.U32 R25, RZ, RZ, R3 ;  /* 0x000000ffff197224 */ /* 0x000fe400078e0003 */
[----:B------:R-:W0:Y:S01]  /*61300*/  LDC R3, c[0x0][0x3a8] ;  /* 0x0000ea00ff037b82 */ /* 0x000e220000000800 */
[----:B---3--:R-:W-:Y:S01]  /*61310*/  HMMA.16816.F32 R12, R4, R14, R20 ;  /* 0x0000000e040c723c */ /* 0x008fe20000001814 */
[----:B------:R-:W3:Y:S04]  /*61320*/  LDL.LU.64 R22, [R1+0x3878] ;  /* 0x0038780001167983 */ /* 0x000ee80000300a00 */
[----:B------:R-:W3:Y:S01]  /*61330*/  LDL.LU.64 R20, [R1+0x3870] ;  /* 0x0038700001147983 */ /* 0x000ee20000300a00 */
[----:B0-----:R-:W-:-:S02]  /*61340*/  IMAD.SHL.U32 R3, R3, 0x80, RZ ;  /* 0x0000008003037824 */ /* 0x001fc400078e00ff */
[----:B------:R-:W-:Y:S02]  /*61350*/  HMMA.16816.F32 R24, R4, R18, R24 ;  /* 0x000000120418723c */ /* 0x000fe40000001818 */
[----:B------:R-:W-:-:S05]  /*61360*/  IMAD.SHL.U32 R3, R3, 0x2, RZ ;  /* 0x0000000203037824 */ /* 0x000fca00078e00ff */
[----:B------:R-:W-:-:S04]  /*61370*/  IADD3 R8, P0, PT, R16, R3, RZ ;  /* 0x0000000310087210 */ /* 0x000fc80007f1e0ff */
[----:B------:R2:W-:Y:S04]  /*61380*/  STL.64 [R1+0x660], R12 ;  /* 0x0006600c01007387 */ /* 0x0005e80000100a00 */
[----:B------:R4:W-:Y:S01]  /*61390*/  STL.64 [R1+0x668], R14 ;  /* 0x0006680e01007387 */ /* 0x0009e20000100a00 */
[----:B--2---:R-:W-:Y:S01]  /*613a0*/  IMAD.X R12, R17, 0x1, R0, P0 ;  /* 0x00000001110c7824 */ /* 0x004fe200000e0600 */
[-C--:B----4-:R-:W-:Y:S02]  /*613b0*/  IADD3 R14, P2, PT, R10, R3.reuse, RZ ;  /* 0x000000030a0e7210 */ /* 0x090fe40007f5e0ff */
[----:B------:R-:W-:-:S03]  /*613c0*/  IADD3 R16, P0, PT, R28, R3, RZ ;  /* 0x000000031c107210 */ /* 0x000fc60007f1e0ff */
[--C-:B------:R-:W-:Y:S02]  /*613d0*/  IMAD.X R10, R11, 0x1, R0.reuse, P2 ;  /* 0x000000010b0a7824 */ /* 0x100fe400010e0600 */
[----:B------:R-:W-:Y:S01]  /*613e0*/  IMAD.X R11, R29, 0x1, R0, P0 ;  /* 0x000000011d0b7824 */ /* 0x000fe200000e0600 */
[----:B---3--:R-:W-:-:S05]  /*613f0*/  IADD3 R13, P1, PT, R20, R3, RZ ;  /* 0x00000003140d7210 */ /* 0x008fca0007f3e0ff */
[----:B------:R-:W-:Y:S02]  /*61400*/  IMAD.X R9, R21, 0x1, R0, P1 ;  /* 0x0000000115097824 */ /* 0x000fe400008e0600 */
[----:B------:R-:W2:Y:S04]  /*61410*/  LDL.LU.64 R20, [R1+0x3868] ;  /* 0x0038680001147983 */ /* 0x000ea80000300a00 */
[----:B------:R-:W3:Y:S04]  /*61420*/  LDL.LU.64 R28, [R1+0x3860] ;  /* 0x00386000011c7983 */ /* 0x000ee80000300a00 */
[----:B------:R-:W-:Y:S04]  /*61430*/  STL.64 [R1+0x560], R24 ;  /* 0x0005601801007387 */ /* 0x000fe80000100a00 */
[----:B------:R0:W-:Y:S04]  /*61440*/  STL.64 [R1+0x568], R26 ;  /* 0x0005681a01007387 */ /* 0x0001e80000100a00 */
[----:B0-----:R-:W4:Y:S04]  /*61450*/  LDL.LU.64 R26, [R1+0x3858] ;  /* 0x00385800011a7983 */ /* 0x001f280000300a00 */
[----:B------:R-:W4:Y:S01]  /*61460*/  LDL.LU.64 R24, [R1+0x3850] ;  /* 0x0038500001187983 */ /* 0x000f220000300a00 */
[----:B------:R-:W-:Y:S01]  /*61470*/  VIADD R2, R2, 0x1 ;  /* 0x0000000102027836 */ /* 0x000fe20000000000 */
[----:B--2---:R-:W-:-:S02]  /*61480*/  IADD3 R15, P1, PT, R20, R3, RZ ;  /* 0x00000003140f7210 */ /* 0x004fc40007f3e0ff */
[----:B---3--:R-:W-:-:S03]  /*61490*/  IADD3 R20, P2, PT, R28, R3, RZ ;  /* 0x000000031c147210 */ /* 0x008fc60007f5e0ff */
[----:B------:R-:W-:Y:S01]  /*614a0*/  IMAD.X R18, R21, 0x1, R0, P1 ;  /* 0x0000000115127824 */ /* 0x000fe200008e0600 */
[----:B----4-:R-:W-:-:S05]  /*614b0*/  IADD3 R19, P1, PT, R24, R3, RZ ;  /* 0x0000000318137210 */ /* 0x010fca0007f3e0ff */
[--C-:B------:R-:W-:Y:S02]  /*614c0*/  IMAD.X R24, R25, 0x1, R0.reuse, P1 ;  /* 0x0000000119187824 */ /* 0x100fe400008e0600 */
[----:B------:R-:W-:Y:S01]  /*614d0*/  IMAD.X R25, R29, 0x1, R0, P2 ;  /* 0x000000011d197824 */ /* 0x000fe200010e0600 */
[----:B------:R-:W-:Y:S04]  /*614e0*/  STL [R1+0x3608], R19 ;  /* 0x0036081301007387 */ /* 0x000fe80000100800 */
[----:B------:R-:W-:Y:S01]  /*614f0*/  STL [R1+0x360c], R20 ;  /* 0x00360c1401007387 */ /* 0x000fe20000100800 */
[----:B------:R-:W-:-:S03]  /*61500*/  IADD3 R17, P0, PT, R26, R3, RZ ;  /* 0x000000031a117210 */ /* 0x000fc60007f1e0ff */
[----:B------:R0:W-:Y:S04]  /*61510*/  STL [R1+0x3610], R24 ;  /* 0x0036101801007387 */ /* 0x0001e80000100800 */
[----:B------:R-:W-:Y:S04]  /*61520*/  STL [R1+0x1408], R2 ;  /* 0x0014080201007387 */ /* 0x000fe80000100800 */
[----:B------:R1:W-:Y:S01]  /*61530*/  STL [R1+0x3614], R25 ;  /* 0x0036141901007387 */ /* 0x0003e20000100800 */
[----:B------:R-:W-:-:S03]  /*61540*/  IMAD.X R21, R27, 0x1, R0, P0 ;  /* 0x000000011b157824 */ /* 0x000fc600000e0600 */
[----:B0-----:R-:W2:Y:S04]  /*61550*/  LDL.LU R24, [R1+0x3a0] ;  /* 0x0003a00001187983 */ /* 0x001ea80000300800 */
[----:B-1----:R-:W2:Y:S04]  /*61560*/  LDL.LU R25, [R1+0x3a4] ;  /* 0x0003a40001197983 */ /* 0x002ea80000300800 */
[----:B------:R-:W2:Y:S04]  /*61570*/  LDL.LU R26, [R1+0x3a8] ;  /* 0x0003a800011a7983 */ /* 0x000ea80000300800 */
[----:B------:R-:W2:Y:S02]  /*61580*/  LDL.LU R27, [R1+0x3ac] ;  /* 0x0003ac00011b7983 */ /* 0x000ea40000300800 */
[----:B--2---:R-:W-:-:S15]  /*61590*/  HMMA.16816.F32 R24, R4, R22, R24 ;  /* 0x000000160418723c */ /* 0x004fde0000001818 */
[----:B------:R-:W-:-:S04]  /*615a0*/  NOP ;  /* 0x0000000000007918 */ /* 0x000fc80000000000 */
[----:B------:R0:W-:Y:S04]  /*615b0*/  STL.64 [R1+0x460], R24 ;  /* 0x0004601801007387 */ /* 0x0001e80000100a00 */
[----:B------:R1:W-:Y:S04]  /*615c0*/  STL.64 [R1+0x468], R26 ;  /* 0x0004681a01007387 */ /* 0x0003e80000100a00 */
[----:B------:R-:W2:Y:S04]  /*615d0*/  LDL.LU R4, [R1+0x2db0] ;  /* 0x002db00001047983 */ /* 0x000ea80000300800 */
[----:B------:R-:W2:Y:S01]  /*615e0*/  LDL.LU R5, [R1+0x2dd4] ;  /* 0x002dd40001057983 */ /* 0x000ea20000300800 */
[----:B------:R-:W-:-:S02]  /*615f0*/  IMAD.MOV.U32 R6, RZ, RZ, R25 ;  /* 0x000000ffff067224 */ /* 0x000fc400078e0019 */
[----:B------:R-:W-:Y:S01]  /*61600*/  IMAD.MOV.U32 R7, RZ, RZ, R27 ;  /* 0x000000ffff077224 */ /* 0x000fe200078e001b */
[----:B--2---:R2:W-:Y:S04]  /*61610*/  STL.64 [R1+0x3848], R4 ;  /* 0x0038480401007387 */ /* 0x0045e80000100a00 */
[----:B------:R-:W3:Y:S04]  /*61620*/  LDL.LU R22, [R1+0x2da8] ;  /* 0x002da80001167983 */ /* 0x000ee80000300800 */
[----:B------:R-:W4:Y:S04]  /*61630*/  LDL.LU R23, [R1+0x2dcc] ;  /* 0x002dcc0001177983 */ /* 0x000f280000300800 */
[----:B0-----:R-:W3:Y:S04]  /*61640*/  LDL.LU R25, [R1+0x2da0] ;  /* 0x002da00001197983 */ /* 0x001ee80000300800 */
[----:B------:R-:W3:Y:S04]  /*61650*/  LDL.LU R24, [R1+0x2dc4] ;  /* 0x002dc40001187983 */ /* 0x000ee80000300800 */
[----:B------:R-:W3:Y:S04]  /*61660*/  LDL.LU R20, [R1+0x2d98] ;  /* 0x002d980001147983 */ /* 0x000ee80000300800 */
[----:B------:R-:W3:Y:S04]  /*61670*/  LDL.LU R19, [R1+0x2dbc] ;  /* 0x002dbc0001137983 */ /* 0x000ee80000300800 */
[----:B-1----:R-:W3:Y:S04]  /*61680*/  LDL.LU R27, [R1+0x2d90] ;  /* 0x002d9000011b7983 */ /* 0x002ee80000300800 */
[----:B------:R-:W3:Y:S04]  /*61690*/  LDL.LU R26, [R1+0x2db4] ;  /* 0x002db400011a7983 */ /* 0x000ee80000300800 */
[----:B------:R-:W3:Y:S01]  /*616a0*/  LDL.LU R28, [R1+0x2d88] ;  /* 0x002d8800011c7983 */ /* 0x000ee20000300800 */
[----:B--2---:R-:W-:-:S03]  /*616b0*/  IMAD.MOV.U32 R5, RZ, RZ, R2 ;  /* 0x000000ffff057224 */ /* 0x004fc600078e0002 */
[----:B------:R-:W2:Y:S04]  /*616c0*/  LDL.LU R29, [R1+0x2dac] ;  /* 0x002dac00011d7983 */ /* 0x000ea80000300800 */
[----:B------:R-:W2:Y:S04]  /*616d0*/  LDL.LU R2, [R1+0x2d80] ;  /* 0x002d800001027983 */ /* 0x000ea80000300800 */
[----:B------:R0:W-:Y:S01]  /*616e0*/  STL [R1+0x361c], R6 ;  /* 0x00361c0601007387 */ /* 0x0001e20000100800 */
[----:B------:R-:W-:Y:S01]  /*616f0*/  IMAD.MOV.U32 R4, RZ, RZ, R8 ;  /* 0x000000ffff047224 */ /* 0x000fe200078e0008 */
[----:B------:R-:W-:Y:S01]  /*61700*/  ISETP.NE.U32.AND P0, PT, R5, UR7, PT ;  /* 0x0000000705007c0c */ /* 0x000fe2000bf05070 */
[----:B------:R-:W-:Y:S01]  /*61710*/  IMAD.MOV.U32 R5, RZ, RZ, R12 ;  /* 0x000000ffff057224 */ /* 0x000fe200078e000c */
[----:B0-----:R-:W2:Y:S04]  /*61720*/  LDL.LU R6, [R1+0x2ddc] ;  /* 0x002ddc0001067983 */ /* 0x001ea80000300800 */
[----:B------:R0:W-:Y:S04]  /*61730*/  STL [R1+0x3618], R7 ;  /* 0x0036180701007387 */ /* 0x0001e80000100800 */
[----:B0-----:R-:W2:Y:S04]  /*61740*/  LDL.LU R7, [R1+0x2db8] ;  /* 0x002db80001077983 */ /* 0x001ea80000300800 */
[----:B------:R-:W2:Y:S04]  /*61750*/  LDL.LU R8, [R1+0x2dc0] ;  /* 0x002dc00001087983 */ /* 0x000ea80000300800 */
[----:B------:R-:W3:Y:S04]  /*61760*/  LDL.LU R12, [R1+0x2de4] ;  /* 0x002de400010c7983 */ /* 0x000ee80000300800 */
[----:B------:R0:W-:Y:S02]  /*61770*/  STL.64 [R1+0x6a8], R4 ;  /* 0x0006a80401007387 */ /* 0x0001e40000100a00 */
[----:B0-----:R-:W-:-:S02]  /*61780*/  IMAD.MOV.U32 R4, RZ, RZ, R13 ;  /* 0x000000ffff047224 */ /* 0x001fc400078e000d */
[----:B------:R-:W-:Y:S01]  /*61790*/  IMAD.MOV.U32 R5, RZ, RZ, R9 ;  /* 0x000000ffff057224 */ /* 0x000fe200078e0009 */
[----:B------:R-:W3:Y:S04]  /*617a0*/  LDL.LU R13, [R1+0x2dd0] ;  /* 0x002dd000010d7983 */ /* 0x000ee80000300800 */
[----:B------:R-:W4:Y:S04]  /*617b0*/  LDL.LU R9, [R1+0x2dc8] ;  /* 0x002dc80001097983 */ /* 0x000f280000300800 */
[----:B------:R0:W-:Y:S02]  /*617c0*/  STL.64 [R1+0x6a0], R4 ;  /* 0x0006a00401007387 */ /* 0x0001e40000100a00 */
[----:B0-----:R-:W-:-:S02]  /*617d0*/  IMAD.MOV.U32 R4, RZ, RZ, R14 ;  /* 0x000000ffff047224 */ /* 0x001fc400078e000e */
[----:B------:R-:W-:Y:S01]  /*617e0*/  IMAD.MOV.U32 R5, RZ, RZ, R10 ;  /* 0x000000ffff057224 */ /* 0x000fe200078e000a */
[----:B------:R-:W4:Y:S04]  /*617f0*/  LDL.LU R14, [R1+0x2de0] ;  /* 0x002de000010e7983 */ /* 0x000f280000300800 */
[----:B------:R-:W4:Y:S04]  /*61800*/  LDL.LU R10, [R1+0x2dd8] ;  /* 0x002dd800010a7983 */ /* 0x000f280000300800 */
[----:B------:R0:W-:Y:S02]  /*61810*/  STL.64 [R1+0x698], R4 ;  /* 0x0006980401007387 */ /* 0x0001e40000100a00 */
[----:B0-----:R-:W-:-:S02]  /*61820*/  IMAD.MOV.U32 R4, RZ, RZ, R16 ;  /* 0x000000ffff047224 */ /* 0x001fc400078e0010 */
[----:B------:R-:W-:Y:S02]  /*61830*/  IMAD.MOV.U32 R5, RZ, RZ, R11 ;  /* 0x000000ffff057224 */ /* 0x000fe400078e000b */
[----:B------:R-:W4:Y:S04]  /*61840*/  LDL.LU R11, [R1+0x2de8] ;  /* 0x002de800010b7983 */ /* 0x000f280000300800 */
[----:B------:R0:W-:Y:S02]  /*61850*/  STL.64 [R1+0x690], R4 ;  /* 0x0006900401007387 */ /* 0x0001e40000100a00 */
[----:B0-----:R-:W-:Y:S02]  /*61860*/  IMAD.MOV.U32 R4, RZ, RZ, R15 ;  /* 0x000000ffff047224 */ /* 0x001fe400078e000f */
[----:B------:R-:W-:-:S05]  /*61870*/  IMAD.MOV.U32 R5, RZ, RZ, R18 ;  /* 0x000000ffff057224 */ /* 0x000fca00078e0012 */
[----:B------:R0:W-:Y:S04]  /*61880*/  STL.64 [R1+0x688], R4 ;  /* 0x0006880401007387 */ /* 0x0001e80000100a00 */
[----:B0-----:R-:W4:Y:S01]  /*61890*/  LDL.LU.64 R4, [R1+0x3848] ;  /* 0x0038480001047983 */ /* 0x001f220000300a00 */
[----:B------:R-:W-:Y:S02]  /*618a0*/  IMAD.MOV.U32 R16, RZ, RZ, R17 ;  /* 0x000000ffff107224 */ /* 0x000fe400078e0011 */
[----:B------:R-:W-:-:S05]  /*618b0*/  IMAD.MOV.U32 R17, RZ, RZ, R21 ;  /* 0x000000ffff117224 */ /* 0x000fca00078e0015 */
[----:B------:R0:W-:Y:S01]  /*618c0*/  STL.64 [R1+0x680], R16 ;  /* 0x0006801001007387 */ /* 0x0001e20000100a00 */
[-C--:B--2---:R-:W-:Y:S02]  /*618d0*/  IADD3 R8, P3, PT, R8, R3.reuse, RZ ;  /* 0x0000000308087210 */ /* 0x084fe40007f7e0ff */
[-C--:B---3--:R-:W-:Y:S02]  /*618e0*/  IADD3 R13, P1, PT, R13, R3.reuse, RZ ;  /* 0x000000030d0d7210 */ /* 0x088fe40007f3e0ff */
[----:B----4-:R-:W-:-:S03]  /*618f0*/  IADD3 R9, P2, PT, R9, R3, RZ ;  /* 0x0000000309097210 */ /* 0x010fc60007f5e0ff */
[----:B------:R-:W-:Y:S01]  /*61900*/  IMAD.X R23, R23, 0x1, R0, P1 ;  /* 0x0000000117177824 */ /* 0x000fe200008e0600 */
[-C--:B------:R-:W-:Y:S02]  /*61910*/  IADD3 R25, P1, PT, R25, R3.reuse, RZ ;  /* 0x0000000319197210 */ /* 0x080fe40007f3e0ff */
[-C--:B------:R-:W-:Y:S02]  /*61920*/  IADD3 R14, P5, PT, R14, R3.reuse, RZ ;  /* 0x000000030e0e7210 */ /* 0x080fe40007fbe0ff */
[----:B------:R-:W-:-:S03]  /*61930*/  IADD3 R10, P6, PT, R10, R3, RZ ;  /* 0x000000030a0a7210 */ /* 0x000fc60007fde0ff */
[----:B------:R-:W-:Y:S01]  /*61940*/  IMAD.X R6, R6, 0x1, R0, P5 ;  /* 0x0000000106067824 */ /* 0x000fe200028e0600 */
[----:B------:R-:W-:-:S05]  /*61950*/  IADD3 R11, P4, PT, R11, R3, RZ ;  /* 0x000000030b0b7210 */ /* 0x000fca0007f9e0ff */
[----:B------:R-:W-:Y:S04]  /*61960*/  STL [R1+0x2de8], R11 ;  /* 0x002de80b01007387 */ /* 0x000fe80000100800 */
[----:B------:R-:W-:Y:S01]  /*61970*/  STL [R1+0x2de0], R14 ;  /* 0x002de00e01007387 */ /* 0x000fe20000100800 */
[----:B------:R-:W-:-:S03]  /*61980*/  IMAD.X R12, R12, 0x1, R0, P4 ;  /* 0x000000010c0c7824 */ /* 0x000fc600020e0600 */
[----:B------:R-:W-:Y:S01]  /*61990*/  STL [R1+0x2dd8], R10 ;  /* 0x002dd80a01007387 */ /* 0x000fe20000100800 */
[----:B------:R-:W-:-:S03]  /*619a0*/  IADD3 R7, P4, PT, R7, R3, RZ ;  /* 0x0000000307077210 */ /* 0x000fc60007f9e0ff */
[----:B------:R-:W-:Y:S04]  /*619b0*/  STL [R1+0x2dd0], R13 ;  /* 0x002dd00d01007387 */ /* 0x000fe80000100800 */
[----:B------:R-:W-:Y:S04]  /*619c0*/  STL [R1+0x2dc8], R9 ;  /* 0x002dc80901007387 */ /* 0x000fe80000100800 */
[----:B------:R-:W-:Y:S04]  /*619d0*/  STL [R1+0x2dc0], R8 ;  /* 0x002dc00801007387 */ /* 0x000fe80000100800 */
[----:B------:R-:W-:Y:S04]  /*619e0*/  STL [R1+0x2de4], R12 ;  /* 0x002de40c01007387 */ /* 0x000fe80000100800 */
[----:B------:R-:W-:Y:S04]  /*619f0*/  STL [R1+0x2db8], R7 ;  /* 0x002db80701007387 */ /* 0x000fe80000100800 */
[----:B------:R-:W-:Y:S01]  /*61a00*/  STL [R1+0x2ddc], R6 ;  /* 0x002ddc0601007387 */ /* 0x000fe20000100800 */
[--C-:B------:R-:W-:Y:S01]  /*61a10*/  IMAD.X R24, R24, 0x1, R0.reuse, P2 ;  /* 0x0000000118187824 */ /* 0x100fe200010e0600 */
[-C--:B------:R-:W-:Y:S01]  /*61a20*/  IADD3 R20, P2, PT, R20, R3.reuse, RZ ;  /* 0x0000000314147210 */ /* 0x080fe20007f5e0ff */
[--C-:B------:R-:W-:Y:S01]  /*61a30*/  IMAD.X R19, R19, 0x1, R0.reuse, P3 ;  /* 0x0000000113137824 */ /* 0x100fe200018e0600 */
[-C--:B------:R-:W-:Y:S01]  /*61a40*/  IADD3 R27, P3, PT, R27, R3.reuse, RZ ;  /* 0x000000031b1b7210 */ /* 0x080fe20007f7e0ff */
[--C-:B------:R-:W-:Y:S01]  /*61a50*/  IMAD.X R26, R26, 0x1, R0.reuse, P4 ;  /* 0x000000011a1a7824 */ /* 0x100fe200020e0600 */
[-C--:B------:R-:W-:Y:S01]  /*61a60*/  IADD3 R4, P5, PT, R4, R3.reuse, RZ ;  /* 0x0000000304047210 */ /* 0x080fe20007fbe0ff */
[----:B------:R-:W-:Y:S01]  /*61a70*/  IMAD.X R5, R5, 0x1, R0, P6 ;  /* 0x0000000105057824 */ /* 0x000fe200030e0600 */
[----:B------:R-:W-:-:S03]  /*61a80*/  IADD3 R22, P6, PT, R22, R3, RZ ;  /* 0x0000000316167210 */ /* 0x000fc60007fde0ff */
[----:B------:R-:W-:Y:S04]  /*61a90*/  STL [R1+0x2db0], R4 ;  /* 0x002db00401007387 */ /* 0x000fe80000100800 */
[----:B------:R-:W-:Y:S04]  /*61aa0*/  STL [R1+0x2dd4], R5 ;  /* 0x002dd40501007387 */ /* 0x000fe80000100800 */
[----:B------:R-:W-:Y:S04]  /*61ab0*/  STL [R1+0x2da8], R22 ;  /* 0x002da81601007387 */ /* 0x000fe80000100800 */
[----:B------:R-:W-:Y:S04]  /*61ac0*/  STL [R1+0x2dcc], R23 ;  /* 0x002dcc1701007387 */ /* 0x000fe80000100800 */
[----:B------:R-:W-:Y:S04]  /*61ad0*/  STL [R1+0x2da0], R25 ;  /* 0x002da01901007387 */ /* 0x000fe80000100800 */
[----:B------:R-:W-:Y:S04]  /*61ae0*/  STL [R1+0x2dc4], R24 ;  /* 0x002dc41801007387 */ /* 0x000fe80000100800 */
[----:B------:R-:W-:Y:S01]  /*61af0*/  STL [R1+0x2d98], R20 ;  /* 0x002d981401007387 */ /* 0x000fe20000100800 */
[----:B------:R-:W-:-:S03]  /*61b00*/  IADD3 R28, P4, PT, R28, R3, RZ ;  /* 0x000000031c1c7210 */ /* 0x000fc60007f9e0ff */
[----:B------:R-:W-:Y:S01]  /*61b10*/  STL [R1+0x2dbc], R19 ;  /* 0x002dbc1301007387 */ /* 0x000fe20000100800 */
[----:B------:R-:W-:-:S03]  /*61b20*/  IMAD.X R29, R29, 0x1, R0, P5 ;  /* 0x000000011d1d7824 */ /* 0x000fc600028e0600 */
[----:B------:R-:W-:Y:S01]  /*61b30*/  STL [R1+0x2d90], R27 ;  /* 0x002d901b01007387 */ /* 0x000fe20000100800 */
[----:B------:R-:W-:-:S03]  /*61b40*/  IADD3 R2, P5, PT, R2, R3, RZ ;  /* 0x0000000302027210 */ /* 0x000fc60007fbe0ff */
[----:B------:R-:W-:Y:S04]  /*61b50*/  STL [R1+0x2db4], R26 ;  /* 0x002db41a01007387 */ /* 0x000fe80000100800 */
[----:B------:R-:W2:Y:S04]  /*61b60*/  LDL.LU R3, [R1+0x2da4] ;  /* 0x002da40001037983 */ /* 0x000ea80000300800 */
[----:B------:R-:W-:Y:S04]  /*61b70*/  STL [R1+0x2d88], R28 ;  /* 0x002d881c01007387 */ /* 0x000fe80000100800 */
[----:B0-----:R-:W3:Y:S04]  /*61b80*/  LDL.LU R17, [R1+0x2d94] ;  /* 0x002d940001117983 */ /* 0x001ee80000300800 */
[----:B------:R-:W-:Y:S04]  /*61b90*/  STL [R1+0x2dac], R29 ;  /* 0x002dac1d01007387 */ /* 0x000fe80000100800 */
[----:B---3--:R0:W-:Y:S04]  /*61ba0*/  STL [R1+0x3840], R17 ;  /* 0x0038401101007387 */ /* 0x0081e80000100800 */
[----:B------:R-:W-:Y:S04]  /*61bb0*/  STL [R1+0x2d80], R2 ;  /* 0x002d800201007387 */ /* 0x000fe80000100800 */
[----:B0-----:R-:W3:Y:S01]  /*61bc0*/  LDL.LU R17, [R1+0x2d70] ;  /* 0x002d700001117983 */ /* 0x001ee20000300800 */
[----:B--2---:R-:W-:-:S03]  /*61bd0*/  IMAD.X R3, R3, 0x1, R0, P6 ;  /* 0x0000000103037824 */ /* 0x004fc600030e0600 */
[----:B---3--:R0:W-:Y:S04]  /*61be0*/  STL [R1+0x3844], R17 ;  /* 0x0038441101007387 */ /* 0x0081e80000100800 */
        /* <DEDUP_REMOVED lines=27> */
[----:B------:R0:W-:Y:S02]  /*61da0*/  STL [R1+0x2da4], R3 ;  /* 0x002da40301007387 */ /* 0x0001e40000100800 */
[----:B0-----:R-:W0:Y:S02]  /*61db0*/  LDC R3, c[0x0][0x3a8] ;  /* 0x0000ea00ff037b82 */ /* 0x001e240000000800 */
[----:B0-----:R-:W-:-:S04]  /*61dc0*/  IMAD.SHL.U32 R3, R3, 0x80, RZ ;  /* 0x0000008003037824 */ /* 0x001fc800078e00ff */
[----:B------:R-:W-:-:S05]  /*61dd0*/  IMAD.SHL.U32 R3, R3, 0x2, RZ ;  /* 0x0000000203037824 */ /* 0x000fca00078e00ff */
[----:B--2---:R-:W-:-:S05]  /*61de0*/  IADD3 R17, P6, PT, R17, R3, RZ ;  /* 0x0000000311117210 */ /* 0x004fca0007fde0ff */
[----:B------:R0:W-:Y:S04]  /*61df0*/  STL [R1+0x2d78], R17 ;  /* 0x002d781101007387 */ /* 0x0001e80000100800 */
[----:B0-----:R-:W2:Y:S04]  /*61e00*/  LDL.LU R17, [R1+0x3844] ;  /* 0x0038440001117983 */ /* 0x001ea80000300800 */
[----:B------:R-:W2:Y:S02]  /*61e10*/  LDL.LU R3, [R1+0x2d9c] ;  /* 0x002d9c0001037983 */ /* 0x000ea40000300800 */
[----:B--2---:R-:W-:-:S05]  /*61e20*/  IMAD.X R3, R3, 0x1, R0, P1 ;  /* 0x0000000103037824 */ /* 0x004fca00008e0600 */
[----:B------:R0:W-:Y:S02]  /*61e30*/  STL [R1+0x2d9c], R3 ;  /* 0x002d9c0301007387 */ /* 0x0001e40000100800 */
[----:B0-----:R-:W0:Y:S02]  /*61e40*/  LDC R3, c[0x0][0x3a8] ;  /* 0x0000ea00ff037b82 */ /* 0x001e240000000800 */
[----:B0-----:R-:W-:-:S04]  /*61e50*/  IMAD.SHL.U32 R3, R3, 0x80, RZ ;  /* 0x0000008003037824 */ /* 0x001fc800078e00ff */
[----:B------:R-:W-:-:S05]  /*61e60*/  IMAD.SHL.U32 R3, R3, 0x2, RZ ;  /* 0x0000000203037824 */ /* 0x000fca00078e00ff */
[----:B------:R-:W-:-:S05]  /*61e70*/  IADD3 R17, P1, PT, R17, R3, RZ ;  /* 0x0000000311117210 */ /* 0x000fca0007f3e0ff */
[----:B------:R0:W-:Y:S04]  /*61e80*/  STL [R1+0x2d70], R17 ;  /* 0x002d701101007387 */ /* 0x0001e80000100800 */
[----:B0-----:R-:W2:Y:S01]  /*61e90*/  LDL.LU R17, [R1+0x3840] ;  /* 0x0038400001117983 */ /* 0x001ea20000300800 */
[--C-:B----4-:R-:W-:Y:S01]  /*61ea0*/  IMAD.X R15, R15, 0x1, R0.reuse, P3 ;  /* 0x000000010f0f7824 */ /* 0x110fe200018e0600 */
[-C--:B---3--:R-:W-:Y:S01]  /*61eb0*/  IADD3 R18, P3, PT, R18, R3.reuse, RZ ;  /* 0x0000000312127210 */ /* 0x088fe20007f7e0ff */
[--C-:B------:R-:W-:Y:S01]  /*61ec0*/  IMAD.X R16, R16, 0x1, R0.reuse, P4 ;  /* 0x0000000110107824 */ /* 0x100fe200020e0600 */
[-C--:B------:R-:W-:Y:S01]  /*61ed0*/  IADD3 R11, P4, PT, R11, R3.reuse, RZ ;  /* 0x000000030b0b7210 */ /* 0x080fe20007f9e0ff */
        /* <DEDUP_REMOVED lines=15> */
[----:B------:R-:W-:Y:S01]  /*61fd0*/  IADD3 R26, P1, PT, R26, R3, RZ ;  /* 0x000000031a1a7210 */ /* 0x000fe20007f3e0ff */
[----:B------:R-:W-:-:S02]  /*61fe0*/  IMAD.X R2, R2, 0x1, R0, P3 ;  /* 0x0000000102027824 */ /* 0x000fc400018e0600 */
[----:B--2---:R-:W-:Y:S01]  /*61ff0*/  IMAD.X R17, R17, 0x1, R0, P2 ;  /* 0x0000000111117824 */ /* 0x004fe200010e0600 */
[----:B------:R-:W-:-:S04]  /*62000*/  IADD3 R21, P2, PT, R21, R3, RZ ;  /* 0x0000000315157210 */ /* 0x000fc80007f5e0ff */
        /* <DEDUP_REMOVED lines=28> */
[----:B------:R0:W-:Y:S04]  /*621d0*/  STL [R1+0x383c], R0 ;  /* 0x00383c0001007387 */ /* 0x0001e80000100800 */
[----:B------:R-:W-:Y:S04]  /*621e0*/  STL [R1+0x2d34], R28 ;  /* 0x002d341c01007387 */ /* 0x000fe80000100800 */
[----:B0-----:R-:W2:Y:S04]  /*621f0*/  LDL.LU R0, [R1+0x2d00] ;  /* 0x002d000001007983 */ /* 0x001ea80000300800 */
[----:B------:R-:W-:Y:S04]  /*62200*/  STL [R1+0x2d08], R29 ;  /* 0x002d081d01007387 */ /* 0x000fe80000100800 */
[----:B------:R-:W3:Y:S04]  /*62210*/  LDL.LU R17, [R1+0x2cf0] ;  /* 0x002cf00001117983 */ /* 0x000ee80000300800 */
[----:B------:R-:W-:Y:S04]  /*62220*/  STL [R1+0x2d2c], R2 ;  /* 0x002d2c0201007387 */ /* 0x000fe80000100800 */
[----:B---3--:R0:W-:Y:S04]  /*62230*/  STL [R1+0x3838], R17 ;  /* 0x0038381101007387 */ /* 0x0081e80000100800 */
[----:B0-----:R-:W3:Y:S04]  /*62240*/  LDL.LU R17, [R1+0x2cf8] ;  /* 0x002cf80001117983 */ /* 0x001ee80000300800 */
        /* <DEDUP_REMOVED lines=22> */
[----:B--2---:R-:W-:-:S03]  /*623b0*/  IADD3 R0, P3, PT, R0, R3, RZ ;  /* 0x0000000300007210 */ /* 0x004fc60007f7e0ff */
[----:B------:R-:W2:Y:S04]  /*623c0*/  LDL.LU R26, [R1+0x2cbc] ;  /* 0x002cbc00011a7983 */ /* 0x000ea80000300800 */
[----:B------:R-:W2:Y:S04]  /*623d0*/  LDL.LU R28, [R1+0x2c90] ;  /* 0x002c9000011c7983 */ /* 0x000ea80000300800 */
[----:B------:R-:W2:Y:S04]  /*623e0*/  LDL.LU R29, [R1+0x2cb4] ;  /* 0x002cb400011d7983 */ /* 0x000ea80000300800 */
[----:B------:R-:W2:Y:S04]  /*623f0*/  LDL.LU R2, [R1+0x2c88] ;  /* 0x002c880001027983 */ /* 0x000ea80000300800 */
        /* <DEDUP_REMOVED lines=8> */
[----:B---3--:R-:W-:-:S05]  /*62480*/  IADD3 R17, P4, PT, R17, R3, RZ ;  /* 0x0000000311117210 */ /* 0x008fca0007f9e0ff */
[----:B------:R0:W-:Y:S04]  /*62490*/  STL [R1+0x2cf8], R17 ;  /* 0x002cf81101007387 */ /* 0x0001e80000100800 */
[----:B0-----:R-:W2:Y:S04]  /*624a0*/  LDL.LU R17, [R1+0x3838] ;  /* 0x0038380001117983 */ /* 0x001ea80000300800 */
[----:B------:R-:W3:Y:S01]  /*624b0*/  LDL.LU R3, [R1+0x2d1c] ;  /* 0x002d1c0001037983 */ /* 0x000ee20000300800 */
[--C-:B----4-:R-:W-:Y:S02]  /*624c0*/  IMAD.X R21, R21, 0x1, R0.reuse, P6 ;  /* 0x0000000115157824 */ /* 0x110fe400030e0600 */
[----:B------:R-:W-:-:S02]  /*624d0*/  IMAD.X R18, R18, 0x1, R0, P1 ;  /* 0x0000000112127824 */ /* 0x000fc400008e0600 */
[--C-:B------:R-:W-:Y:S02]  /*624e0*/  IMAD.X R11, R11, 0x1, R0.reuse, P2 ;  /* 0x000000010b0b7824 */ /* 0x100fe400010e0600 */
[--C-:B------:R-:W-:Y:S02]  /*624f0*/  IMAD.X R10, R10, 0x1, R0.reuse, P3 ;  /* 0x000000010a0a7824 */ /* 0x100fe400018e0600 */
[--C-:B------:R-:W-:Y:S02]  /*62500*/  IMAD.X R9, R9, 0x1, R0.reuse, P4 ;  /* 0x0000000109097824 */ /* 0x100fe400020e0600 */
[----:B---3--:R-:W-:-:S05]  /*62510*/  IMAD.X R3, R3, 0x1, R0, P5 ;  /* 0x0000000103037824 */ /* 0x008fca00028e0600 */
[----:B------:R0:W-:Y:S02]  /*62520*/  STL [R1+0x2d1c], R3 ;  /* 0x002d1c0301007387 */ /* 0x0001e40000100800 */
[----:B0-----:R-:W0:Y:S02]  /*62530*/  LDC R3, c[0x0][0x3a8] ;  /* 0x0000ea00ff037b82 */ /* 0x001e240000000800 */
[----:B0-----:R-:W-:-:S04]  /*62540*/  IMAD.SHL.U32 R3, R3, 0x80, RZ ;  /* 0x0000008003037824 */ /* 0x001fc800078e00ff */
[----:B------:R-:W-:-:S05]  /*62550*/  IMAD.SHL.U32 R3, R3, 0x2, RZ ;  /* 0x0000000203037824 */ /* 0x000fca00078e00ff */
[-C--:B--2---:R-:W-:Y:S02]  /*62560*/  IADD3 R17, P5, PT, R17, R3.reuse, RZ ;  /* 0x0000000311117210 */ /* 0x084fe40007fbe0ff */
[-C--:B------:R-:W-:Y:S02]  /*62570*/  IADD3 R15, P6, PT, R15, R3.reuse, RZ ;  /* 0x000000030f0f7210 */ /* 0x080fe40007fde0ff */
[-C--:B------:R-:W-:Y:S02]  /*62580*/  IADD3 R16, P1, PT, R16, R3.reuse, RZ ;  /* 0x0000000310107210 */ /* 0x080fe40007f3e0ff */
[-C--:B------:R-:W-:Y:S01]  /*62590*/  IADD3 R14, P2, PT, R14, R3.reuse, RZ ;  /* 0x000000030e0e7210 */ /* 0x080fe20007f5e0ff */
[----:B------:R0:W-:Y:S04]  /*625a0*/  STL [R1+0x2cf0], R17 ;  /* 0x002cf01101007387 */ /* 0x0001e80000100800 */
[----:B------:R-:W-:Y:S04]  /*625b0*/  STL [R1+0x2d14], R21 ;  /* 0x002d141501007387 */ /* 0x000fe80000100800 */
[----:B------:R-:W-:Y:S04]  /*625c0*/  STL [R1+0x2ce8], R15 ;  /* 0x002ce80f01007387 */ /* 0x000fe80000100800 */
[----:B------:R-:W-:Y:S01]  /*625d0*/  STL [R1+0x2d0c], R18 ;  /* 0x002d0c1201007387 */ /* 0x000fe20000100800 */
[----:B------:R-:W-:-:S03]  /*625e0*/  IADD3 R13, P3, PT, R13, R3, RZ ;  /* 0x000000030d0d7210 */ /* 0x000fc60007f7e0ff */
[----:B------:R-:W-:Y:S04]  /*625f0*/  STL [R1+0x2ce0], R16 ;  /* 0x002ce01001007387 */ /* 0x000fe80000100800 */
[----:B------:R-:W-:Y:S01]  /*62600*/  STL [R1+0x2d04], R11 ;  /* 0x002d040b01007387 */ /* 0x000fe20000100800 */
[----:B------:R-:W-:-:S03]  /*62610*/  IADD3 R8, P4, PT, R8, R3, RZ ;  /* 0x0000000308087210 */ /* 0x000fc60007f9e0ff */
[----:B------:R-:W-:Y:S01]  /*62620*/  STL [R1+0x2cd8], R14 ;  /* 0x002cd80e01007387 */ /* 0x000fe20000100800 */
[----:B------:R-:W-:-:S03]  /*62630*/  IMAD.X R12, R12, 0x1, R0, P5 ;  /* 0x000000010c0c7824 */ /* 0x000fc600028e0600 */
        /* <DEDUP_REMOVED lines=6483> */
[----:B------:R-:W-:Y:S01]  /*7bb70*/  IADD3 R23, P6, PT, R23, UR8, RZ ;  /* 0x0000000817177c10 */ /* 0x000fe2000ffde0ff */
[--C-:B------:R-:W-:Y:S01]  /*7bb80*/  IMAD.X R25, R25, 0x1, R0.reuse, P1 ;  /* 0x0000000119197824 */ /* 0x100fe200008e0600 */
[----:B------:R-:W-:Y:S01]  /*7bb90*/  IADD3 R24, P1, PT, R24, UR8, RZ ;  /* 0x0000000818187c10 */ /* 0x000fe2000ff3e0ff */
[--C-:B------:R-:W-:Y:S01]  /*7bba0*/  IMAD.X R20, R20, 0x1, R0.reuse, P2 ;  /* 0x0000000114147824 */ /* 0x100fe200010e0600 */
[----:B------:R-:W-:Y:S01]  /*7bbb0*/  IADD3 R19, P2, PT, R19, UR8, RZ ;  /* 0x0000000813137c10 */ /* 0x000fe2000ff5e0ff */
[--C-:B------:R-:W-:Y:S01]  /*7bbc0*/  IMAD.X R27, R27, 0x1, R0.reuse, P3 ;  /* 0x000000011b1b7824 */ /* 0x100fe200018e0600 */
[----:B------:R-:W-:Y:S01]  /*7bbd0*/  IADD3 R26, P3, PT, R26, UR8, RZ ;  /* 0x000000081a1a7c10 */ /* 0x000fe2000ff7e0ff */
        /* <DEDUP_REMOVED lines=29> */
[----:B------:R-:W-:Y:S01]  /*7bdb0*/  IMAD.X R28, R28, 0x1, R0, P4 ;  /* 0x000000011c1c7824 */ /* 0x000fe200020e0600 */
[----:B------:R-:W-:-:S04]  /*7bdc0*/  IADD3 R29, P4, PT, R29, UR8, RZ ;  /* 0x000000081d1d7c10 */ /* 0x000fc8000ff9e0ff */
[----:B------:R-:W-:Y:S01]  /*7bdd0*/  STL [R1+0x33c4], R28 ;  /* 0x0033c41c01007387 */ /* 0x000fe20000100800 */
[----:B------:R-:W-:-:S03]  /*7bde0*/  IMAD.X R2, R2, 0x1, R0, P5 ;  /* 0x0000000102027824 */ /* 0x000fc600028e0600 */
[----:B--2---:R0:W-:Y:S04]  /*7bdf0*/  STL [R1+0x363c], R3 ;  /* 0x00363c0301007387 */ /* 0x0041e80000100800 */
[----:B------:R1:W-:Y:S04]  /*7be00*/  STL [R1+0x33f8], R29 ;  /* 0x0033f81d01007387 */ /* 0x0003e80000100800 */
[----:B0-----:R-:W2:Y:S04]  /*7be10*/  LDL.LU R3, [R1+0x3400] ;  /* 0x0034000001037983 */ /* 0x001ea80000300800 */
[----:B------:R0:W-:Y:S04]  /*7be20*/  STL [R1+0x33c0], R2 ;  /* 0x0033c00201007387 */ /* 0x0001e80000100800 */
[----:B------:R-:W3:Y:S04]  /*7be30*/  LDL.LU R17, [R1+0x33d4] ;  /* 0x0033d40001117983 */ /* 0x000ee80000300800 */
[----:B------:R-:W4:Y:S04]  /*7be40*/  LDL.LU R21, [R1+0x3410] ;  /* 0x0034100001157983 */ /* 0x000f280000300800 */
[----:B------:R-:W3:Y:S04]  /*7be50*/  LDL.LU R15, [R1+0x33dc] ;  /* 0x0033dc00010f7983 */ /* 0x000ee80000300800 */
        /* <DEDUP_REMOVED lines=22> */
[----:B-1----:R-:W4:Y:S04]  /*7bfc0*/  LDL.LU R29, [R1+0x3470] ;  /* 0x00347000011d7983 */ /* 0x002f280000300800 */
[----:B0-----:R-:W4:Y:S04]  /*7bfd0*/  LDL.LU R2, [R1+0x343c] ;  /* 0x00343c0001027983 */ /* 0x001f280000300800 */
[----:B------:R0:W-:Y:S04]  /*7bfe0*/  STL [R1+0x3620], R0 ;  /* 0x0036200001007387 */ /* 0x0001e80000100800 */
[----:B0-----:R-:W4:Y:S01]  /*7bff0*/  LDL.LU R0, [R1+0x33bc] ;  /* 0x0033bc0001007983 */ /* 0x001f220000300800 */
[----:B--2---:R-:W-:-:S05]  /*7c000*/  IADD3 R3, P5, PT, R3, UR8, RZ ;  /* 0x0000000803037c10 */ /* 0x004fca000ffbe0ff */
[----:B------:R0:W-:Y:S04]  /*7c010*/  STL [R1+0x3400], R3 ;  /* 0x0034000301007387 */ /* 0x0001e80000100800 */
[----:B0-----:R-:W2:Y:S01]  /*7c020*/  LDL.LU R3, [R1+0x363c] ;  /* 0x00363c0001037983 */ /* 0x001ea20000300800 */
[----:B---3--:R-:W-:Y:S02]  /*7c030*/  IADD3.X R17, PT, PT, R17, UR4, RZ, P1, !PT ;  /* 0x0000000411117c10 */ /* 0x008fe40008ffe4ff */
[----:B----4-:R-:W-:Y:S02]  /*7c040*/  IADD3 R21, P1, PT, R21, UR8, RZ ;  /* 0x0000000815157c10 */ /* 0x010fe4000ff3e0ff */
[----:B------:R-:W-:Y:S02]  /*7c050*/  IADD3.X R15, PT, PT, R15, UR4, RZ, P2, !PT ;  /* 0x000000040f0f7c10 */ /* 0x000fe400097fe4ff */
[----:B------:R-:W-:-:S02]  /*7c060*/  IADD3 R18, P2, PT, R18, UR8, RZ ;  /* 0x0000000812127c10 */ /* 0x000fc4000ff5e0ff */
[----:B------:R-:W-:Y:S02]  /*7c070*/  IADD3.X R16, PT, PT, R16, UR4, RZ, P3, !PT ;  /* 0x0000000410107c10 */ /* 0x000fe40009ffe4ff */
[----:B------:R-:W-:Y:S02]  /*7c080*/  IADD3 R11, P3, PT, R11, UR8, RZ ;  /* 0x000000080b0b7c10 */ /* 0x000fe4000ff7e0ff */
[----:B------:R-:W-:Y:S02]  /*7c090*/  IADD3.X R14, PT, PT, R14, UR4, RZ, P4, !PT ;  /* 0x000000040e0e7c10 */ /* 0x000fe4000a7fe4ff */
[----:B------:R-:W-:Y:S02]  /*7c0a0*/  IADD3 R10, P4, PT, R10, UR8, RZ ;  /* 0x000000080a0a7c10 */ /* 0x000fe4000ff9e0ff */
[----:B------:R-:W-:Y:S02]  /*7c0b0*/  IADD3.X R13, PT, PT, R13, UR4, RZ, P5, !PT ;  /* 0x000000040d0d7c10 */ /* 0x000fe4000affe4ff */
[----:B------:R-:W-:-:S02]  /*7c0c0*/  IADD3 R9, P5, PT, R9, UR8, RZ ;  /* 0x0000000809097c10 */ /* 0x000fc4000ffbe0ff */
[----:B------:R-:W-:-:S05]  /*7c0d0*/  IADD3.X R0, PT, PT, R0, UR4, RZ, P6, !PT ;  /* 0x0000000400007c10 */ /* 0x000fca000b7fe4ff */
[----:B------:R0:W-:Y:S01]  /*7c0e0*/  STL [R1+0x33bc], R0 ;  /* 0x0033bc0001007387 */ /* 0x0001e20000100800 */
[----:B------:R-:W-:Y:S02]  /*7c0f0*/  IADD3.X R7, PT, PT, R7, UR4, RZ, P1, !PT ;  /* 0x0000000407077c10 */ /* 0x000fe40008ffe4ff */
[----:B------:R-:W-:Y:S02]  /*7c100*/  IADD3 R6, P1, PT, R6, UR8, RZ ;  /* 0x0000000806067c10 */ /* 0x000fe4000ff3e0ff */
[----:B------:R-:W-:Y:S02]  /*7c110*/  IADD3.X R4, PT, PT, R4, UR4, RZ, P2, !PT ;  /* 0x0000000404047c10 */ /* 0x000fe400097fe4ff */
[----:B------:R-:W-:Y:S02]  /*7c120*/  IADD3 R5, P2, PT, R5, UR8, RZ ;  /* 0x0000000805057c10 */ /* 0x000fe4000ff5e0ff */
[----:B------:R-:W-:Y:S02]  /*7c130*/  IADD3.X R22, PT, PT, R22, UR4, RZ, P3, !PT ;  /* 0x0000000416167c10 */ /* 0x000fe40009ffe4ff */
[----:B------:R-:W-:-:S02]  /*7c140*/  IADD3 R23, P3, PT, R23, UR8, RZ ;  /* 0x0000000817177c10 */ /* 0x000fc4000ff7e0ff */
[----:B------:R-:W-:Y:S02]  /*7c150*/  IADD3.X R25, PT, PT, R25, UR4, RZ, P4, !PT ;  /* 0x0000000419197c10 */ /* 0x000fe4000a7fe4ff */
[----:B------:R-:W-:Y:S02]  /*7c160*/  IADD3 R24, P4, PT, R24, UR8, RZ ;  /* 0x0000000818187c10 */ /* 0x000fe4000ff9e0ff */
[----:B------:R-:W-:Y:S02]  /*7c170*/  IADD3.X R20, PT, PT, R20, UR4, RZ, P5, !PT ;  /* 0x0000000414147c10 */ /* 0x000fe4000affe4ff */
[----:B------:R-:W-:Y:S02]  /*7c180*/  IADD3 R19, P5, PT, R19, UR8, RZ ;  /* 0x0000000813137c10 */ /* 0x000fe4000ffbe0ff */
[----:B--2---:R-:W-:-:S05]  /*7c190*/  IADD3 R3, P6, PT, R3, UR8, RZ ;  /* 0x0000000803037c10 */ /* 0x004fca000ffde0ff */
[----:B------:R-:W-:Y:S04]  /*7c1a0*/  STL [R1+0x3408], R3 ;  /* 0x0034080301007387 */ /* 0x000fe80000100800 */
[----:B------:R-:W-:Y:S04]  /*7c1b0*/  STL [R1+0x33d4], R17 ;  /* 0x0033d41101007387 */ /* 0x000fe80000100800 */
[----:B------:R-:W-:Y:S04]  /*7c1c0*/  STL [R1+0x3410], R21 ;  /* 0x0034101501007387 */ /* 0x000fe80000100800 */
[----:B------:R-:W-:Y:S04]  /*7c1d0*/  STL [R1+0x33dc], R15 ;  /* 0x0033dc0f01007387 */ /* 0x000fe80000100800 */
[----:B------:R-:W-:Y:S04]  /*7c1e0*/  STL [R1+0x3418], R18 ;  /* 0x0034181201007387 */ /* 0x000fe80000100800 */
[----:B------:R-:W-:Y:S04]  /*7c1f0*/  STL [R1+0x33e4], R16 ;  /* 0x0033e41001007387 */ /* 0x000fe80000100800 */
[----:B------:R-:W-:Y:S01]  /*7c200*/  STL [R1+0x3420], R11 ;  /* 0x0034200b01007387 */ /* 0x000fe20000100800 */
[----:B------:R-:W-:-:S03]  /*7c210*/  IADD3.X R8, PT, PT, R8, UR4, RZ, P6, !PT ;  /* 0x0000000408087c10 */ /* 0x000fc6000b7fe4ff */
[----:B------:R-:W-:Y:S01]  /*7c220*/  STL [R1+0x33ec], R14 ;  /* 0x0033ec0e01007387 */ /* 0x000fe20000100800 */
[----:B------:R-:W-:-:S03]  /*7c230*/  IADD3 R12, P6, PT, R12, UR8, RZ ;  /* 0x000000080c0c7c10 */ /* 0x000fc6000ffde0ff */
        /* <DEDUP_REMOVED lines=19> */
[----:B0-----:R-:W2:Y:S01]  /*7c370*/  LDL.LU R0, [R1+0x3480] ;  /* 0x0034800001007983 */ /* 0x001ea20000300800 */
[----:B------:R-:W-:-:S02]  /*7c380*/  IADD3.X R28, PT, PT, R28, UR4, RZ, P1, !PT ;  /* 0x000000041c1c7c10 */ /* 0x000fc40008ffe4ff */
[----:B------:R-:W-:-:S03]  /*7c390*/  IADD3 R29, P1, PT, R29, UR8, RZ ;  /* 0x000000081d1d7c10 */ /* 0x000fc6000ff3e0ff */
[----:B------:R-:W-:Y:S04]  /*7c3a0*/  STL [R1+0x3434], R28 ;  /* 0x0034341c01007387 */ /* 0x000fe80000100800 */
[----:B--2---:R0:W-:Y:S04]  /*7c3b0*/  STL [R1+0x3634], R0 ;  /* 0x0036340001007387 */ /* 0x0041e80000100800 */
[----:B------:R-:W-:Y:S04]  /*7c3c0*/  STL [R1+0x3470], R29 ;  /* 0x0034701d01007387 */ /* 0x000fe80000100800 */
[----:B0-----:R-:W2:Y:S01]  /*7c3d0*/  LDL.LU R0, [R1+0x3444] ;  /* 0x0034440001007983 */ /* 0x001ea20000300800 */
[----:B------:R-:W-:-:S05]  /*7c3e0*/  IADD3.X R2, PT, PT, R2, UR4, RZ, P2, !PT ;  /* 0x0000000402027c10 */ /* 0x000fca00097fe4ff */
[----:B------:R-:W-:Y:S04]  /*7c3f0*/  STL [R1+0x343c], R2 ;  /* 0x00343c0201007387 */ /* 0x000fe80000100800 */
        /* <DEDUP_REMOVED lines=30> */
[----:B--2---:R-:W-:-:S05]  /*7c5e0*/  IADD3 R0, P2, PT, R0, UR8, RZ ;  /* 0x0000000800007c10 */ /* 0x004fca000ff5e0ff */
[----:B------:R0:W-:Y:S04]  /*7c5f0*/  STL [R1+0x3478], R0 ;  /* 0x0034780001007387 */ /* 0x0001e80000100800 */
[----:B0-----:R-:W2:Y:S02]  /*7c600*/  LDL.LU R0, [R1+0x3638] ;  /* 0x0036380001007983 */ /* 0x001ea40000300800 */
[----:B--2---:R-:W-:-:S05]  /*7c610*/  IADD3.X R0, PT, PT, R0, UR4, RZ, P3, !PT ;  /* 0x0000000400007c10 */ /* 0x004fca0009ffe4ff */
        /* <DEDUP_REMOVED lines=23> */
[----:B--2---:R-:W-:-:S05]  /*7c790*/  IADD3 R0, P3, PT, R0, UR8, RZ ;  /* 0x0000000800007c10 */ /* 0x004fca000ff7e0ff */
[----:B------:R0:W-:Y:S04]  /*7c7a0*/  STL [R1+0x3480], R0 ;  /* 0x0034800001007387 */ /* 0x0001e80000100800 */
        /* <DEDUP_REMOVED lines=29> */
[----:B0-----:R-:W2:Y:S01]  /*7c980*/  LDL.LU R0, [R1+0x34c4] ;  /* 0x0034c40001007983 */ /* 0x001ea20000300800 */
[----:B------:R-:W-:-:S02]  /*7c990*/  IADD3 R28, P4, PT, R28, UR8, RZ ;  /* 0x000000081c1c7c10 */ /* 0x000fc4000ff9e0ff */
[----:B------:R-:W-:-:S03]  /*7c9a0*/  IADD3.X R29, PT, PT, R29, UR4, RZ, P5, !PT ;  /* 0x000000041d1d7c10 */ /* 0x000fc6000affe4ff */
[----:B------:R-:W-:Y:S04]  /*7c9b0*/  STL [R1+0x34e8], R28 ;  /* 0x0034e81c01007387 */ /* 0x000fe80000100800 */
[----:B--2---:R0:W-:Y:S04]  /*7c9c0*/  STL [R1+0x362c], R0 ;  /* 0x00362c0001007387 */ /* 0x0041e80000100800 */
[----:B------:R-:W-:Y:S04]  /*7c9d0*/  STL [R1+0x34b4], R29 ;  /* 0x0034b41d01007387 */ /* 0x000fe80000100800 */
[----:B0-----:R-:W2:Y:S01]  /*7c9e0*/  LDL.LU R0, [R1+0x34f8] ;  /* 0x0034f80001007983 */ /* 0x001ea20000300800 */
[----:B------:R-:W-:-:S05]  /*7c9f0*/  IADD3 R2, P5, PT, R2, UR8, RZ ;  /* 0x0000000802027c10 */ /* 0x000fca000ffbe0ff */
        /* <DEDUP_REMOVED lines=31> */
[----:B--2---:R-:W-:-:S05]  /*7cbf0*/  IADD3.X R0, PT, PT, R0, UR4, RZ, P6, !PT ;  /* 0x0000000400007c10 */ /* 0x004fca000b7fe4ff */
[----:B------:R0:W-:Y:S04]  /*7cc00*/  STL [R1+0x34bc], R0 ;  /* 0x0034bc0001007387 */ /* 0x0001e80000100800 */
[----:B0-----:R-:W2:Y:S02]  /*7cc10*/  LDL.LU R0, [R1+0x3630] ;  /* 0x0036300001007983 */ /* 0x001ea40000300800 */
[----:B--2---:R-:W-:-:S05]  /*7cc20*/  IADD3 R0, P6, PT, R0, UR8, RZ ;  /* 0x0000000800007c10 */ /* 0x004fca000ffde0ff */
[----:B------:R0:W-:Y:S04]  /*7cc30*/  STL [R1+0x34f8], R0 ;  /* 0x0034f80001007387 */ /* 0x0001e80000100800 */
[----:B0-----:R-:W2:Y:S01]  /*7cc40*/  LDL.LU R0, [R1+0x362c] ;  /* 0x00362c0001007983 */ /* 0x001ea20000300800 */
[----:B----4-:R-:W-:Y:S02]  /*7cc50*/  IADD3.X R17, PT, PT, R17, UR4, RZ, P2, !PT ;  /* 0x0000000411117c10 */ /* 0x010fe400097fe4ff */
[----:B---3--:R-:W-:Y:S02]  /*7cc60*/  IADD3 R21, P2, PT, R21, UR8, RZ ;  /* 0x0000000815157c10 */ /* 0x008fe4000ff5e0ff */
        /* <DEDUP_REMOVED lines=18> */
[----:B--2---:R-:W-:Y:S02]  /*7cd90*/  IADD3.X R0, PT, PT, R0, UR4, RZ, P1, !PT ;  /* 0x0000000400007c10 */ /* 0x004fe40008ffe4ff */
[----:B------:R-:W-:-:S03]  /*7cda0*/  IADD3 R3, P1, PT, R3, UR8, RZ ;  /* 0x0000000803037c10 */ /* 0x000fc6000ff3e0ff */
[----:B------:R0:W-:Y:S04]  /*7cdb0*/  STL [R1+0x34c4], R0 ;  /* 0x0034c40001007387 */ /* 0x0001e80000100800 */
        /* <DEDUP_REMOVED lines=85> */
[----:B0-----:R0:W5:Y:S04]  /*7d310*/  LDL.LU R0, [R1+0x3620] ;  /* 0x0036200001007983 */ /* 0x0011680000300800 */
[----:B------:R1:W-:Y:S04]  /*7d320*/  STL [R1+0x3544], R6 ;  /* 0x0035440601007387 */ /* 0x0003e80000100800 */
[----:B-1----:R0:W5:Y:S04]  /*7d330*/  LDL.LU R6, [R1+0x361c] ;  /* 0x00361c0001067983 */ /* 0x0021680000300800 */
[----:B------:R1:W-:Y:S04]  /*7d340*/  STL [R1+0x3580], R7 ;  /* 0x0035800701007387 */ /* 0x0003e80000100800 */
[----:B-1----:R0:W5:Y:S04]  /*7d350*/  LDL.LU R7, [R1+0x3618] ;  /* 0x0036180001077983 */ /* 0x0021680000300800 */
[----:B------:R1:W-:Y:S04]  /*7d360*/  STL [R1+0x354c], R25 ;  /* 0x00354c1901007387 */ /* 0x0003e80000100800 */
[----:B-1----:R-:W2:Y:S04]  /*7d370*/  LDL.LU R25, [R1+0x3614] ;  /* 0x0036140001197983 */ /* 0x002ea80000300800 */
[----:B------:R1:W-:Y:S04]  /*7d380*/  STL [R1+0x3588], R24 ;  /* 0x0035881801007387 */ /* 0x0003e80000100800 */
[----:B-1----:R-:W3:Y:S04]  /*7d390*/  LDL.LU R24, [R1+0x3610] ;  /* 0x0036100001187983 */ /* 0x002ee80000300800 */
[----:B------:R1:W-:Y:S04]  /*7d3a0*/  STL [R1+0x3554], R20 ;  /* 0x0035541401007387 */ /* 0x0003e80000100800 */
[----:B-1----:R-:W4:Y:S04]  /*7d3b0*/  LDL.LU R20, [R1+0x360c] ;  /* 0x00360c0001147983 */ /* 0x002f280000300800 */
[----:B------:R1:W-:Y:S04]  /*7d3c0*/  STL [R1+0x3590], R19 ;  /* 0x0035901301007387 */ /* 0x0003e80000100800 */
[----:B-1----:R-:W4:Y:S04]  /*7d3d0*/  LDL.LU R19, [R1+0x3608] ;  /* 0x0036080001137983 */ /* 0x002f280000300800 */
[----:B------:R1:W-:Y:S01]  /*7d3e0*/  STL [R1+0x355c], R26 ;  /* 0x00355c1a01007387 */ /* 0x0003e20000100800 */
[----:B------:R-:W-:-:S02]  /*7d3f0*/  IADD3 R29, P3, PT, R29, UR8, RZ ;  /* 0x000000081d1d7c10 */ /* 0x000fc4000ff7e0ff */
[----:B------:R-:W-:Y:S02]  /*7d400*/  IADD3.X R3, PT, PT, R3, UR4, RZ, P4, !PT ;  /* 0x0000000403037c10 */ /* 0x000fe4000a7fe4ff */
[----:B------:R-:W-:Y:S02]  /*7d410*/  IADD3 R2, P4, PT, R2, UR8, RZ ;  /* 0x0000000802027c10 */ /* 0x000fe4000ff9e0ff */
[----:B------:R-:W-:Y:S02]  /*7d420*/  IADD3.X R17, PT, PT, R17, UR4, RZ, P5, !PT ;  /* 0x0000000411117c10 */ /* 0x000fe4000affe4ff */
[----:B------:R-:W-:Y:S01]  /*7d430*/  IADD3 R21, P5, PT, R21, UR8, RZ ;  /* 0x0000000815157c10 */ /* 0x000fe2000ffbe0ff */
[----:B-1----:R0:W5:Y:S04]  /*7d440*/  LDL.LU R26, [R1+0x3604] ;  /* 0x00360400011a7983 */ /* 0x0021680000300800 */
[----:B------:R1:W-:Y:S01]  /*7d450*/  STL [R1+0x3598], R27 ;  /* 0x0035981b01007387 */ /* 0x0003e20000100800 */
[----:B------:R-:W-:-:S02]  /*7d460*/  IADD3.X R15, PT, PT, R15, UR4, RZ, P6, !PT ;  /* 0x000000040f0f7c10 */ /* 0x000fc4000b7fe4ff */
[----:B------:R-:W-:Y:S02]  /*7d470*/  IADD3 R18, P6, PT, R18, UR8, RZ ;  /* 0x0000000812127c10 */ /* 0x000fe4000ffde0ff */
[----:B------:R-:W-:Y:S01]  /*7d480*/  IADD3.X R16, PT, PT, R16, UR4, RZ, P1, !PT ;  /* 0x0000000410107c10 */ /* 0x000fe20008ffe4ff */
[----:B-1----:R0:W5:Y:S04]  /*7d490*/  LDL.LU R27, [R1+0x3600] ;  /* 0x00360000011b7983 */ /* 0x0021680000300800 */
[----:B------:R1:W-:Y:S01]  /*7d4a0*/  STL [R1+0x3564], R28 ;  /* 0x0035641c01007387 */ /* 0x0003e20000100800 */
[----:B------:R-:W-:Y:S02]  /*7d4b0*/  IADD3 R11, P1, PT, R11, UR8, RZ ;  /* 0x000000080b0b7c10 */ /* 0x000fe4000ff3e0ff */
[----:B------:R-:W-:-:S02]  /*7d4c0*/  IADD3.X R14, PT, PT, R14, UR4, RZ, P2, !PT ;  /* 0x000000040e0e7c10 */ /* 0x000fc400097fe4ff */
[----:B------:R-:W-:Y:S01]  /*7d4d0*/  IADD3 R10, P2, PT, R10, UR8, RZ ;  /* 0x000000080a0a7c10 */ /* 0x000fe2000ff5e0ff */
[----:B-1----:R0:W5:Y:S04]  /*7d4e0*/  LDL.LU R28, [R1+0x35fc] ;  /* 0x0035fc00011c7983 */ /* 0x0021680000300800 */
[----:B------:R1:W-:Y:S01]  /*7d4f0*/  STL [R1+0x35a0], R29 ;  /* 0x0035a01d01007387 */ /* 0x0003e20000100800 */
[----:B------:R-:W-:Y:S02]  /*7d500*/  IADD3.X R13, PT, PT, R13, UR4, RZ, P3, !PT ;  /* 0x000000040d0d7c10 */ /* 0x000fe40009ffe4ff */
[----:B------:R-:W-:Y:S01]  /*7d510*/  IADD3 R9, P3, PT, R9, UR8, RZ ;  /* 0x0000000809097c10 */ /* 0x000fe2000ff7e0ff */
[----:B-1----:R0:W5:Y:S04]  /*7d520*/  LDL.LU R29, [R1+0x35f8] ;  /* 0x0035f800011d7983 */ /* 0x0021680000300800 */
[----:B------:R-:W-:Y:S04]  /*7d530*/  STL [R1+0x356c], R3 ;  /* 0x00356c0301007387 */ /* 0x000fe80000100800 */
        /* <DEDUP_REMOVED lines=9> */
[----:B------:R-:W-:Y:S01]  /*7d5d0*/  IADD3.X R12, PT, PT, R12, UR4, RZ, P5, !PT ;  /* 0x000000040c0c7c10 */ /* 0x000fe2000affe4ff */
[----:B-1----:R-:W1:Y:S02]  /*7d5e0*/  S2R R2, SR_TID.X ;  /* 0x0000000000027919 */ /* 0x002e640000002100 */
[----:B------:R-:W-:Y:S01]  /*7d5f0*/  STL [R1+0x35c8], R10 ;  /* 0x0035c80a01007387 */ /* 0x000fe20000100800 */
[----:B------:R-:W-:-:S03]  /*7d600*/  IADD3.X R4, PT, PT, R4, UR4, RZ, P6, !PT ;  /* 0x0000000404047c10 */ /* 0x000fc6000b7fe4ff */
[----:B------:R-:W-:Y:S01]  /*7d610*/  STL [R1+0x3594], R13 ;  /* 0x0035940d01007387 */ /* 0x000fe20000100800 */
[----:B------:R-:W-:-:S03]  /*7d620*/  IADD3.X R5, PT, PT, R5, UR4, RZ, P1, !PT ;  /* 0x0000000405057c10 */ /* 0x000fc60008ffe4ff */
[----:B------:R-:W-:Y:S04]  /*7d630*/  STL [R1+0x35cc], R9 ;  /* 0x0035cc0901007387 */ /* 0x000fe80000100800 */
[----:B------:R-:W-:Y:S04]  /*7d640*/  STL [R1+0x359c], R8 ;  /* 0x00359c0801007387 */ /* 0x000fe80000100800 */
[----:B------:R-:W-:Y:S04]  /*7d650*/  STL [R1+0x35a4], R12 ;  /* 0x0035a40c01007387 */ /* 0x000fe80000100800 */
[----:B------:R-:W-:Y:S01]  /*7d660*/  STL [R1+0x35ac], R4 ;  /* 0x0035ac0401007387 */ /* 0x000fe20000100800 */
[----:B------:R-:W0:Y:S01]  /*7d670*/  LDC R3, c[0x0][0x3a8] ;  /* 0x0000ea00ff037b82 */ /* 0x000e220000000800 */
[----:B------:R-:W-:-:S02]  /*7d680*/  IADD3.X R22, PT, PT, R22, UR4, RZ, P2, !PT ;  /* 0x0000000416167c10 */ /* 0x000fc400097fe4ff */
[----:B------:R2:W-:Y:S01]  /*7d690*/  STL [R1+0x35b4], R5 ;  /* 0x0035b40501007387 */ /* 0x0005e20000100800 */
[----:B------:R-:W-:-:S03]  /*7d6a0*/  IADD3.X R23, PT, PT, R23, UR4, RZ, P3, !PT ;  /* 0x0000000417177c10 */ /* 0x000fc60009ffe4ff */
[----:B------:R0:W-:Y:S01]  /*7d6b0*/  STL [R1+0x35bc], R22 ;  /* 0x0035bc1601007387 */ /* 0x0001e20000100800 */
[----:B-1----:R-:W-:Y:S01]  /*7d6c0*/  LOP3.LUT R2, R2, 0x3f, RZ, 0xc0, !PT ;  /* 0x0000003f02027812 */ /* 0x002fe200078ec0ff */
[----:B0-----:R-:W-:-:S04]  /*7d6d0*/  IMAD.SHL.U32 R3, R3, 0x80, RZ ;  /* 0x0000008003037824 */ /* 0x001fc800078e00ff */
[----:B------:R-:W-:Y:S02]  /*7d6e0*/  IMAD.SHL.U32 R3, R3, 0x2, RZ ;  /* 0x0000000203037824 */ /* 0x000fe400078e00ff */
[----:B------:R-:W-:Y:S02]  /*7d6f0*/  IMAD.SHL.U32 R2, R2, 0x2, RZ ;  /* 0x0000000202027824 */ /* 0x000fe400078e00ff */
[----:B--2---:R-:W-:Y:S02]  /*7d700*/  IMAD.MOV.U32 R5, RZ, RZ, R25 ;  /* 0x000000ffff057224 */ /* 0x004fe400078e0019 */
[----:B---3--:R-:W-:Y:S02]  /*7d710*/  IMAD.MOV.U32 R9, RZ, RZ, R24 ;  /* 0x000000ffff097224 */ /* 0x008fe400078e0018 */
[----:B----4-:R-:W-:-:S05]  /*7d720*/  IMAD.MOV.U32 R4, RZ, RZ, R20 ;  /* 0x000000ffff047224 */ /* 0x010fca00078e0014 */
[----:B------:R0:W-:Y:S04]  /*7d730*/  STL.64 [R1+0x670], R4 ;  /* 0x0006700401007387 */ /* 0x0001e80000100a00 */
[----:B------:R0:W-:Y:S01]  /*7d740*/  STL [R1+0x35c4], R23 ;  /* 0x0035c41701007387 */ /* 0x0001e20000100800 */
[----:B------:R-:W-:-:S05]  /*7d750*/  IMAD.MOV.U32 R8, RZ, RZ, R19 ;  /* 0x000000ffff087224 */ /* 0x000fca00078e0013 */
[----:B------:R0:W-:Y:S01]  /*7d760*/  STL.64 [R1+0x678], R8 ;  /* 0x0006780801007387 */ /* 0x0001e20000100a00 */
[----:B------:R-:W-:Y:S05]  /*7d770*/  @P0 BRA `(.L_x_1) ;  /* 0xfffff95c001c0947 */ /* 0x000fea000383ffff */
[----:B------:R-:W2:Y:S04]  /*7d780*/  LDL.LU R14, [R1+0x48c] ;  /* 0x00048c00010e7983 */ /* 0x000ea80000300800 */
[----:B0-----:R-:W2:Y:S04]  /*7d790*/  LDL.LU R5, [R1+0x4ac] ;  /* 0x0004ac0001057983 */ /* 0x001ea80000300800 */
[----:B------:R-:W3:Y:S04]  /*7d7a0*/  LDL.LU R10, [R1+0x484] ;  /* 0x00048400010a7983 */ /* 0x000ee80000300800 */
        /* <DEDUP_REMOVED lines=8> */
[----:B--2---:R-:W-:Y:S04]  /*7d830*/  STL [R1+0x37fc], R24 ;  /* 0x0037fc1801007387 */ /* 0x004fe80000100800 */
[----:B-----5:R-:W2:Y:S04]  /*7d840*/  LDL.LU R28, [R1+0x538] ;  /* 0x00053800011c7983 */ /* 0x020ea80000300800 */
[----:B--2---:R-:W-:Y:S04]  /*7d850*/  STL [R1+0x3800], R28 ;  /* 0x0038001c01007387 */ /* 0x004fe80000100800 */
[----:B------:R-:W2:Y:S04]  /*7d860*/  LDL.LU R2, [R1+0x558] ;  /* 0x0005580001027983 */ /* 0x000ea80000300800 */
[----:B--2---:R-:W-:Y:S04]  /*7d870*/  STL [R1+0x3804], R2 ;  /* 0x0038040201007387 */ /* 0x004fe80000100800 */
[----:B------:R-:W2:Y:S04]  /*7d880*/  LDL.LU R0, [R1+0x530] ;  /* 0x0005300001007983 */ /* 0x000ea80000300800 */
[----:B--2---:R-:W-:Y:S04]  /*7d890*/  STL [R1+0x3808], R0 ;  /* 0x0038080001007387 */ /* 0x004fe80000100800 */
[----:B------:R-:W2:Y:S01]  /*7d8a0*/  LDL.LU R3, [R1+0x550] ;  /* 0x0005500001037983 */ /* 0x000ea20000300800 */
[----:B------:R-:W-:-:S03]  /*7d8b0*/  F2FP.F16.F32.PACK_AB R7, R7, R27 ;  /* 0x0000001b0707723e */ /* 0x000fc600000000ff */
[----:B--2---:R-:W-:Y:S04]  /*7d8c0*/  STL [R1+0x380c], R3 ;  /* 0x00380c0301007387 */ /* 0x004fe80000100800 */
[----:B------:R0:W-:Y:S04]  /*7d8d0*/  STL [R1+0x35f8], R29 ;  /* 0x0035f81d01007387 */ /* 0x0001e80000100800 */
[----:B0-----:R-:W2:Y:S04]  /*7d8e0*/  LDL.LU R29, [R1+0x540] ;  /* 0x00054000011d7983 */ /* 0x001ea80000300800 */
[----:B--2---:R-:W-:Y:S04]  /*7d8f0*/  STL [R1+0x3810], R29 ;  /* 0x0038101d01007387 */ /* 0x004fe80000100800 */
[----:B------:R0:W-:Y:S04]  /*7d900*/  STL [R1+0x35fc], R7 ;  /* 0x0035fc0701007387 */ /* 0x0001e80000100800 */
[----:B0-----:R-:W2:Y:S01]  /*7d910*/  LDL.LU R7, [R1+0x520] ;  /* 0x0005200001077983 */ /* 0x001ea20000300800 */
[----:B------:R-:W-:-:S03]  /*7d920*/  F2FP.F16.F32.PACK_AB R6, R6, R26 ;  /* 0x0000001a0606723e */ /* 0x000fc600000000ff */
[----:B--2---:R-:W-:Y:S04]  /*7d930*/  STL [R1+0x3814], R7 ;  /* 0x0038140701007387 */ /* 0x004fe80000100800 */
[----:B------:R-:W2:Y:S04]  /*7d940*/  LDL.LU R26, [R1+0x504] ;  /* 0x00050400011a7983 */ /* 0x000ea80000300800 */
[----:B------:R-:W2:Y:S04]  /*7d950*/  LDL.LU R27, [R1+0x4b4] ;  /* 0x0004b400011b7983 */ /* 0x000ea80000300800 */
[----:B------:R0:W-:Y:S04]  /*7d960*/  STL [R1+0x3600], R6 ;  /* 0x0036000601007387 */ /* 0x0001e80000100800 */
[----:B0-----:R-:W2:Y:S01]  /*7d970*/  LDL.LU R6, [R1+0x548] ;  /* 0x0005480001067983 */ /* 0x001ea20000300800 */
[----:B------:R-:W-:-:S03]  /*7d980*/  F2FP.F16.F32.PACK_AB R5, R14, R5 ;  /* 0x000000050e05723e */ /* 0x000fc600000000ff */
[----:B--2---:R-:W-:Y:S04]  /*7d990*/  STL [R1+0x3818], R6 ;  /* 0x0038180601007387 */ /* 0x004fe80000100800 */
[----:B------:R0:W-:Y:S04]  /*7d9a0*/  STL [R1+0x3604], R5 ;  /* 0x0036040501007387 */ /* 0x0001e80000100800 */
[----:B0-----:R-:W2:Y:S01]  /*7d9b0*/  LDL.LU R5, [R1+0x528] ;  /* 0x0005280001057983 */ /* 0x001ea20000300800 */
[----:B---3--:R-:W-:-:S03]  /*7d9c0*/  F2FP.F16.F32.PACK_AB R4, R10, R4 ;  /* 0x000000040a04723e */ /* 0x008fc600000000ff */
[----:B--2---:R-:W-:Y:S04]  /*7d9d0*/  STL [R1+0x381c], R5 ;  /* 0x00381c0501007387 */ /* 0x004fe80000100800 */
[----:B------:R0:W-:Y:S04]  /*7d9e0*/  STL [R1+0x3608], R4 ;  /* 0x0036080401007387 */ /* 0x0001e80000100800 */
[----:B0-----:R-:W2:Y:S01]  /*7d9f0*/  LDL.LU R4, [R1+0x510] ;  /* 0x0005100001047983 */ /* 0x001ea20000300800 */
[----:B----4-:R-:W-:Y:S02]  /*7da00*/  F2FP.F16.F32.PACK_AB R11, R13, R9 ;  /* 0x000000090d0b723e */ /* 0x010fe400000000ff */
[----:B------:R-:W-:-:S02]  /*7da10*/  F2FP.F16.F32.PACK_AB R10, R8, R12 ;  /* 0x0000000c080a723e */ /* 0x000fc400000000ff */
[----:B------:R-:W-:Y:S01]  /*7da20*/  F2FP.F16.F32.PACK_AB R9, R22, R23 ;  /* 0x000000171609723e */ /* 0x000fe200000000ff */
[----:B--2---:R-:W-:Y:S04]  /*7da30*/  STL [R1+0x3820], R4 ;  /* 0x0038200401007387 */ /* 0x004fe80000100800 */
[----:B------:R0:W-:Y:S04]  /*7da40*/  STL [R1+0x360c], R11 ;  /* 0x00360c0b01007387 */ /* 0x0001e80000100800 */
        /* <DEDUP_REMOVED lines=11> */
[----:B------:R0:W-:Y:S04]  /*7db00*/  STL [R1+0x3610], R10 ;  /* 0x0036100a01007387 */ /* 0x0001e80000100800 */
[----:B0-----:R-:W2:Y:S04]  /*7db10*/  LDL.LU R10, [R1+0x518] ;  /* 0x00051800010a7983 */ /* 0x001ea80000300800 */
[----:B------:R0:W-:Y:S04]  /*7db20*/  STL [R1+0x3614], R9 ;  /* 0x0036140901007387 */ /* 0x0001e80000100800 */
[----:B0-----:R-:W2:Y:S01]  /*7db30*/  LDL.LU R9, [R1+0x4d8] ;  /* 0x0004d80001097983 */ /* 0x001ea20000300800 */
[----:B------:R-:W-:-:S03]  /*7db40*/  F2FP.F16.F32.PACK_AB R8, R26, R27 ;  /* 0x0000001b1a08723e */ /* 0x000fc600000000ff */
        /* <DEDUP_REMOVED lines=15> */
[----:B------:R0:W-:Y:S04]  /*7dc40*/  STL [R1+0x3618], R8 ;  /* 0x0036180801007387 */ /* 0x0001e80000100800 */
[----:B0-----:R-:W2:Y:S01]  /*7dc50*/  LDL.LU R8, [R1+0x4e0] ;  /* 0x0004e00001087983 */ /* 0x001ea20000300800 */
[----:B---3--:R-:W-:-:S03]  /*7dc60*/  F2FP.F16.F32.PACK_AB R15, R4, R15 ;  /* 0x0000000f040f723e */ /* 0x008fc600000000ff */
[----:B------:R-:W3:Y:S04]  /*7dc70*/  LDL.LU R4, [R1+0x3820] ;  /* 0x0038200001047983 */ /* 0x000ee80000300800 */
[----:B------:R0:W-:Y:S01]  /*7dc80*/  STL [R1+0x361c], R15 ;  /* 0x00361c0f01007387 */ /* 0x0001e20000100800 */
[----:B----4-:R-:W-:-:S03]  /*7dc90*/  F2FP.F16.F32.PACK_AB R14, R5, R14 ;  /* 0x0000000e050e723e */ /* 0x010fc600000000ff */
[----:B0-----:R-:W4:Y:S01]  /*7dca0*/  LDL.LU R15, [R1+0x4c0] ;  /* 0x0004c000010f7983 */ /* 0x001f220000300800 */
[----:B--2---:R-:W-:-:S03]  /*7dcb0*/  F2FP.F16.F32.PACK_AB R13, R6, R13 ;  /* 0x0000000d060d723e */ /* 0x004fc600000000ff */
[----:B------:R-:W2:Y:S04]  /*7dcc0*/  LDL.LU R5, [R1+0x381c] ;  /* 0x00381c0001057983 */ /* 0x000ea80000300800 */
[----:B------:R0:W-:Y:S01]  /*7dcd0*/  STL [R1+0x3620], R14 ;  /* 0x0036200e01007387 */ /* 0x0001e20000100800 */
[----:B------:R-:W-:-:S03]  /*7dce0*/  F2FP.F16.F32.PACK_AB R12, R7, R12 ;  /* 0x0000000c070c723e */ /* 0x000fc600000000ff */
[----:B0-----:R-:W2:Y:S01]  /*7dcf0*/  LDL.LU R14, [R1+0x4e8] ;  /* 0x0004e800010e7983 */ /* 0x001ea20000300800 */
[----:B------:R-:W-:-:S03]  /*7dd00*/  F2FP.F16.F32.PACK_AB R19, R29, R19 ;  /* 0x000000131d13723e */ /* 0x000fc600000000ff */
[----:B------:R-:W2:Y:S04]  /*7dd10*/  LDL.LU R6, [R1+0x3818] ;  /* 0x0038180001067983 */ /* 0x000ea80000300800 */
[----:B------:R0:W-:Y:S04]  /*7dd20*/  STL [R1+0x3624], R13 ;  /* 0x0036240d01007387 */ /* 0x0001e80000100800 */
[----:B0-----:R-:W3:Y:S04]  /*7dd30*/  LDL.LU R13, [R1+0x4c8] ;  /* 0x0004c800010d7983 */ /* 0x001ee80000300800 */
[----:B------:R-:W4:Y:S04]  /*7dd40*/  LDL.LU R7, [R1+0x3814] ;  /* 0x0038140001077983 */ /* 0x000f280000300800 */
[----:B------:R0:W-:Y:S01]  /*7dd50*/  STL [R1+0x3628], R12 ;  /* 0x0036280c01007387 */ /* 0x0001e20000100800 */
[----:B------:R-:W-:-:S03]  /*7dd60*/  F2FP.F16.F32.PACK_AB R18, R3, R18 ;  /* 0x000000120312723e */ /* 0x000fc600000000ff */
[----:B0-----:R-:W4:Y:S04]  /*7dd70*/  LDL.LU R12, [R1+0x500] ;  /* 0x00050000010c7983 */ /* 0x001f280000300800 */
[----:B------:R-:W4:Y:S01]  /*7dd80*/  LDL.LU R29, [R1+0x3810] ;  /* 0x00381000011d7983 */ /* 0x000f220000300800 */
[----:B------:R-:W-:-:S03]  /*7dd90*/  F2FP.F16.F32.PACK_AB R17, R0, R17 ;  /* 0x000000110011723e */ /* 0x000fc600000000ff */
[----:B------:R0:W-:Y:S01]  /*7dda0*/  STL [R1+0x362c], R19 ;  /* 0x00362c1301007387 */ /* 0x0001e20000100800 */
[----:B------:R-:W-:-:S03]  /*7ddb0*/  F2FP.F16.F32.PACK_AB R16, R2, R16 ;  /* 0x000000100210723e */ /* 0x000fc600000000ff */
[----:B0-----:R-:W4:Y:S04]  /*7ddc0*/  LDL.LU R19, [R1+0x508] ;  /* 0x0005080001137983 */ /* 0x001f280000300800 */
[----:B------:R-:W4:Y:S04]  /*7ddd0*/  LDL.LU R3, [R1+0x380c] ;  /* 0x00380c0001037983 */ /* 0x000f280000300800 */
[----:B------:R0:W-:Y:S01]  /*7dde0*/  STL [R1+0x3630], R18 ;  /* 0x0036301201007387 */ /* 0x0001e20000100800 */
[----:B------:R-:W-:-:S03]  /*7ddf0*/  F2FP.F16.F32.PACK_AB R23, R28, R23 ;  /* 0x000000171c17723e */ /* 0x000fc600000000ff */
[----:B0-----:R-:W4:Y:S04]  /*7de00*/  LDL.LU R18, [R1+0x4f0] ;  /* 0x0004f00001127983 */ /* 0x001f280000300800 */
[----:B------:R-:W4:Y:S04]  /*7de10*/  LDL.LU R0, [R1+0x3808] ;  /* 0x0038080001007983 */ /* 0x000f280000300800 */
[----:B------:R0:W-:Y:S04]  /*7de20*/  STL [R1+0x3634], R17 ;  /* 0x0036341101007387 */ /* 0x0001e80000100800 */
        /* <DEDUP_REMOVED lines=8> */
[----:B------:R-:W4:Y:S01]  /*7deb0*/  LDL.LU R24, [R1+0x37fc] ;  /* 0x0037fc0001187983 */ /* 0x000f220000300800 */
[----:B------:R-:W-:-:S03]  /*7dec0*/  F2FP.F16.F32.PACK_AB R9, R9, R10 ;  /* 0x0000000a0909723e */ /* 0x000fc600000000ff */
[----:B------:R-:W-:Y:S01]  /*7ded0*/  STL [R1+0x3640], R22 ;  /* 0x0036401601007387 */ /* 0x000fe20000100800 */
[----:B--2---:R-:W-:Y:S02]  /*7dee0*/  F2FP.F16.F32.PACK_AB R5, R5, R6 ;  /* 0x000000060505723e */ /* 0x004fe400000000ff */
[----:B---3--:R-:W-:Y:S02]  /*7def0*/  F2FP.F16.F32.PACK_AB R13, R13, R14 ;  /* 0x0000000e0d0d723e */ /* 0x008fe400000000ff */
[----:B----4-:R-:W-:Y:S02]  /*7df00*/  F2FP.F16.F32.PACK_AB R25, R19, R25 ;  /* 0x000000191319723e */ /* 0x010fe400000000ff */
[----:B------:R-:W-:Y:S02]  /*7df10*/  F2FP.F16.F32.PACK_AB R26, R18, R26 ;  /* 0x0000001a121a723e */ /* 0x000fe400000000ff */
[----:B------:R-:W-:Y:S02]  /*7df20*/  F2FP.F16.F32.PACK_AB R0, R0, R3 ;  /* 0x000000030000723e */ /* 0x000fe400000000ff */
[----:B------:R-:W-:-:S02]  /*7df30*/  F2FP.F16.F32.PACK_AB R27, R17, R27 ;  /* 0x0000001b111b723e */ /* 0x000fc400000000ff */
[----:B------:R-:W-:Y:S02]  /*7df40*/  F2FP.F16.F32.PACK_AB R20, R16, R20 ;  /* 0x000000141014723e */ /* 0x000fe400000000ff */
[----:B------:R-:W-:Y:S02]  /*7df50*/  F2FP.F16.F32.PACK_AB R2, R28, R2 ;  /* 0x000000021c02723e */ /* 0x000fe400000000ff */
[----:B------:R-:W-:Y:S02]  /*7df60*/  F2FP.F16.F32.PACK_AB R21, R23, R21 ;  /* 0x000000151715723e */ /* 0x000fe400000000ff */
[----:B------:R-:W-:-:S03]  /*7df70*/  F2FP.F16.F32.PACK_AB R24, R12, R24 ;  /* 0x000000180c18723e */ /* 0x000fc600000000ff */
[----:B------:R-:W-:Y:S01]  /*7df80*/  STL [R1+0x3644], R21 ;  /* 0x0036441501007387 */ /* 0x000fe20000100800 */
[----:B------:R-:W-:Y:S02]  /*7df90*/  F2FP.F16.F32.PACK_AB R12, R15, R8 ;  /* 0x000000080f0c723e */ /* 0x000fe400000000ff */
[----:B------:R-:W-:Y:S01]  /*7dfa0*/  F2FP.F16.F32.PACK_AB R8, R11, R4 ;  /* 0x000000040b08723e */ /* 0x000fe200000000ff */
[----:B------:R-:W-:Y:S01]  /*7dfb0*/  STL [R1+0x3648], R20 ;  /* 0x0036481401007387 */ /* 0x000fe20000100800 */
[----:B------:R-:W-:-:S03]  /*7dfc0*/  F2FP.F16.F32.PACK_AB R4, R7, R29 ;  /* 0x0000001d0704723e */ /* 0x000fc600000000ff */
[----:B------:R-:W-:Y:S04]  /*7dfd0*/  STL [R1+0x364c], R27 ;  /* 0x00364c1b01007387 */ /* 0x000fe80000100800 */
[----:B------:R-:W-:Y:S04]  /*7dfe0*/  STL [R1+0x3650], R26 ;  /* 0x0036501a01007387 */ /* 0x000fe80000100800 */
[----:B------:R-:W-:Y:S04]  /*7dff0*/  STL [R1+0x3654], R25 ;  /* 0x0036541901007387 */ /* 0x000fe80000100800 */
[----:B------:R0:W-:Y:S04]  /*7e000*/  STL [R1+0x3658], R24 ;  /* 0x0036581801007387 */ /* 0x0001e80000100800 */
[----:B------:R-:W-:Y:S04]  /*7e010*/  STL [R1+0xc], R13 ;  /* 0x00000c0d01007387 */ /* 0x000fe80000100800 */
[----:B------:R-:W-:Y:S04]  /*7e020*/  STL [R1+0x8], R12 ;  /* 0x0000080c01007387 */ /* 0x000fe80000100800 */
[----:B------:R-:W-:Y:S04]  /*7e030*/  STL [R1+0x4], R9 ;  /* 0x0000040901007387 */ /* 0x000fe80000100800 */
[----:B------:R-:W-:Y:S04]  /*7e040*/  STL [R1], R8 ;  /* 0x0000000801007387 */ /* 0x000fe80000100800 */
[----:B------:R-:W-:Y:S04]  /*7e050*/  STL [R1+0x1c], R5 ;  /* 0x00001c0501007387 */ /* 0x000fe80000100800 */
[----:B------:R-:W-:Y:S04]  /*7e060*/  STL [R1+0x18], R4 ;  /* 0x0000180401007387 */ /* 0x000fe80000100800 */
[----:B0-----:R-:W2:Y:S04]  /*7e070*/  LDL.LU R24, [R1+0x5a0] ;  /* 0x0005a00001187983 */ /* 0x001ea80000300800 */
[----:B------:R-:W-:Y:S04]  /*7e080*/  STL [R1+0x14], R2 ;  /* 0x0000140201007387 */ /* 0x000fe80000100800 */
[----:B--2---:R0:W-:Y:S04]  /*7e090*/  STL [R1+0x3774], R24 ;  /* 0x0037741801007387 */ /* 0x0041e80000100800 */
[----:B------:R-:W-:Y:S04]  /*7e0a0*/  STL [R1+0x10], R0 ;  /* 0x0000100001007387 */ /* 0x000fe80000100800 */
[----:B0-----:R-:W2:Y:S04]  /*7e0b0*/  LDL.LU R24, [R1+0x5a8] ;  /* 0x0005a80001187983 */ /* 0x001ea80000300800 */
[----:B--2---:R0:W-:Y:S04]  /*7e0c0*/  STL [R1+0x377c], R24 ;  /* 0x00377c1801007387 */ /* 0x0041e80000100800 */
        /* <DEDUP_REMOVED lines=31> */
[----:B------:R-:W3:Y:S04]  /*7e2c0*/  LDL.LU R25, [R1+0x598] ;  /* 0x0005980001197983 */ /* 0x000ee80000300800 */
[----:B---3--:R0:W-:Y:S04]  /*7e2d0*/  STL [R1+0x3770], R25 ;  /* 0x0037701901007387 */ /* 0x0081e80000100800 */
[----:B0-----:R-:W3:Y:S04]  /*7e2e0*/  LDL.LU R25, [R1+0x560] ;  /* 0x0005600001197983 */ /* 0x001ee80000300800 */
        /* <DEDUP_REMOVED lines=33> */
[----:B0-----:R-:W2:Y:S04]  /*7e500*/  LDL.LU R25, [R1+0x56c] ;  /* 0x00056c0001197983 */ /* 0x001ea80000300800 */
[----:B------:R-:W3:Y:S04]  /*7e510*/  LDL.LU R26, [R1+0x5b8] ;  /* 0x0005b800011a7983 */ /* 0x000ee80000300800 */
[----:B------:R-:W4:Y:S04]  /*7e520*/  LDL.LU R27, [R1+0x590] ;  /* 0x00059000011b7983 */ /* 0x000f280000300800 */
        /* <DEDUP_REMOVED lines=25> */
[----:B--2---:R-:W-:-:S03]  /*7e6c0*/  F2FP.F16.F32.PACK_AB R24, R25, R24 ;  /* 0x000000181918723e */ /* 0x004fc600000000ff */
[----:B------:R-:W2:Y:S04]  /*7e6d0*/  LDL.LU R25, [R1+0x37f8] ;  /* 0x0037f80001197983 */ /* 0x000ea80000300800 */
[----:B------:R0:W-:Y:S04]  /*7e6e0*/  STL [R1+0x2c], R24 ;  /* 0x00002c1801007387 */ /* 0x0001e80000100800 */
[----:B0-----:R-:W2:Y:S02]  /*7e6f0*/  LDL.LU R24, [R1+0x37f4] ;  /* 0x0037f40001187983 */ /* 0x001ea40000300800 */
[----:B--2---:R-:W-:-:S02]  /*7e700*/  F2FP.F16.F32.PACK_AB R24, R25, R24 ;  /* 0x000000181918723e */ /* 0x004fc400000000ff */
        /* <DEDUP_REMOVED lines=64> */
[----:B------:R-:W2:Y:S01]  /*7eb10*/  LDL.LU R25, [R1+0x3770] ;  /* 0x0037700001197983 */ /* 0x000ea20000300800 */
[----:B---3--:R-:W-:Y:S02]  /*7eb20*/  F2FP.F16.F32.PACK_AB R21, R21, R22 ;  /* 0x000000161515723e */ /* 0x008fe400000000ff */
[----:B------:R-:W-:Y:S01]  /*7eb30*/  F2FP.F16.F32.PACK_AB R17, R17, R18 ;  /* 0x000000121111723e */ /* 0x000fe200000000ff */
[----:B------:R4:W-:Y:S01]  /*7eb40*/  STL [R1+0x68], R24 ;  /* 0x0000681801007387 */ /* 0x0009e20000100800 */
[----:B------:R-:W-:Y:S02]  /*7eb50*/  F2FP.F16.F32.PACK_AB R13, R13, R14 ;  /* 0x0000000e0d0d723e */ /* 0x000fe400000000ff */
[----:B------:R-:W-:Y:S02]  /*7eb60*/  F2FP.F16.F32.PACK_AB R9, R9, R10 ;  /* 0x0000000a0909723e */ /* 0x000fe400000000ff */
[----:B------:R-:W-:Y:S02]  /*7eb70*/  F2FP.F16.F32.PACK_AB R5, R5, R6 ;  /* 0x000000060505723e */ /* 0x000fe400000000ff */
[----:B------:R-:W-:-:S02]  /*7eb80*/  F2FP.F16.F32.PACK_AB R2, R28, R2 ;  /* 0x000000021c02723e */ /* 0x000fc400000000ff */
[----:B------:R-:W-:Y:S02]  /*7eb90*/  F2FP.F16.F32.PACK_AB R0, R0, R3 ;  /* 0x000000030000723e */ /* 0x000fe400000000ff */
[----:B----4-:R-:W-:Y:S02]  /*7eba0*/  F2FP.F16.F32.PACK_AB R24, R27, R20 ;  /* 0x000000141b18723e */ /* 0x010fe400000000ff */
[----:B------:R-:W-:Y:S02]  /*7ebb0*/  F2FP.F16.F32.PACK_AB R20, R23, R16 ;  /* 0x000000101714723e */ /* 0x000fe400000000ff */
[----:B------:R-:W-:Y:S02]  /*7ebc0*/  F2FP.F16.F32.PACK_AB R16, R19, R12 ;  /* 0x0000000c1310723e */ /* 0x000fe400000000ff */
[----:B------:R-:W-:Y:S02]  /*7ebd0*/  F2FP.F16.F32.PACK_AB R12, R15, R8 ;  /* 0x000000080f0c723e */ /* 0x000fe400000000ff */
[----:B------:R-:W-:-:S02]  /*7ebe0*/  F2FP.F16.F32.PACK_AB R8, R11, R4 ;  /* 0x000000040b08723e */ /* 0x000fc400000000ff */
[----:B------:R-:W-:Y:S02]  /*7ebf0*/  F2FP.F16.F32.PACK_AB R4, R7, R29 ;  /* 0x0000001d0704723e */ /* 0x000fe400000000ff */
[----:B--2---:R-:W-:-:S05]  /*7ec00*/  F2FP.F16.F32.PACK_AB R25, R25, R26 ;  /* 0x0000001a1919723e */ /* 0x004fca00000000ff */
[----:B------:R-:W-:Y:S04]  /*7ec10*/  STL [R1+0x64], R25 ;  /* 0x0000641901007387 */ /* 0x000fe80000100800 */
[----:B------:R0:W-:Y:S04]  /*7ec20*/  STL [R1+0x60], R24 ;  /* 0x0000601801007387 */ /* 0x0001e80000100800 */
        /* <DEDUP_REMOVED lines=374> */
[----:B0-----:R-:W2:Y:S01]  /*80390*/  LDL.LU R24, [R1+0x365c] ;  /* 0x00365c0001187983 */ /* 0x001ea20000300800 */
[----:B---3--:R-:W-:Y:S02]  /*803a0*/  F2FP.F16.F32.PACK_AB R27, R26, R27 ;  /* 0x0000001b1a1b723e */ /* 0x008fe400000000ff */
[----:B----4-:R-:W-:-:S02]  /*803b0*/  F2FP.F16.F32.PACK_AB R21, R20, R21 ;  /* 0x000000151415723e */ /* 0x010fc400000000ff */
[----:B------:R-:W-:Y:S02]  /*803c0*/  F2FP.F16.F32.PACK_AB R23, R22, R23 ;  /* 0x000000171617723e */ /* 0x000fe400000000ff */
[----:B------:R-:W-:Y:S02]  /*803d0*/  F2FP.F16.F32.PACK_AB R17, R16, R17 ;  /* 0x000000111011723e */ /* 0x000fe400000000ff */
[----:B------:R-:W-:Y:S02]  /*803e0*/  F2FP.F16.F32.PACK_AB R19, R18, R19 ;  /* 0x000000131213723e */ /* 0x000fe400000000ff */
[----:B------:R-:W-:Y:S02]  /*803f0*/  F2FP.F16.F32.PACK_AB R13, R12, R13 ;  /* 0x0000000d0c0d723e */ /* 0x000fe400000000ff */
[----:B------:R-:W-:Y:S02]  /*80400*/  F2FP.F16.F32.PACK_AB R15, R14, R15 ;  /* 0x0000000f0e0f723e */ /* 0x000fe400000000ff */
[----:B------:R-:W-:-:S02]  /*80410*/  F2FP.F16.F32.PACK_AB R9, R8, R9 ;  /* 0x000000090809723e */ /* 0x000fc400000000ff */
[----:B------:R-:W-:Y:S02]  /*80420*/  F2FP.F16.F32.PACK_AB R11, R10, R11 ;  /* 0x0000000b0a0b723e */ /* 0x000fe400000000ff */
[----:B------:R-:W-:Y:S02]  /*80430*/  F2FP.F16.F32.PACK_AB R5, R4, R5 ;  /* 0x000000050405723e */ /* 0x000fe400000000ff */
[----:B------:R-:W-:Y:S02]  /*80440*/  F2FP.F16.F32.PACK_AB R7, R6, R7 ;  /* 0x000000070607723e */ /* 0x000fe400000000ff */
[----:B------:R-:W-:Y:S02]  /*80450*/  F2FP.F16.F32.PACK_AB R28, R29, R28 ;  /* 0x0000001c1d1c723e */ /* 0x000fe400000000ff */
[----:B--2---:R-:W-:Y:S02]  /*80460*/  F2FP.F16.F32.PACK_AB R25, R24, R25 ;  /* 0x000000191819723e */ /* 0x004fe400000000ff */
[----:B------:R1:W5:Y:S04]  /*80470*/  LDL.LU R24, [R1+0x3658] ;  /* 0x0036580001187983 */ /* 0x0003680000300800 */
[----:B------:R0:W-:Y:S04]  /*80480*/  STL [R1+0x168], R25 ;  /* 0x0001681901007387 */ /* 0x0001e80000100800 */
[----:B0-----:R1:W5:Y:S04]  /*80490*/  LDL.LU R25, [R1+0x3654] ;  /* 0x0036540001197983 */ /* 0x0013680000300800 */
        /* <DEDUP_REMOVED lines=33> */
[----:B------:R-:W2:Y:S01]  /*806b0*/  LDL.LU R29, [R1+0x35f8] ;  /* 0x0035f800011d7983 */ /* 0x000ea20000300800 */
[----:B------:R-:W-:-:S03]  /*806c0*/  F2FP.F16.F32.PACK_AB R2, R2, R0 ;  /* 0x000000000202723e */ /* 0x000fc600000000ff */
[----:B------:R1:W-:Y:S01]  /*806d0*/  STL [R1+0x198], R28 ;  /* 0x0001981c01007387 */ /* 0x0003e20000100800 */
[----:B--2---:R-:W-:-:S05]  /*806e0*/  F2FP.F16.F32.PACK_AB R0, R3, R29 ;  /* 0x0000001d0300723e */ /* 0x004fca00000000ff */
[----:B------:R1:W-:Y:S04]  /*806f0*/  STL [R1+0x190], R0 ;  /* 0x0001900001007387 */ /* 0x0003e80000100800 */
[----:B------:R1:W-:Y:S02]  /*80700*/  STL [R1+0x194], R2 ;  /* 0x0001940201007387 */ /* 0x0003e40000100800 */
.L_x_0:
[----:B-----5:R-:W-:Y:S01]  /*80710*/  STL.64 [R1+0x3790], R26 ;  /* 0x0037901a01007387 */ /* 0x020fe20000100a00 */
[----:B------:R-:W2:Y:S03]  /*80720*/  LDCU UR19, c[0x0][0x39c] ;  /* 0x00007380ff1377ac */ /* 0x000ea60008000800 */
[----:B------:R-:W-:Y:S01]  /*80730*/  STL.64 [R1+0x3788], R24 ;  /* 0x0037881801007387 */ /* 0x000fe20000100a00 */
[----:B-1----:R-:W1:Y:S01]  /*80740*/  S2R R2, SR_TID.X ;  /* 0x0000000000027919 */ /* 0x002e620000002100 */
[----:B------:R-:W3:Y:S01]  /*80750*/  S2UR UR17, SR_CgaCtaId ;  /* 0x00000000001179c3 */ /* 0x000ee20000008800 */
[----:B------:R-:W4:Y:S01]  /*80760*/  LDCU.64 UR44, c[0x0][0x398] ;  /* 0x00007300ff2c77ac */ /* 0x000f220008000a00 */
[----:B------:R-:W-:Y:S01]  /*80770*/  STL.64 [R1+0x3780], R22 ;  /* 0x0037801601007387 */ /* 0x000fe20000100a00 */
[----:B------:R-:W-:Y:S01]  /*80780*/  UMOV UR4, 0x400 ;  /* 0x0000040000047882 */ /* 0x000fe20000000000 */
[----:B------:R-:W0:Y:S02]  /*80790*/  LDCU.64 UR34, c[0x0][0x398] ;  /* 0x00007300ff2277ac */ /* 0x000e240008000a00 */
[----:B------:R2:W-:Y:S01]  /*807a0*/  STL.64 [R1+0x3778], R20 ;  /* 0x0037781401007387 */ /* 0x0005e20000100a00 */
[----:B------:R-:W0:Y:S01]  /*807b0*/  LDCU.128 UR24, c[0x0][0x390] ;  /* 0x00007200ff1877ac */ /* 0x000e220008000c00 */
[----:B------:R-:W0:Y:S01]  /*807c0*/  LDCU.64 UR40, c[0x0][0x398] ;  /* 0x00007300ff2877ac */ /* 0x000e220008000a00 */
[----:B------:R-:W0:Y:S01]  /*807d0*/  LDCU UR69, c[0x0][0x3b8] ;  /* 0x00007700ff4577ac */ /* 0x000e220008000800 */
[----:B--2---:R-:W2:Y:S01]  /*807e0*/  LDL.LU R20, [R1+0x170] ;  /* 0x0001700001147983 */ /* 0x004ea20000300800 */
[----:B------:R-:W0:Y:S03]  /*807f0*/  LDCU.64 UR42, c[0x0][0x398] ;  /* 0x00007300ff2a77ac */ /* 0x000e260008000a00 */
[----:B------:R-:W2:Y:S01]  /*80800*/  LDL.LU R21, [R1+0x174] ;  /* 0x0001740001157983 */ /* 0x000ea20000300800 */
[----:B------:R-:W0:Y:S03]  /*80810*/  LDCU.64 UR36, c[0x0][0x398] ;  /* 0x00007300ff2477ac */ /* 0x000e260008000a00 */
[----:B------:R-:W2:Y:S01]  /*80820*/  LDL.LU R22, [R1+0x178] ;  /* 0x0001780001167983 */ /* 0x000ea20000300800 */
[----:B------:R-:W0:Y:S03]  /*80830*/  LDCU.64 UR48, c[0x0][0x398] ;  /* 0x00007300ff3077ac */ /* 0x000e260008000a00 */
[----:B------:R-:W2:Y:S01]  /*80840*/  LDL.LU R23, [R1+0x17c] ;  /* 0x00017c0001177983 */ /* 0x000ea20000300800 */
[----:B------:R-:W0:Y:S03]  /*80850*/  LDCU.64 UR46, c[0x0][0x398] ;  /* 0x00007300ff2e77ac */ /* 0x000e260008000a00 */
[----:B------:R-:W-:Y:S01]  /*80860*/  STL.64 [R1+0x3770], R18 ;  /* 0x0037701201007387 */ /* 0x000fe20000100a00 */
[----:B------:R-:W0:Y:S03]  /*80870*/  LDCU.64 UR50, c[0x0][0x398] ;  /* 0x00007300ff3277ac */ /* 0x000e260008000a00 */
[----:B------:R-:W-:Y:S01]  /*80880*/  STL.64 [R1+0x3768], R16 ;  /* 0x0037681001007387 */ /* 0x000fe20000100a00 */
[----:B------:R-:W0:Y:S03]  /*80890*/  LDCU.64 UR52, c[0x0][0x398] ;  /* 0x00007300ff3477ac */ /* 0x000e260008000a00 */
[----:B------:R-:W-:Y:S01]  /*808a0*/  STL.64 [R1+0x3760], R14 ;  /* 0x0037600e01007387 */ /* 0x000fe20000100a00 */
[----:B------:R-:W0:Y:S03]  /*808b0*/  LDCU UR6, c[0x0][0x398] ;  /* 0x00007300ff0677ac */ /* 0x000e260008000800 */
[----:B------:R1:W-:Y:S01]  /*808c0*/  STL.64 [R1+0x3758], R12 ;  /* 0x0037580c01007387 */ /* 0x0003e20000100a00 */
[----:B------:R-:W0:Y:S01]  /*808d0*/  LDCU UR8, c[0x0][0x398] ;  /* 0x00007300ff0877ac */ /* 0x000e220008000800 */
[----:B------:R-:W0:Y:S01]  /*808e0*/  LDCU UR18, c[0x0][0x398] ;  /* 0x00007300ff1277ac */ /* 0x000e220008000800 */
[----:B------:R-:W0:Y:S01]  /*808f0*/  LDCU UR21, c[0x0][0x398] ;  /* 0x00007300ff1577ac */ /* 0x000e220008000800 */
[----:B-1----:R-:W2:Y:S01]  /*80900*/  LDL.LU R12, [R1+0x180] ;  /* 0x00018000010c7983 */ /* 0x002ea20000300800 */
[----:B------:R-:W1:Y:S03]  /*80910*/  LDCU UR22, c[0x0][0x398] ;  /* 0x00007300ff1677ac */ /* 0x000e660008000800 */
[----:B------:R-:W2:Y:S01]  /*80920*/  LDL.LU R13, [R1+0x184] ;  /* 0x00018400010d7983 */ /* 0x000ea20000300800 */
[----:B------:R-:W0:Y:S03]  /*80930*/  LDCU UR23, c[0x0][0x398] ;  /* 0x00007300ff1777ac */ /* 0x000e260008000800 */
[----:B------:R-:W2:Y:S01]  /*80940*/  LDL.LU R14, [R1+0x188] ;  /* 0x00018800010e7983 */ /* 0x000ea20000300800 */
[----:B------:R-:W0:Y:S03]  /*80950*/  LDCU UR28, c[0x0][0x398] ;  /* 0x00007300ff1c77ac */ /* 0x000e260008000800 */
[----:B------:R-:W2:Y:S01]  /*80960*/  LDL.LU R15, [R1+0x18c] ;  /* 0x00018c00010f7983 */ /* 0x000ea20000300800 */
[----:B------:R-:W0:Y:S03]  /*80970*/  LDCU UR29, c[0x0][0x398] ;  /* 0x00007300ff1d77ac */ /* 0x000e260008000800 */
        /* <DEDUP_REMOVED lines=30> */
[----:B------:R1:W-:Y:S01]  /*80b60*/  STL.64 [R1+0x3740], R6 ;  /* 0x0037400601007387 */ /* 0x0003e20000100a00 */
[----:B------:R-:W0:Y:S01]  /*80b70*/  LDCU UR68, c[0x0][0x398] ;  /* 0x00007300ff4477ac */ /* 0x000e220008000800 */
[----:B------:R-:W0:Y:S01]  /*80b80*/  LDCU UR66, c[0x0][0x398] ;  /* 0x00007300ff4277ac */ /* 0x000e220008000800 */
[----:B------:R-:W0:Y:S01]  /*80b90*/  LDCU UR67, c[0x0][0x398] ;  /* 0x00007300ff4377ac */ /* 0x000e220008000800 */
[----:B-1----:R-:W2:Y:S01]  /*80ba0*/  LDL R7, [R1+0x140c] ;  /* 0x00140c0001077983 */ /* 0x002ea20000100800 */
[----:B------:R-:W-:-:S02]  /*80bb0*/  IMAD.SHL.U32 R28, R2, 0x10, RZ ;  /* 0x00000010021c7824 */ /* 0x000fc400078e00ff */
[C---:B------:R-:W-:Y:S01]  /*80bc0*/  IMAD.SHL.U32 R3, R2.reuse, 0x20, RZ ;  /* 0x0000002002037824 */ /* 0x040fe200078e00ff */
[----:B---3--:R-:W-:Y:S01]  /*80bd0*/  ULEA UR20, UR17, UR4, 0x18 ;  /* 0x0000000411147291 */ /* 0x008fe2000f8ec0ff */
[----:B------:R-:W-:Y:S01]  /*80be0*/  IMAD.SHL.U32 R29, R2, 0x8, RZ ;  /* 0x00000008021d7824 */ /* 0x000fe200078e00ff */
[----:B------:R-:W-:Y:S01]  /*80bf0*/  LOP3.LUT R28, R28, 0xf0, RZ, 0xc0, !PT ;  /* 0x000000f01c1c7812 */ /* 0x000fe200078ec0ff */
[----:B------:R-:W-:Y:S01]  /*80c00*/  STL.64 [R1+0x3738], R4 ;  /* 0x0037380401007387 */ /* 0x000fe20000100a00 */
[----:B------:R-:W-:Y:S01]  /*80c10*/  LOP3.LUT R3, R3, 0x200, RZ, 0xc0, !PT ;  /* 0x0000020003037812 */ /* 0x000fe200078ec0ff */
[----:B------:R-:W1:Y:S03]  /*80c20*/  LDCU UR4, c[0x0][0x398] ;  /* 0x00007300ff0477ac */ /* 0x000e660008000800 */
[----:B------:R-:W-:Y:S01]  /*80c30*/  IADD3 R2, PT, PT, R3, UR20, R28 ;  /* 0x0000001403027c10 */ /* 0x000fe2000fffe01c */
[----:B------:R-:W3:Y:S01]  /*80c40*/  LDCU UR17, c[0x0][0x398] ;  /* 0x00007300ff1177ac */ /* 0x000ee20008000800 */
[----:B------:R-:W-:Y:S01]  /*80c50*/  LOP3.LUT R28, R29, 0x100, RZ, 0xc0, !PT ;  /* 0x000001001d1c7812 */ /* 0x000fe200078ec0ff */
[----:B------:R-:W0:Y:S01]  /*80c60*/  LDCU UR70, c[0x0][0x398] ;  /* 0x00007300ff4677ac */ /* 0x000e220008000800 */
        /* <DEDUP_REMOVED lines=17> */
[----:B------:R-:W-:Y:S01]  /*80d80*/  BAR.SYNC.DEFER_BLOCKING 0x0 ;  /* 0x0000000000007b1d */ /* 0x000fe20000010000 */
[----:B0-2---:R-:W-:-:S02]  /*80d90*/  VIADD R0, R7, 0x16 ;  /* 0x0000001607007836 */ /* 0x005fc40000000000 */
[----:B------:R-:W-:-:S03]  /*80da0*/  VIADD R3, R7, 0x2 ;  /* 0x0000000207037836 */ /* 0x000fc60000000000 */
[----:B----4-:R-:W-:Y:S01]  /*80db0*/  ISETP.GE.AND P1, PT, R0, UR45, PT ;  /* 0x0000002d00007c0c */ /* 0x010fe2000bf26270 */
[----:B------:R-:W-:Y:S01]  /*80dc0*/  VIADD R0, R7, 0x1 ;  /* 0x0000000107007836 */ /* 0x000fe20000000000 */
[----:B------:R-:W-:Y:S01]  /*80dd0*/  ISETP.GE.AND P0, PT, R3, UR19, PT ;  /* 0x0000001303007c0c */ /* 0x000fe2000bf06270 */
[----:B------:R-:W0:Y:S01]  /*80de0*/  S2R R7, SR_TID.X ;  /* 0x0000000000077919 */ /* 0x000e220000002100 */
[----:B------:R-:W2:Y:S02]  /*80df0*/  LDCU UR19, c[0x0][0x398] ;  /* 0x00007300ff1377ac */ /* 0x000ea40008000800 */
[----:B------:R-:W-:Y:S01]  /*80e00*/  ISETP.GE.AND P4, PT, R0, UR35, PT ;  /* 0x0000002300007c0c */ /* 0x000fe2000bf86270 */
[----:B------:R-:W-:Y:S02]  /*80e10*/  IMAD.IADD R0, R28, 0x1, R2 ;  /* 0x000000011c007824 */ /* 0x000fe400078e0202 */
[----:B------:R-:W4:Y:S03]  /*80e20*/  LDC R28, c[0x0][0x3b4] ;  /* 0x0000ed00ff1c7b82 */ /* 0x000f260000000800 */
[----:B------:R-:W-:Y:S01]  /*80e30*/  STSM.16.M88.4 [R0], R8 ;  /* 0x0000000800007844 */ /* 0x000fe20000000200 */
[----:B0-----:R-:W-:-:S04]  /*80e40*/  LOP3.LUT R7, R7, 0x3f, RZ, 0xc0, !PT ;  /* 0x0000003f07077812 */ /* 0x001fc800078ec0ff */
[----:B------:R-:W-:Y:S01]  /*80e50*/  LEA R2, R7, UR20, 0x4 ;  /* 0x0000001407027c11 */ /* 0x000fe2000f8e20ff */
[----:B------:R-:W-:Y:S06]  /*80e60*/  BAR.SYNC.DEFER_BLOCKING 0x0 ;  /* 0x0000000000007b1d */ /* 0x000fec0000010000 */
[----:B------:R-:W0:Y:S01]  /*80e70*/  LDCU UR20, c[0x0][0x398] ;  /* 0x00007300ff1477ac */ /* 0x000e220008000800 */
[----:B------:R-:W0:Y:S01]  /*80e80*/  LDS.128 R4, [R2] ;  /* 0x0000000002047984 */ /* 0x000e220000000c00 */
[----:B------:R-:W-:Y:S06]  /*80e90*/  BAR.SYNC.DEFER_BLOCKING 0x0 ;  /* 0x0000000000007b1d */ /* 0x000fec0000010000 */
[----:B------:R-:W-:Y:S04]  /*80ea0*/  STSM.16.M88.4 [R0], R12 ;  /* 0x0000000c00007844 */ /* 0x000fe80000000200 */
[----:B0-----:R-:W-:Y:S04]  /*80eb0*/  STL.64 [R1+0x190], R4 ;  /* 0x0001900401007387 */ /* 0x001fe80000100a00 */
[----:B------:R-:W-:Y:S01]  /*80ec0*/  STL.64 [R1+0x198], R6 ;  /* 0x0001980601007387 */ /* 0x000fe20000100a00 */
[----:B------:R-:W-:Y:S06]  /*80ed0*/  BAR.SYNC.DEFER_BLOCKING 0x0 ;  /* 0x0000000000007b1d */ /* 0x000fec0000010000 */
[----:B------:R-:W0:Y:S02]  /*80ee0*/  LDS.128 R4, [R2] ;  /* 0x0000000002047984 */ /* 0x000e240000000c00 */
[----:B------:R-:W-:Y:S06]  /*80ef0*/  BAR.SYNC.DEFER_BLOCKING 0x0 ;  /* 0x0000000000007b1d */ /* 0x000fec0000010000 */
[----:B------:R0:W-:Y:S04]  /*80f00*/  STSM.16.M88.4 [R0], R20 ;  /* 0x0000001400007844 */ /* 0x0001e80000000200 */
[----:B0-----:R-:W-:Y:S04]  /*80f10*/  STL.64 [R1+0x180], R4 ;  /* 0x0001800401007387 */ /* 0x001fe80000100a00 */
[----:B------:R-:W-:Y:S01]  /*80f20*/  STL.64 [R1+0x188], R6 ;  /* 0x0001880601007387 */ /* 0x000fe20000100a00 */
[----:B------:R-:W-:Y:S06]  /*80f30*/  BAR.SYNC.DEFER_BLOCKING 0x0 ;  /* 0x0000000000007b1d */ /* 0x000fec0000010000 */
[----:B------:R-:W2:Y:S04]  /*80f40*/  LDL.LU R20, [R1+0x140] ;  /* 0x0001400001147983 */ /* 0x000ea80000300800 */
[----:B------:R-:W2:Y:S04]  /*80f50*/  LDL.LU R21, [R1+0x144] ;  /* 0x0001440001157983 */ /* 0x000ea80000300800 */
[----:B------:R-:W2:Y:S04]  /*80f60*/  LDL.LU R22, [R1+0x148] ;  /* 0x0001480001167983 */ /* 0x000ea80000300800 */
[----:B------:R-:W2:Y:S04]  /*80f70*/  LDL.LU R23, [R1+0x14c] ;  /* 0x00014c0001177983 */ /* 0x000ea80000300800 */
[----:B------:R-:W0:Y:S01]  /*80f80*/  LDS.128 R4, [R2] ;  /* 0x0000000002047984 */ /* 0x000e220000000c00 */
[----:B------:R-:W-:Y:S06]  /*80f90*/  BAR.SYNC.DEFER_BLOCKING 0x0 ;  /* 0x0000000000007b1d */ /* 0x000fec0000010000 */
[----:B------:R0:W-:Y:S04]  /*80fa0*/  STSM.16.M88.4 [R0], R16 ;  /* 0x0000001000007844 */ /* 0x0001e80000000200 */
[----:B0-----:R-:W-:Y:S04]  /*80fb0*/  STL.64 [R1+0x170], R4 ;  /* 0x0001700401007387 */ /* 0x001fe80000100a00 */
[----:B------:R-:W-:Y:S01]  /*80fc0*/  STL.64 [R1+0x178], R6 ;  /* 0x0001780601007387 */ /* 0x000fe20000100a00 */
[----:B------:R-:W-:Y:S06]  /*80fd0*/  BAR.SYNC.DEFER_BLOCKING 0x0 ;  /* 0x0000000000007b1d */ /* 0x000fec0000010000 */
[----:B------:R-:W3:Y:S04]  /*80fe0*/  LDL.LU R16, [R1+0x130] ;  /* 0x0001300001107983 */ /* 0x000ee80000300800 */
[----:B------:R-:W3:Y:S04]  /*80ff0*/  LDL.LU R17, [R1+0x134] ;  /* 0x0001340001117983 */ /* 0x000ee80000300800 */
[----:B------:R-:W3:Y:S04]  /*81000*/  LDL.LU R18, [R1+0x138] ;  /* 0x0001380001127983 */ /* 0x000ee80000300800 */
[----:B------:R-:W3:Y:S04]  /*81010*/  LDL.LU R19, [R1+0x13c] ;  /* 0x00013c0001137983 */ /* 0x000ee80000300800 */
[----:B------:R-:W0:Y:S01]  /*81020*/  LDS.128 R4, [R2] ;  /* 0x0000000002047984 */ /* 0x000e220000000c00 */
[----:B------:R-:W-:Y:S06]  /*81030*/  BAR.SYNC.DEFER_BLOCKING 0x0 ;  /* 0x0000000000007b1d */ /* 0x000fec0000010000 */
[----:B------:R0:W-:Y:S04]  /*81040*/  STSM.16.M88.4 [R0], R24 ;  /* 0x0000001800007844 */ /* 0x0001e80000000200 */
[----:B0-----:R-:W-:Y:S04]  /*81050*/  STL.64 [R1+0x160], R4 ;  /* 0x0001600401007387 */ /* 0x001fe80000100a00 */
[----:B------:R-:W-:Y:S04]  /*81060*/  STL.64 [R1+0x168], R6 ;  /* 0x0001680601007387 */ /* 0x000fe80000100a00 */
        /* <DEDUP_REMOVED lines=11> */
[----:B------:R-:W4:Y:S01]  /*81120*/  LDL.LU R27, [R1+0x10c] ;  /* 0x00010c00011b7983 */ /* 0x000f220000300800 */
[----:B------:R-:W-:Y:S06]  /*81130*/  BAR.SYNC.DEFER_BLOCKING 0x0 ;  /* 0x0000000000007b1d */ /* 0x000fec0000010000 */
[----:B------:R-:W0:Y:S02]  /*81140*/  LDS.128 R4, [R2] ;  /* 0x0000000002047984 */ /* 0x000e240000000c00 */
[----:B------:R-:W-:Y:S06]  /*81150*/  BAR.SYNC.DEFER_BLOCKING 0x0 ;  /* 0x0000000000007b1d */ /* 0x000fec0000010000 */
[----:B0-----:R-:W-:Y:S04]  /*81160*/  STL.64 [R1+0x150], R4 ;  /* 0x0001500401007387 */ /* 0x001fe80000100a00 */
[----:B------:R-:W-:Y:S04]  /*81170*/  STL.64 [R1+0x158], R6 ;  /* 0x0001580601007387 */ /* 0x000fe80000100a00 */
[----:B--2---:R0:W-:Y:S01]  /*81180*/  STSM.16.M88.4 [R0], R20 ;  /* 0x0000001400007844 */ /* 0x0041e20000000200 */
[----:B------:R-:W-:Y:S06]  /*81190*/  BAR.SYNC.DEFER_BLOCKING 0x0 ;  /* 0x0000000000007b1d */ /* 0x000fec0000010000 */
[----:B0-----:R-:W2:Y:S04]  /*811a0*/  LDL.LU R20, [R1+0xf0] ;  /* 0x0000f00001147983 */ /* 0x001ea80000300800 */
[----:B------:R-:W2:Y:S04]  /*811b0*/  LDL.LU R21, [R1+0xf4] ;  /* 0x0000f40001157983 */ /* 0x000ea80000300800 */
[----:B------:R-:W2:Y:S04]  /*811c0*/  LDL.LU R22, [R1+0xf8] ;  /* 0x0000f80001167983 */ /* 0x000ea80000300800 */
[----:B------:R-:W2:Y:S04]  /*811d0*/  LDL.LU R23, [R1+0xfc] ;  /* 0x0000fc0001177983 */ /* 0x000ea80000300800 */
[----:B------:R-:W0:Y:S01]  /*811e0*/  LDS.128 R4, [R2] ;  /* 0x0000000002047984 */ /* 0x000e220000000c00 */
[----:B------:R-:W-:Y:S06]  /*811f0*/  BAR.SYNC.DEFER_BLOCKING 0x0 ;  /* 0x0000000000007b1d */ /* 0x000fec0000010000 */
[----:B---3--:R3:W-:Y:S04]  /*81200*/  STSM.16.M88.4 [R0], R16 ;  /* 0x0000001000007844 */ /* 0x0087e80000000200 */
[----:B0-----:R-:W-:Y:S04]  /*81210*/  STL.64 [R1+0x140], R4 ;  /* 0x0001400401007387 */ /* 0x001fe80000100a00 */
[----:B------:R-:W-:Y:S01]  /*81220*/  STL.64 [R1+0x148], R6 ;  /* 0x0001480601007387 */ /* 0x000fe20000100a00 */
[----:B------:R-:W-:Y:S06]  /*81230*/  BAR.SYNC.DEFER_BLOCKING 0x0 ;  /* 0x0000000000007b1d */ /* 0x000fec0000010000 */
[----:B---3--:R-:W3:Y:S04]  /*81240*/  LDL.LU R16, [R1+0xe0] ;  /* 0x0000e00001107983 */ /* 0x008ee80000300800 */
[----:B------:R-:W3:Y:S04]  /*81250*/  LDL.LU R17, [R1+0xe4] ;  /* 0x0000e40001117983 */ /* 0x000ee80000300800 */
[----:B------:R-:W3:Y:S04]  /*81260*/  LDL.LU R18, [R1+0xe8] ;  /* 0x0000e80001127983 */ /* 0x000ee80000300800 */
[----:B------:R-:W3:Y:S04]  /*81270*/  LDL.LU R19, [R1+0xec] ;  /* 0x0000ec0001137983 */ /* 0x000ee80000300800 */
[----:B------:R-:W0:Y:S01]  /*81280*/  LDS.128 R4, [R2] ;  /* 0x0000000002047984 */ /* 0x000e220000000c00 */
[----:B------:R-:W-:Y:S06]  /*81290*/  BAR.SYNC.DEFER_BLOCKING 0x0 ;  /* 0x0000000000007b1d */ /* 0x000fec0000010000 */
[----:B----4-:R-:W-:Y:S04]  /*812a0*/  STSM.16.M88.4 [R0], R8 ;  /* 0x0000000800007844 */ /* 0x010fe80000000200 */
[----:B0-----:R-:W-:Y:S04]  /*812b0*/  STL.64 [R1+0x130], R4 ;  /* 0x0001300401007387 */ /* 0x001fe80000100a00 */
[----:B------:R-:W-:Y:S01]  /*812c0*/  STL.64 [R1+0x138], R6 ;  /* 0x0001380601007387 */ /* 0x000fe20000100a00 */
[----:B------:R-:W-:Y:S06]  /*812d0*/  BAR.SYNC.DEFER_BLOCKING 0x0 ;  /* 0x0000000000007b1d */ /* 0x000fec0000010000 */
[----:B------:R-:W0:Y:S02]  /*812e0*/  LDS.128 R4, [R2] ;  /* 0x0000000002047984 */ /* 0x000e240000000c00 */
        /* <DEDUP_REMOVED lines=9> */
[----:B------:R-:W-:Y:S04]  /*81380*/  STL.64 [R1+0x118], R6 ;  /* 0x0001180601007387 */ /* 0x000fe80000100a00 */
[----:B----4-:R-:W4:Y:S04]  /*81390*/  LDL.LU R24, [R1+0xd0] ;  /* 0x0000d00001187983 */ /* 0x010f280000300800 */
[----:B------:R-:W4:Y:S04]  /*813a0*/  LDL.LU R25, [R1+0xd4] ;  /* 0x0000d40001197983 */ /* 0x000f280000300800 */
[----:B------:R-:W4:Y:S04]  /*813b0*/  LDL.LU R26, [R1+0xd8] ;  /* 0x0000d800011a7983 */ /* 0x000f280000300800 */
[----:B------:R-:W4:Y:S01]  /*813c0*/  LDL.LU R27, [R1+0xdc] ;  /* 0x0000dc00011b7983 */ /* 0x000f220000300800 */
[----:B------:R-:W-:Y:S06]  /*813d0*/  BAR.SYNC.DEFER_BLOCKING 0x0 ;  /* 0x0000000000007b1d */ /* 0x000fec0000010000 */
[----:B------:R-:W0:Y:S02]  /*813e0*/  LDS.128 R4, [R2] ;  /* 0x0000000002047984 */ /* 0x000e240000000c00 */
[----:B------:R-:W-:Y:S06]  /*813f0*/  BAR.SYNC.DEFER_BLOCKING 0x0 ;  /* 0x0000000000007b1d */ /* 0x000fec0000010000 */
[----:B--2---:R2:W-:Y:S04]  /*81400*/  STSM.16.M88.4 [R0], R20 ;  /* 0x0000001400007844 */ /* 0x0045e80000000200 */
[----:B0-----:R-:W-:Y:S04]  /*81410*/  STL.64 [R1+0x100], R4 ;  /* 0x0001000401007387 */ /* 0x001fe80000100a00 */
[----:B------:R-:W-:Y:S01]  /*81420*/  STL.64 [R1+0x108], R6 ;  /* 0x0001080601007387 */ /* 0x000fe20000100a00 */
[----:B------:R-:W-:Y:S06]  /*81430*/  BAR.SYNC.DEFER_BLOCKING 0x0 ;  /* 0x0000000000007b1d */ /* 0x000fec0000010000 */
[----:B--2---:R-:W2:Y:S04]  /*81440*/  LDL.LU R20, [R1+0xc0] ;  /* 0x0000c00001147983 */ /* 0x004ea80000300800 */
[----:B------:R-:W2:Y:S04]  /*81450*/  LDL.LU R21, [R1+0xc4] ;  /* 0x0000c40001157983 */ /* 0x000ea80000300800 */
[----:B------:R-:W2:Y:S04]  /*81460*/  LDL.LU R22, [R1+0xc8] ;  /* 0x0000c80001167983 */ /* 0x000ea80000300800 */
[----:B------:R-:W2:Y:S04]  /*81470*/  LDL.LU R23, [R1+0xcc] ;  /* 0x0000cc0001177983 */ /* 0x000ea80000300800 */
[----:B------:R-:W0:Y:S01]  /*81480*/  LDS.128 R4, [R2] ;  /* 0x0000000002047984 */ /* 0x000e220000000c00 */
[----:B------:R-:W-:Y:S06]  /*81490*/  BAR.SYNC.DEFER_BLOCKING 0x0 ;  /* 0x0000000000007b1d */ /* 0x000fec0000010000 */
[----:B---3--:R-:W-:Y:S04]  /*814a0*/  STSM.16.M88.4 [R0], R16 ;  /* 0x0000001000007844 */ /* 0x008fe80000000200 */
[----:B0-----:R-:W-:Y:S04]  /*814b0*/  STL.64 [R1+0xf0], R4 ;  /* 0x0000f00401007387 */ /* 0x001fe80000100a00 */
[----:B------:R-:W-:Y:S01]  /*814c0*/  STL.64 [R1+0xf8], R6 ;  /* 0x0000f80601007387 */ /* 0x000fe20000100a00 */
[----:B------:R-:W-:Y:S06]  /*814d0*/  BAR.SYNC.DEFER_BLOCKING 0x0 ;  /* 0x0000000000007b1d */ /* 0x000fec0000010000 */
[----:B------:R-:W3:Y:S04]  /*814e0*/  LDL.LU R8, [R1+0xb0] ;  /* 0x0000b00001087983 */ /* 0x000ee80000300800 */
[----:B------:R-:W3:Y:S04]  /*814f0*/  LDL.LU R9, [R1+0xb4] ;  /* 0x0000b40001097983 */ /* 0x000ee80000300800 */
[----:B------:R-:W3:Y:S04]  /*81500*/  LDL.LU R10, [R1+0xb8] ;  /* 0x0000b800010a7983 */ /* 0x000ee80000300800 */
[----:B------:R-:W3:Y:S04]  /*81510*/  LDL.LU R11, [R1+0xbc] ;  /* 0x0000bc00010b7983 */ /* 0x000ee80000300800 */
[----:B------:R-:W0:Y:S04]  /*81520*/  LDS.128 R4, [R2] ;  /* 0x0000000002047984 */ /* 0x000e280000000c00 */
[----:B------:R-:W3:Y:S01]  /*81530*/  LDL.LU R12, [R1+0xa0] ;  /* 0x0000a000010c7983 */ /* 0x000ee20000300800 */
[----:B------:R-:W-:Y:S06]  /*81540*/  BAR.SYNC.DEFER_BLOCKING 0x0 ;  /* 0x0000000000007b1d */ /* 0x000fec0000010000 */
[----:B0-----:R-:W-:Y:S04]  /*81550*/  STL.64 [R1+0xe0], R4 ;  /* 0x0000e00401007387 */ /* 0x001fe80000100a00 */
[----:B------:R-:W-:Y:S04]  /*81560*/  STL.64 [R1+0xe8], R6 ;  /* 0x0000e80601007387 */ /* 0x000fe80000100a00 */
[----:B------:R-:W3:Y:S04]  /*81570*/  LDL.LU R13, [R1+0xa4] ;  /* 0x0000a400010d7983 */ /* 0x000ee80000300800 */
[----:B------:R-:W3:Y:S04]  /*81580*/  LDL.LU R14, [R1+0xa8] ;  /* 0x0000a800010e7983 */ /* 0x000ee80000300800 */
[----:B------:R-:W3:Y:S04]  /*81590*/  LDL.LU R15, [R1+0xac] ;  /* 0x0000ac00010f7983 */ /* 0x000ee80000300800 */
[----:B------:R-:W3:Y:S04]  /*815a0*/  LDL.LU R16, [R1+0x90] ;  /* 0x0000900001107983 */ /* 0x000ee80000300800 */
[----:B------:R-:W3:Y:S04]  /*815b0*/  LDL.LU R17, [R1+0x94] ;  /* 0x0000940001117983 */ /* 0x000ee80000300800 */
[----:B------:R-:W3:Y:S04]  /*815c0*/  LDL.LU R18, [R1+0x98] ;  /* 0x0000980001127983 */ /* 0x000ee80000300800 */
[----:B------:R-:W3:Y:S04]  /*815d0*/  LDL.LU R19, [R1+0x9c] ;  /* 0x00009c0001137983 */ /* 0x000ee80000300800 */
[----:B----4-:R0:W-:Y:S01]  /*815e0*/  STSM.16.M88.4 [R0], R24 ;  /* 0x0000001800007844 */ /* 0x0101e20000000200 */
[----:B------:R-:W-:Y:S06]  /*815f0*/  BAR.SYNC.DEFER_BLOCKING 0x0 ;  /* 0x0000000000007b1d */ /* 0x000fec0000010000 */
[----:B0-----:R-:W4:Y:S04]  /*81600*/  LDL.LU R24, [R1+0x80] ;  /* 0x0000800001187983 */ /* 0x001f280000300800 */
[----:B------:R-:W4:Y:S04]  /*81610*/  LDL.LU R25, [R1+0x84] ;  /* 0x0000840001197983 */ /* 0x000f280000300800 */
[----:B------:R-:W4:Y:S04]  /*81620*/  LDL.LU R26, [R1+0x88] ;  /* 0x00008800011a7983 */ /* 0x000f280000300800 */
[----:B------:R-:W4:Y:S04]  /*81630*/  LDL.LU R27, [R1+0x8c] ;  /* 0x00008c00011b7983 */ /* 0x000f280000300800 */
[----:B------:R-:W0:Y:S01]  /*81640*/  LDS.128 R4, [R2] ;  /* 0x0000000002047984 */ /* 0x000e220000000c00 */
[----:B------:R-:W-:Y:S06]  /*81650*/  BAR.SYNC.DEFER_BLOCKING 0x0 ;  /* 0x0000000000007b1d */ /* 0x000fec0000010000 */
[----:B0-----:R-:W-:Y:S04]  /*81660*/  STL.64 [R1+0xd0], R4 ;  /* 0x0000d00401007387 */ /* 0x001fe80000100a00 */
[----:B------:R-:W-:Y:S04]  /*81670*/  STL.64 [R1+0xd8], R6 ;  /* 0x0000d80601007387 */ /* 0x000fe80000100a00 */
[----:B--2---:R-:W-:Y:S01]  /*81680*/  STSM.16.M88.4 [R0], R20 ;  /* 0x0000001400007844 */ /* 0x004fe20000000200 */
[----:B------:R-:W-:Y:S06]  /*81690*/  BAR.SYNC.DEFER_BLOCKING 0x0 ;  /* 0x0000000000007b1d */ /* 0x000fec0000010000 */
[----:B------:R-:W0:Y:S02]  /*816a0*/  LDS.128 R4, [R2] ;  /* 0x0000000002047984 */ /* 0x000e240000000c00 */
[----:B------:R-:W-:Y:S06]  /*816b0*/  BAR.SYNC.DEFER_BLOCKING 0x0 ;  /* 0x0000000000007b1d */ /* 0x000fec0000010000 */
[----:B0-----:R-:W-:Y:S01]  /*816c0*/  STL [R1+0xc4], R5 ;  /* 0x0000c40501007387 */ /* 0x001fe20000100800 */
[----:B------:R-:W-:-:S03]  /*816d0*/  IMAD.MOV.U32 R29, RZ, RZ, R4 ;  /* 0x000000ffff1d7224 */ /* 0x000fc600078e0004 */
[----:B---3--:R-:W-:Y:S04]  /*816e0*/  STSM.16.M88.4 [R0], R8 ;  /* 0x0000000800007844 */ /* 0x008fe80000000200 */
        /* <DEDUP_REMOVED lines=8> */
[----:B------:R-:W-:Y:S04]  /*81770*/  STL [R1+0x36e4], R29 ;  /* 0x0036e41d01007387 */ /* 0x000fe80000100800 */
[----:B------:R-:W-:Y:S04]  /*81780*/  STSM.16.M88.4 [R0], R12 ;  /* 0x0000000c00007844 */ /* 0x000fe80000000200 */
        /* <DEDUP_REMOVED lines=11> */
[----:B----4-:R3:W-:Y:S04]  /*81840*/  STSM.16.M88.4 [R0], R24 ;  /* 0x0000001800007844 */ /* 0x0107e80000000200 */
[----:B0-----:R-:W-:Y:S04]  /*81850*/  STL.64 [R1+0x90], R4 ;  /* 0x0000900401007387 */ /* 0x001fe80000100a00 */
[----:B------:R-:W-:Y:S01]  /*81860*/  STL.64 [R1+0x98], R6 ;  /* 0x0000980601007387 */ /* 0x000fe20000100a00 */
[----:B------:R-:W-:Y:S06]  /*81870*/  BAR.SYNC.DEFER_BLOCKING 0x0 ;  /* 0x0000000000007b1d */ /* 0x000fec0000010000 */
[----:B---3--:R-:W3:Y:S04]  /*81880*/  LDL.LU R24, [R1+0x50] ;  /* 0x0000500001187983 */ /* 0x008ee80000300800 */
[----:B------:R-:W0:Y:S01]  /*81890*/  LDS.128 R4, [R2] ;  /* 0x0000000002047984 */ /* 0x000e220000000c00 */
[----:B------:R-:W-:Y:S06]  /*818a0*/  BAR.SYNC.DEFER_BLOCKING 0x0 ;  /* 0x0000000000007b1d */ /* 0x000fec0000010000 */
[----:B0-----:R-:W-:Y:S04]  /*818b0*/  STL.64 [R1+0x80], R4 ;  /* 0x0000800401007387 */ /* 0x001fe80000100a00 */
[----:B------:R-:W-:Y:S04]  /*818c0*/  STL.64 [R1+0x88], R6 ;  /* 0x0000880601007387 */ /* 0x000fe80000100a00 */
[----:B------:R-:W3:Y:S04]  /*818d0*/  LDL.LU R25, [R1+0x54] ;  /* 0x0000540001197983 */ /* 0x000ee80000300800 */
[----:B------:R-:W4:Y:S04]  /*818e0*/  LDL.LU R26, [R1+0x58] ;  /* 0x00005800011a7983 */ /* 0x000f280000300800 */
[----:B------:R-:W4:Y:S04]  /*818f0*/  LDL.LU R27, [R1+0x5c] ;  /* 0x00005c00011b7983 */ /* 0x000f280000300800 */
[----:B--2---:R-:W-:Y:S01]  /*81900*/  STSM.16.M88.4 [R0], R20 ;  /* 0x0000001400007844 */ /* 0x004fe20000000200 */
[----:B------:R-:W-:Y:S06]  /*81910*/  BAR.SYNC.DEFER_BLOCKING 0x0 ;  /* 0x0000000000007b1d */ /* 0x000fec0000010000 */
[----:B------:R-:W0:Y:S02]  /*81920*/  LDS.128 R4, [R2] ;  /* 0x0000000002047984 */ /* 0x000e240000000c00 */
[----:B------:R-:W-:Y:S06]  /*81930*/  BAR.SYNC.DEFER_BLOCKING 0x0 ;  /* 0x0000000000007b1d */ /* 0x000fec0000010000 */
[----:B----4-:R-:W-:Y:S04]  /*81940*/  STL.64 [R1+0x37a0], R26 ;  /* 0x0037a01a01007387 */ /* 0x010fe80000100a00 */
[----:B---3--:R2:W-:Y:S04]  /*81950*/  STL.64 [R1+0x3798], R24 ;  /* 0x0037981801007387 */ /* 0x0085e80000100a00 */
[----:B--2---:R-:W2:Y:S04]  /*81960*/  LDL.LU R24, [R1+0x60] ;  /* 0x0000600001187983 */ /* 0x004ea80000300800 */
        /* <DEDUP_REMOVED lines=11> */
[----:B------:R-:W3:Y:S04]  /*81a20*/  LDL.LU R12, [R1+0x20] ;  /* 0x00002000010c7983 */ /* 0x000ee80000300800 */
[----:B------:R-:W3:Y:S04]  /*81a30*/  LDL.LU R13, [R1+0x24] ;  /* 0x00002400010d7983 */ /* 0x000ee80000300800 */
[----:B------:R-:W3:Y:S04]  /*81a40*/  LDL.LU R14, [R1+0x28] ;  /* 0x00002800010e7983 */ /* 0x000ee80000300800 */
[----:B------:R-:W3:Y:S04]  /*81a50*/  LDL.LU R15, [R1+0x2c] ;  /* 0x00002c00010f7983 */ /* 0x000ee80000300800 */
[----:B------:R-:W3:Y:S04]  /*81a60*/  LDL.LU R8, [R1+0x10] ;  /* 0x0000100001087983 */ /* 0x000ee80000300800 */
[----:B0-----:R0:W-:Y:S04]  /*81a70*/  STL.64 [R1+0x70], R4 ;  /* 0x0000700401007387 */ /* 0x0011e80000100a00 */
[----:B------:R0:W-:Y:S04]  /*81a80*/  STL.64 [R1+0x78], R6 ;  /* 0x0000780601007387 */ /* 0x0001e80000100a00 */
[----:B------:R-:W3:Y:S04]  /*81a90*/  LDL.LU R9, [R1+0x14] ;  /* 0x0000140001097983 */ /* 0x000ee80000300800 */
[----:B------:R-:W3:Y:S04]  /*81aa0*/  LDL.LU R10, [R1+0x18] ;  /* 0x00001800010a7983 */ /* 0x000ee80000300800 */
[----:B------:R-:W3:Y:S04]  /*81ab0*/  LDL.LU R11, [R1+0x1c] ;  /* 0x00001c00010b7983 */ /* 0x000ee80000300800 */
[----:B0-----:R-:W3:Y:S04]  /*81ac0*/  LDL.LU R4, [R1] ;  /* 0x0000000001047983 */ /* 0x001ee80000300800 */
[----:B------:R-:W3:Y:S04]  /*81ad0*/  LDL.LU R5, [R1+0x4] ;  /* 0x0000040001057983 */ /* 0x000ee80000300800 */
[----:B------:R-:W3:Y:S04]  /*81ae0*/  LDL.LU R6, [R1+0x8] ;  /* 0x0000080001067983 */ /* 0x000ee80000300800 */
[----:B------:R-:W3:Y:S04]  /*81af0*/  LDL.LU R7, [R1+0xc] ;  /* 0x00000c0001077983 */ /* 0x000ee80000300800 */
[----:B--2---:R-:W-:Y:S01]  /*81b00*/  STSM.16.M88.4 [R0], R24 ;  /* 0x0000001800007844 */ /* 0x004fe20000000200 */
[----:B------:R-:W-:Y:S06]  /*81b10*/  BAR.SYNC.DEFER_BLOCKING 0x0 ;  /* 0x0000000000007b1d */ /* 0x000fec0000010000 */
[----:B------:R-:W0:Y:S04]  /*81b20*/  LDS.128 R24, [R2] ;  /* 0x0000000002187984 */ /* 0x000e280000000c00 */
[----:B0-----:R-:W-:Y:S04]  /*81b30*/  STL.64 [R1+0x60], R24 ;  /* 0x0000601801007387 */ /* 0x001fe80000100a00 */
[----:B------:R0:W-:Y:S04]  /*81b40*/  STL.64 [R1+0x68], R26 ;  /* 0x0000681a01007387 */ /* 0x0001e80000100a00 */
[----:B0-----:R-:W2:Y:S04]  /*81b50*/  LDL.LU.64 R26, [R1+0x37a0] ;  /* 0x0037a000011a7983 */ /* 0x001ea80000300a00 */
[----:B------:R-:W2:Y:S01]  /*81b60*/  LDL.LU.64 R24, [R1+0x3798] ;  /* 0x0037980001187983 */ /* 0x000ea20000300a00 */
[----:B------:R-:W-:Y:S06]  /*81b70*/  BAR.SYNC.DEFER_BLOCKING 0x0 ;  /* 0x0000000000007b1d */ /* 0x000fec0000010000 */
[----:B--2---:R-:W-:Y:S02]  /*81b80*/  STSM.16.M88.4 [R0], R24 ;  /* 0x0000001800007844 */ /* 0x004fe40000000200 */
[----:B------:R-:W-:Y:S06]  /*81b90*/  BAR.SYNC.DEFER_BLOCKING 0x0 ;  /* 0x0000000000007b1d */ /* 0x000fec0000010000 */
[----:B------:R-:W0:Y:S02]  /*81ba0*/  LDS.128 R24, [R2] ;  /* 0x0000000002187984 */ /* 0x000e240000000c00 */
[----:B------:R-:W-:Y:S06]  /*81bb0*/  BAR.SYNC.DEFER_BLOCKING 0x0 ;  /* 0x0000000000007b1d */ /* 0x000fec0000010000 */
[----:B---3--:R-:W-:Y:S02]  /*81bc0*/  STSM.16.M88.4 [R0], R20 ;  /* 0x0000001400007844 */ /* 0x008fe40000000200 */
[----:B------:R-:W-:Y:S06]  /*81bd0*/  BAR.SYNC.DEFER_BLOCKING 0x0 ;  /* 0x0000000000007b1d */ /* 0x000fec0000010000 */
[----:B0-----:R-:W-:Y:S04]  /*81be0*/  STL.64 [R1+0x50], R24 ;  /* 0x0000501801007387 */ /* 0x001fe80000100a00 */
[----:B------:R0:W-:Y:S04]  /*81bf0*/  STL.64 [R1+0x58], R26 ;  /* 0x0000581a01007387 */ /* 0x0001e80000100a00 */
[----:B0-----:R-:W2:Y:S04]  /*81c00*/  LDL.LU.64 R26, [R1+0x3790] ;  /* 0x00379000011a7983 */ /* 0x001ea80000300a00 */
[----:B------:R-:W2:Y:S04]  /*81c10*/  LDL.LU.64 R24, [R1+0x3788] ;  /* 0x0037880001187983 */ /* 0x000ea80000300a00 */
[----:B------:R-:W0:Y:S01]  /*81c20*/  LDS.128 R20, [R2] ;  /* 0x0000000002147984 */ /* 0x000e220000000c00 */
[----:B------:R-:W-:Y:S06]  /*81c30*/  BAR.SYNC.DEFER_BLOCKING 0x0 ;  /* 0x0000000000007b1d */ /* 0x000fec0000010000 */
[----:B----4-:R-:W-:Y:S02]  /*81c40*/  STSM.16.M88.4 [R0], R16 ;  /* 0x0000001000007844 */ /* 0x010fe40000000200 */
[----:B------:R-:W-:Y:S06]  /*81c50*/  BAR.SYNC.DEFER_BLOCKING 0x0 ;  /* 0x0000000000007b1d */ /* 0x000fec0000010000 */
[----:B0-----:R-:W-:Y:S04]  /*81c60*/  STL.64 [R1+0x40], R20 ;  /* 0x0000401401007387 */ /* 0x001fe80000100a00 */
[----:B------:R0:W-:Y:S04]  /*81c70*/  STL.64 [R1+0x48], R22 ;  /* 0x0000481601007387 */ /* 0x0001e80000100a00 */
[----:B0-----:R-:W3:Y:S04]  /*81c80*/  LDL.LU.64 R22, [R1+0x3780] ;  /* 0x0037800001167983 */ /* 0x001ee80000300a00 */
[----:B------:R-:W3:Y:S04]  /*81c90*/  LDL.LU.64 R20, [R1+0x3778] ;  /* 0x0037780001147983 */ /* 0x000ee80000300a00 */
[----:B------:R-:W0:Y:S01]  /*81ca0*/  LDS.128 R16, [R2] ;  /* 0x0000000002107984 */ /* 0x000e220000000c00 */
[----:B------:R-:W-:Y:S06]  /*81cb0*/  BAR.SYNC.DEFER_BLOCKING 0x0 ;  /* 0x0000000000007b1d */ /* 0x000fec0000010000 */
[----:B------:R-:W-:Y:S02]  /*81cc0*/  STSM.16.M88.4 [R0], R12 ;  /* 0x0000000c00007844 */ /* 0x000fe40000000200 */
[----:B------:R-:W-:Y:S06]  /*81cd0*/  BAR.SYNC.DEFER_BLOCKING 0x0 ;  /* 0x0000000000007b1d */ /* 0x000fec0000010000 */
[----:B0-----:R-:W-:Y:S04]  /*81ce0*/  STL.64 [R1+0x30], R16 ;  /* 0x0000301001007387 */ /* 0x001fe80000100a00 */
[----:B------:R0:W-:Y:S04]  /*81cf0*/  STL.64 [R1+0x38], R18 ;  /* 0x0000381201007387 */ /* 0x0001e80000100a00 */
[----:B0-----:R-:W4:Y:S04]  /*81d00*/  LDL.LU.64 R18, [R1+0x3770] ;  /* 0x0037700001127983 */ /* 0x001f280000300a00 */
[----:B------:R-:W4:Y:S04]  /*81d10*/  LDL.LU.64 R16, [R1+0x3768] ;  /* 0x0037680001107983 */ /* 0x000f280000300a00 */
        /* <DEDUP_REMOVED lines=10> */
[----:B0-----:R-:W-:Y:S04]  /*81dc0*/  STL.64 [R1+0x1c0], R8 ;  /* 0x0001c00801007387 */ /* 0x001fe80000100a00 */
[----:B------:R0:W-:Y:S04]  /*81dd0*/  STL.64 [R1+0x1c8], R10 ;  /* 0x0001c80a01007387 */ /* 0x0001e80000100a00 */
[----:B0-----:R-:W4:Y:S04]  /*81de0*/  LDL.LU.64 R10, [R1+0x3750] ;  /* 0x00375000010a7983 */ /* 0x001f280000300a00 */
[----:B------:R-:W4:Y:S04]  /*81df0*/  LDL.LU.64 R8, [R1+0x3748] ;  /* 0x0037480001087983 */ /* 0x000f280000300a00 */
[----:B------:R-:W-:Y:S01]  /*81e00*/  STSM.16.M88.4 [R0], R4 ;  /* 0x0000000400007844 */ /* 0x000fe20000000200 */
[----:B------:R-:W-:Y:S06]  /*81e10*/  BAR.SYNC.DEFER_BLOCKING 0x0 ;  /* 0x0000000000007b1d */ /* 0x000fec0000010000 */
[----:B------:R-:W0:Y:S02]  /*81e20*/  LDS.128 R4, [R2] ;  /* 0x0000000002047984 */ /* 0x000e240000000c00 */
[----:B------:R-:W-:Y:S06]  /*81e30*/  BAR.SYNC.DEFER_BLOCKING 0x0 ;  /* 0x0000000000007b1d */ /* 0x000fec0000010000 */
[----:B--2---:R-:W-:Y:S04]  /*81e40*/  STSM.16.M88.4 [R0], R24 ;  /* 0x0000001800007844 */ /* 0x004fe80000000200 */
[----:B0-----:R-:W-:Y:S04]  /*81e50*/  STL.64 [R1+0x1d0], R4 ;  /* 0x0001d00401007387 */ /* 0x001fe80000100a00 */
[----:B------:R-:W-:Y:S01]  /*81e60*/  STL.64 [R1+0x1d8], R6 ;  /* 0x0001d80601007387 */ /* 0x000fe20000100a00 */
[----:B------:R-:W-:Y:S06]  /*81e70*/  BAR.SYNC.DEFER_BLOCKING 0x0 ;  /* 0x0000000000007b1d */ /* 0x000fec0000010000 */
[----:B------:R-:W0:Y:S02]  /*81e80*/  LDS.128 R4, [R2] ;  /* 0x0000000002047984 */ /* 0x000e240000000c00 */
[----:B------:R-:W-:Y:S06]  /*81e90*/  BAR.SYNC.DEFER_BLOCKING 0x0 ;  /* 0x0000000000007b1d */ /* 0x000fec0000010000 */
[----:B---3--:R-:W-:Y:S04]  /*81ea0*/  STSM.16.M88.4 [R0], R20 ;  /* 0x0000001400007844 */ /* 0x008fe80000000200 */
[----:B------:R-:W-:Y:S04]  /*81eb0*/  STL [R1+0x3728], R26 ;  /* 0x0037281a01007387 */ /* 0x000fe80000100800 */
[----:B------:R2:W-:Y:S04]  /*81ec0*/  STL [R1+0x3718], R27 ;  /* 0x0037181b01007387 */ /* 0x0005e80000100800 */
[----:B--2---:R-:W2:Y:S04]  /*81ed0*/  LDL R27, [R1+0x35d8] ;  /* 0x0035d800011b7983 */ /* 0x004ea80000100800 */
[----:B0-----:R-:W-:Y:S04]  /*81ee0*/  STL.64 [R1+0x1e0], R4 ;  /* 0x0001e00401007387 */ /* 0x001fe80000100a00 */
[----:B------:R-:W-:Y:S01]  /*81ef0*/  STL.64 [R1+0x1e8], R6 ;  /* 0x0001e80601007387 */ /* 0x000fe20000100a00 */
[----:B------:R-:W-:Y:S06]  /*81f00*/  BAR.SYNC.DEFER_BLOCKING 0x0 ;  /* 0x0000000000007b1d */ /* 0x000fec0000010000 */
[----:B------:R-:W3:Y:S04]  /*81f10*/  LDL R23, [R1+0x140c] ;  /* 0x00140c0001177983 */ /* 0x000ee80000100800 */
[----:B------:R-:W0:Y:S01]  /*81f20*/  LDS.128 R4, [R2] ;  /* 0x0000000002047984 */ /* 0x000e220000000c00 */
[----:B------:R-:W-:Y:S06]  /*81f30*/  BAR.SYNC.DEFER_BLOCKING 0x0 ;  /* 0x0000000000007b1d */ /* 0x000fec0000010000 */
[----:B----4-:R4:W-:Y:S04]  /*81f40*/  STSM.16.M88.4 [R0], R16 ;  /* 0x0000001000007844 */ /* 0x0109e80000000200 */
[----:B0-----:R-:W-:Y:S04]  /*81f50*/  STL.64 [R1+0x1f0], R4 ;  /* 0x0001f00401007387 */ /* 0x001fe80000100a00 */
[----:B------:R-:W-:Y:S01]  /*81f60*/  STL.64 [R1+0x1f8], R6 ;  /* 0x0001f80601007387 */ /* 0x000fe20000100a00 */
[----:B------:R-:W-:Y:S06]  /*81f70*/  BAR.SYNC.DEFER_BLOCKING 0x0 ;  /* 0x0000000000007b1d */ /* 0x000fec0000010000 */
[----:B----4-:R-:W4:Y:S04]  /*81f80*/  LDL R19, [R1+0x35d4] ;  /* 0x0035d40001137983 */ /* 0x010f280000100800 */
[----:B------:R-:W0:Y:S01]  /*81f90*/  LDS.128 R4, [R2] ;  /* 0x0000000002047984 */ /* 0x000e220000000c00 */
[----:B------:R-:W-:Y:S06]  /*81fa0*/  BAR.SYNC.DEFER_BLOCKING 0x0 ;  /* 0x0000000000007b1d */ /* 0x000fec0000010000 */
[----:B------:R-:W-:Y:S02]  /*81fb0*/  STSM.16.M88.4 [R0], R12 ;  /* 0x0000000c00007844 */ /* 0x000fe40000000200 */
[----:B------:R-:W-:Y:S06]  /*81fc0*/  BAR.SYNC.DEFER_BLOCKING 0x0 ;  /* 0x0000000000007b1d */ /* 0x000fec0000010000 */
[----:B------:R-:W0:Y:S02]  /*81fd0*/  LDS.128 R12, [R2] ;  /* 0x00000000020c7984 */ /* 0x000e240000000c00 */
[----:B------:R-:W-:Y:S06]  /*81fe0*/  BAR.SYNC.DEFER_BLOCKING 0x0 ;  /* 0x0000000000007b1d */ /* 0x000fec0000010000 */
[----:B------:R-:W-:Y:S04]  /*81ff0*/  STSM.16.M88.4 [R0], R8 ;  /* 0x0000000800007844 */ /* 0x000fe80000000200 */
[----:B0-----:R-:W-:Y:S04]  /*82000*/  STL.64 [R1+0x1b0], R4 ;  /* 0x0001b00401007387 */ /* 0x001fe80000100a00 */
[----:B------:R0:W-:Y:S04]  /*82010*/  STL.64 [R1+0x1b8], R6 ;  /* 0x0001b80601007387 */ /* 0x0001e80000100a00 */
[----:B0-----:R-:W4:Y:S04]  /*82020*/  LDL.LU.64 R6, [R1+0x3740] ;  /* 0x0037400001067983 */ /* 0x001f280000300a00 */
[----:B------:R-:W4:Y:S01]  /*82030*/  LDL.LU.64 R4, [R1+0x3738] ;  /* 0x0037380001047983 */ /* 0x000f220000300a00 */
[----:B------:R-:W-:Y:S06]  /*82040*/  BAR.SYNC.DEFER_BLOCKING 0x0 ;  /* 0x0000000000007b1d */ /* 0x000fec0000010000 */
[----:B------:R-:W4:Y:S04]  /*82050*/  LDL.LU R22, [R1+0x190] ;  /* 0x0001900001167983 */ /* 0x000f280000300800 */
[----:B------:R-:W-:Y:S04]  /*82060*/  STL.64 [R1+0x1a0], R12 ;  /* 0x0001a00c01007387 */ /* 0x000fe80000100a00 */
[----:B------:R-:W-:Y:S04]  /*82070*/  STL.64 [R1+0x1a8], R14 ;  /* 0x0001a80e01007387 */ /* 0x000fe80000100a00 */
[----:B------:R-:W0:Y:S01]  /*82080*/  LDS.128 R12, [R2] ;  /* 0x00000000020c7984 */ /* 0x000e220000000c00 */
[----:B------:R-:W-:Y:S06]  /*82090*/  BAR.SYNC.DEFER_BLOCKING 0x0 ;  /* 0x0000000000007b1d */ /* 0x000fec0000010000 */
[----:B0-----:R0:W-:Y:S04]  /*820a0*/  STL.64 [R1+0x10], R12 ;  /* 0x0000100c01007387 */ /* 0x0011e80000100a00 */
[----:B------:R-:W-:Y:S04]  /*820b0*/  STL.64 [R1+0x18], R14 ;  /* 0x0000180e01007387 */ /* 0x000fe80000100a00 */
[----:B0-----:R-:W4:Y:S04]  /*820c0*/  LDL R12, [R1+0x35f0] ;  /* 0x0035f000010c7983 */ /* 0x001f280000100800 */
[----:B------:R-:W4:Y:S04]  /*820d0*/  LDL.LU R16, [R1+0x180] ;  /* 0x0001800001107983 */ /* 0x000f280000300800 */
[----:B------:R-:W4:Y:S04]  /*820e0*/  LDL.LU R17, [R1+0x170] ;  /* 0x0001700001117983 */ /* 0x000f280000300800 */
[----:B------:R-:W4:Y:S04]  /*820f0*/  LDL R26, [R1+0x35dc] ;  /* 0x0035dc00011a7983 */ /* 0x000f280000100800 */
[----:B------:R-:W4:Y:S01]  /*82100*/  LDL R25, [R1+0x35e0] ;  /* 0x0035e00001197983 */ /* 0x000f220000100800 */
[CC--:B--2---:R-:W-:Y:S01]  /*82110*/  IMAD R9, R27.reuse, R28.reuse, RZ ;  /* 0x0000001c1b097224 */ /* 0x0c4fe200078e02ff */
[----:B------:R-:W-:Y:S01]  /*82120*/  ISETP.GE.AND P2, PT, R27, UR34, PT ;  /* 0x000000221b007c0c */ /* 0x000fe2000bf46270 */
[----:B------:R-:W0:Y:S01]  /*82130*/  LDCU.64 UR34, c[0x0][0x398] ;  /* 0x00007300ff2277ac */ /* 0x000e220008000a00 */
[----:B------:R-:W2:Y:S02]  /*82140*/  LDL R29, [R1+0x35ec] ;  /* 0x0035ec00011d7983 */ /* 0x000ea40000100800 */
[----:B------:R-:W-:Y:S01]  /*82150*/  LEA R8, P6, R9, UR24, 0x1 ;  /* 0x0000001809087c11 */ /* 0x000fe2000f8c08ff */
[C---:B---3--:R-:W-:Y:S01]  /*82160*/  IMAD R24, R23.reuse, UR69, RZ ;  /* 0x0000004517187c24 */ /* 0x048fe2000f8e02ff */
[----:B------:R-:W-:Y:S01]  /*82170*/  ISETP.LT.AND P2, PT, R23, UR43, !P2 ;  /* 0x0000002b17007c0c */ /* 0x000fe2000d741270 */
[----:B------:R3:W-:Y:S01]  /*82180*/  STL [R1+0x3648], R2 ;  /* 0x0036480201007387 */ /* 0x0007e20000100800 */
[----:B------:R-:W-:Y:S01]  /*82190*/  LEA.HI.X.SX32 R9, R9, UR25, 0x1, P6 ;  /* 0x0000001909097c11 */ /* 0x000fe2000b0f0eff */
[----:B------:R-:W0:Y:S02]  /*821a0*/  LDCU UR43, c[0x0][0x398] ;  /* 0x00007300ff2b77ac */ /* 0x000e240008000800 */
[----:B---3--:R-:W3:Y:S01]  /*821b0*/  LDL R2, [R1+0x35e8] ;  /* 0x0035e80001027983 */ /* 0x008ee20000100800 */
[C---:B----4-:R-:W-:Y:S01]  /*821c0*/  IMAD R3, R19.reuse, R28, RZ ;  /* 0x0000001c13037224 */ /* 0x050fe200078e02ff */
[----:B------:R-:W-:-:S04]  /*821d0*/  ISETP.GE.AND P3, PT, R19, UR26, PT ;  /* 0x0000001a13007c0c */ /* 0x000fc8000bf66270 */
[----:B------:R-:W-:Y:S02]  /*821e0*/  LEA R10, P5, R3, UR24, 0x1 ;  /* 0x00000018030a7c11 */ /* 0x000fe4000f8a08ff */
[----:B------:R-:W-:Y:S01]  /*821f0*/  ISETP.LT.AND P3, PT, R23, UR41, !P3 ;  /* 0x0000002917007c0c */ /* 0x000fe2000df61270 */
[----:B------:R-:W4:Y:S01]  /*82200*/  LDCU UR41, c[0x0][0x398] ;  /* 0x00007300ff2977ac */ /* 0x000f220008000800 */
[----:B------:R-:W-:Y:S01]  /*82210*/  LEA.HI.X.SX32 R11, R3, UR25, 0x1, P5 ;  /* 0x00000019030b7c11 */ /* 0x000fe2000a8f0eff */
[----:B------:R0:W-:Y:S02]  /*82220*/  STSM.16.M88.4 [R0], R4 ;  /* 0x0000000400007844 */ /* 0x0001e40000000200 */
[----:B0-----:R-:W-:Y:S01]  /*82230*/  IMAD.WIDE R4, R24, 0x2, R10 ;  /* 0x0000000218047825 */ /* 0x001fe200078e020a */
[----:B------:R-:W-:Y:S01]  /*82240*/  BAR.SYNC.DEFER_BLOCKING 0x0 ;  /* 0x0000000000007b1d */ /* 0x000fe20000010000 */
[----:B------:R-:W-:Y:S02]  /*82250*/  PRMT R0, R22, 0x7632, R0 ;  /* 0x0000763216007816 */ /* 0x000fe40000000000 */
[----:B------:R-:W-:-:S04]  /*82260*/  IMAD.WIDE R6, R24, 0x2, R8 ;  /* 0x0000000218067825 */ /* 0x000fc800078e0208 */
[----:B------:R0:W-:Y:S04]  /*82270*/  @P3 STG.E.U16 desc[UR38][R4.64], R22 ;  /* 0x0000001604003986 */ /* 0x0001e8000c101526 */
[----:B------:R1:W-:Y:S01]  /*82280*/  @P2 STG.E.U16 desc[UR38][R6.64], R0 ;  /* 0x0000000006002986 */ /* 0x0003e2000c101526 */
[----:B0-----:R-:W-:-:S04]  /*82290*/  IMAD R5, R28, 0x80, R3 ;  /* 0x000000801c057824 */ /* 0x001fc800078e0203 */
[----:B-1----:R-:W-:Y:S01]  /*822a0*/  IMAD R0, R28, 0x40, R5 ;  /* 0x000000401c007824 */ /* 0x002fe200078e0205 */
[----:B------:R-:W-:-:S03]  /*822b0*/  LEA R4, P5, R5, UR24, 0x1 ;  /* 0x0000001805047c11 */ /* 0x000fc6000f8a08ff */
[----:B------:R-:W-:Y:S01]  /*822c0*/  IMAD R3, R28, 0x40, R0 ;  /* 0x000000401c037824 */ /* 0x000fe200078e0200 */
[----:B------:R-:W-:Y:S01]  /*822d0*/  ISETP.GE.AND P3, PT, R23, UR27, PT ;  /* 0x0000001b17007c0c */ /* 0x000fe2000bf66270 */
[----:B------:R-:W0:Y:S01]  /*822e0*/  LDCU.64 UR26, c[0x0][0x398] ;  /* 0x00007300ff1a77ac */ /* 0x000e220008000a00 */
[C---:B------:R-:W-:Y:S02]  /*822f0*/  LEA R22, P6, R0.reuse, UR24, 0x1 ;  /* 0x0000001800167c11 */ /* 0x040fe4000f8c08ff */
[----:B------:R-:W-:Y:S02]  /*82300*/  LEA.HI.X.SX32 R5, R5, UR25, 0x1, P5 ;  /* 0x0000001905057c11 */ /* 0x000fe4000a8f0eff */
[C---:B------:R-:W-:Y:S02]  /*82310*/  LEA R20, P5, R3.reuse, UR24, 0x1 ;  /* 0x0000001803147c11 */ /* 0x040fe4000f8a08ff */
[----:B------:R-:W-:Y:S02]  /*82320*/  LEA.HI.X.SX32 R23, R0, UR25, 0x1, P6 ;  /* 0x0000001900177c11 */ /* 0x000fe4000b0f0eff */
[----:B------:R-:W-:-:S02]  /*82330*/  LEA.HI.X.SX32 R21, R3, UR25, 0x1, P5 ;  /* 0x0000001903157c11 */ /* 0x000fc4000a8f0eff */
[----:B------:R-:W-:Y:S01]  /*82340*/  ISETP.LT.AND P5, PT, R12, UR34, !P3 ;  /* 0x000000220c007c0c */ /* 0x000fe2000dfa1270 */
[----:B------:R-:W-:Y:S01]  /*82350*/  IMAD.WIDE R12, R24, 0x2, R4 ;  /* 0x00000002180c7825 */ /* 0x000fe200078e0204 */
[----:B------:R-:W1:Y:S01]  /*82360*/  LDCU UR34, c[0x0][0x398] ;  /* 0x00007300ff2277ac */ /* 0x000e620008000800 */
[----:B------:R-:W-:Y:S02]  /*82370*/  ISETP.LT.AND P2, PT, R26, UR44, !P3 ;  /* 0x0000002c1a007c0c */ /* 0x000fe4000df41270 */
[----:B------:R-:W-:Y:S01]  /*82380*/  ISETP.LT.AND P6, PT, R25, UR36, !P3 ;  /* 0x0000002419007c0c */ /* 0x000fe2000dfc1270 */
[----:B------:R-:W-:Y:S01]  /*82390*/  IMAD.WIDE R14, R24, 0x2, R22 ;  /* 0x00000002180e7825 */ /* 0x000fe200078e0216 */
[----:B------:R-:W-:Y:S01]  /*823a0*/  PRMT R0, R16, 0x7632, R0 ;  /* 0x0000763210007816 */ /* 0x000fe20000000000 */
[----:B------:R0:W-:Y:S01]  /*823b0*/  STL [R1+0x3734], R25 ;  /* 0x0037341901007387 */ /* 0x0001e20000100800 */
[----:B------:R-:W-:Y:S01]  /*823c0*/  PRMT R18, R17, 0x7632, R18 ;  /* 0x0000763211127816 */ /* 0x000fe20000000012 */
[----:B------:R-:W-:Y:S01]  /*823d0*/  IMAD.WIDE R6, R24, 0x2, R20 ;  /* 0x0000000218067825 */ /* 0x000fe200078e0214 */
[----:B------:R-:W1:Y:S03]  /*823e0*/  LDCU.64 UR44, c[0x0][0x398] ;  /* 0x00007300ff2c77ac */ /* 0x000e660008000a00 */
[----:B------:R-:W-:-:S02]  /*823f0*/  IMAD R3, R28, 0x40, R3 ;  /* 0x000000401c037824 */ /* 0x000fc400078e0203 */
[----:B------:R-:W-:Y:S01]  /*82400*/  @P2 STG.E.U16 desc[UR38][R12.64], R16 ;  /* 0x000000100c002986 */ /* 0x000fe2000c101526 */
[----:B------:R-:W1:Y:S03]  /*82410*/  LDCU UR36, c[0x0][0x398] ;  /* 0x00007300ff2477ac */ /* 0x000e660008000800 */
[----:B------:R-:W-:Y:S04]  /*82420*/  @P6 STG.E.U16 desc[UR38][R14.64], R0 ;  /* 0x000000000e006986 */ /* 0x000fe8000c101526 */
[----:B------:R1:W-:Y:S04]  /*82430*/  @P5 STG.E.U16 desc[UR38][R6.64], R17 ;  /* 0x0000001106005986 */ /* 0x0003e8000c101526 */
[----:B0-----:R-:W4:Y:S01]  /*82440*/  LDL.LU R25, [R1+0x150] ;  /* 0x0001500001197983 */ /* 0x001f220000300800 */
[----:B-1----:R-:W-:-:S04]  /*82450*/  IMAD R7, R28, 0x40, R3 ;  /* 0x000000401c077824 */ /* 0x002fc800078e0203 */
[----:B------:R-:W-:Y:S01]  /*82460*/  IMAD R0, R28, 0x40, R7 ;  /* 0x000000401c007824 */ /* 0x000fe200078e0207 */
[----:B------:R-:W-:-:S04]  /*82470*/  LEA R6, P6, R7, UR24, 0x1 ;  /* 0x0000001807067c11 */ /* 0x000fc8000f8c08ff */
[----:B------:R-:W-:Y:S02]  /*82480*/  LEA.HI.X.SX32 R7, R7, UR25, 0x1, P6 ;  /* 0x0000001907077c11 */ /* 0x000fe4000b0f0eff */
[C---:B------:R-:W-:Y:S01]  /*82490*/  LEA R14, P6, R0.reuse, UR24, 0x1 ;  /* 0x00000018000e7c11 */ /* 0x040fe2000f8c08ff */
[----:B------:R0:W-:Y:S03]  /*824a0*/  STL [R1+0x370c], R28 ;  /* 0x00370c1c01007387 */ /* 0x0001e60000100800 */
[----:B------:R-:W-:Y:S01]  /*824b0*/  LEA.HI.X.SX32 R15, R0, UR25, 0x1, P6 ;  /* 0x00000019000f7c11 */ /* 0x000fe2000b0f0eff */
[----:B0-----:R-:W4:Y:S04]  /*824c0*/  LDL R28, [R1+0x35f0] ;  /* 0x0035f000011c7983 */ /* 0x001f280000100800 */
[----:B------:R-:W4:Y:S01]  /*824d0*/  LDL.LU R0, [R1+0x160] ;  /* 0x0001600001007983 */ /* 0x000f220000300800 */
[----:B------:R-:W-:-:S02]  /*824e0*/  LEA R12, P5, R3, UR24, 0x1 ;  /* 0x00000018030c7c11 */ /* 0x000fc4000f8a08ff */
[----:B--2---:R-:W-:Y:S01]  /*824f0*/  ISETP.LT.AND P2, PT, R29, UR48, !P3 ;  /* 0x000000301d007c0c */ /* 0x004fe2000df41270 */
[----:B------:R-:W0:Y:S01]  /*82500*/  LDCU UR48, c[0x0][0x39c] ;  /* 0x00007380ff3077ac */ /* 0x000e220008000800 */
[----:B------:R-:W-:Y:S02]  /*82510*/  LEA.HI.X.SX32 R13, R3, UR25, 0x1, P5 ;  /* 0x00000019030d7c11 */ /* 0x000fe4000a8f0eff */
[----:B------:R-:W-:Y:S01]  /*82520*/  ISETP.LT.AND P6, PT, R19, UR26, !P4 ;  /* 0x0000001a13007c0c */ /* 0x000fe2000e7c1270 */
[----:B------:R-:W1:Y:S01]  /*82530*/  LDCU.64 UR24, c[0x0][0x398] ;  /* 0x00007300ff1877ac */ /* 0x000e620008000a00 */
[----:B------:R-:W-:Y:S01]  /*82540*/  IMAD.WIDE R16, R24, 0x2, R12 ;  /* 0x0000000218107825 */ /* 0x000fe200078e020c */
[----:B---3--:R-:W-:Y:S01]  /*82550*/  ISETP.LT.AND P5, PT, R2, UR46, !P3 ;  /* 0x0000002e02007c0c */ /* 0x008fe2000dfa1270 */
[----:B------:R-:W2:Y:S05]  /*82560*/  LDCU UR26, c[0x0][0x398] ;  /* 0x00007300ff1a77ac */ /* 0x000eaa0008000800 */
[----:B------:R3:W-:Y:S01]  /*82570*/  @P2 STG.E.U16 desc[UR38][R16.64], R18 ;  /* 0x0000001210002986 */ /* 0x0007e2000c101526 */
[----:B------:R-:W0:Y:S03]  /*82580*/  LDCU UR46, c[0x0][0x398] ;  /* 0x00007300ff2e77ac */ /* 0x000e260008000800 */
[----:B---3--:R-:W3:Y:S01]  /*82590*/  LDL R17, [R1+0x35e4] ;  /* 0x0035e40001117983 */ /* 0x008ee20000100800 */
[----:B------:R-:W-:-:S03]  /*825a0*/  IMAD.WIDE R18, R24, 0x2, R6 ;  /* 0x0000000218127825 */ /* 0x000fc600078e0206 */
[----:B------:R-:W-:Y:S04]  /*825b0*/  STL [R1+0x3730], R15 ;  /* 0x0037300f01007387 */ /* 0x000fe80000100800 */
[----:B----4-:R4:W-:Y:S04]  /*825c0*/  @P5 STG.E.U16 desc[UR38][R18.64], R0 ;  /* 0x0000000012005986 */ /* 0x0109e8000c101526 */
[----:B----4-:R-:W4:Y:S01]  /*825d0*/  LDL R19, [R1+0x140c] ;  /* 0x00140c0001137983 */ /* 0x010f220000100800 */
[----:B------:R-:W-:Y:S01]  /*825e0*/  PRMT R3, R0, 0x7632, R3 ;  /* 0x0000763200037816 */ /* 0x000fe20000000003 */
[C---:B------:R-:W-:Y:S01]  /*825f0*/  VIADD R0, R24.reuse, UR69 ;  /* 0x0000004518007c36 */ /* 0x040fe20008000000 */
[----:B---3--:R-:W-:Y:S01]  /*82600*/  ISETP.LT.AND P2, PT, R17, UR44, !P3 ;  /* 0x0000002c11007c0c */ /* 0x008fe2000df41270 */
[----:B------:R-:W-:Y:S01]  /*82610*/  IMAD.WIDE R16, R24, 0x2, R14 ;  /* 0x0000000218107825 */ /* 0x000fe200078e020e */
[----:B------:R-:W-:Y:S01]  /*82620*/  ISETP.LT.AND P3, PT, R27, UR50, !P4 ;  /* 0x000000321b007c0c */ /* 0x000fe2000e761270 */
[----:B------:R-:W3:Y:S01]  /*82630*/  LDCU UR50, c[0x0][0x39c] ;  /* 0x00007380ff3277ac */ /* 0x000ee20008000800 */
[----:B------:R-:W2:Y:S01]  /*82640*/  LDL.LU R27, [R1+0x130] ;  /* 0x00013000011b7983 */ /* 0x000ea20000300800 */
[----:B------:R-:W-:-:S02]  /*82650*/  PRMT R24, R25, 0x7632, R24 ;  /* 0x0000763219187816 */ /* 0x000fc40000000018 */
[----:B------:R-:W-:Y:S01]  /*82660*/  ISETP.LT.AND P5, PT, R26, UR52, !P4 ;  /* 0x000000341a007c0c */ /* 0x000fe2000e7a1270 */
[----:B------:R-:W2:Y:S01]  /*82670*/  LDL R15, [R1+0x35e4] ;  /* 0x0035e400010f7983 */ /* 0x000ea20000100800 */
[----:B------:R-:W0:Y:S04]  /*82680*/  LDCU UR44, c[0x0][0x398] ;  /* 0x00007300ff2c77ac */ /* 0x000e280008000800 */
[----:B------:R1:W-:Y:S01]  /*82690*/  @P2 STG.E.U16 desc[UR38][R16.64], R3 ;  /* 0x0000000310002986 */ /* 0x0003e2000c101526 */
[----:B------:R-:W0:Y:S01]  /*826a0*/  LDCU UR52, c[0x0][0x398] ;  /* 0x00007300ff3477ac */ /* 0x000e220008000800 */
[----:B-1----:R-:W-:-:S05]  /*826b0*/  IMAD.WIDE R16, R0, 0x2, R10 ;  /* 0x0000000200107825 */ /* 0x002fca00078e020a */
[----:B------:R1:W-:Y:S04]  /*826c0*/  @P6 STG.E.U16 desc[UR38][R16.64], R25 ;  /* 0x0000001910006986 */ /* 0x0003e8000c101526 */
[----:B-1----:R-:W2:Y:S01]  /*826d0*/  LDL.LU R25, [R1+0x3734] ;  /* 0x0037340001197983 */ /* 0x002ea20000300800 */
[----:B----4-:R-:W-:Y:S02]  /*826e0*/  VIADD R3, R19, 0x3 ;  /* 0x0000000313037836 */ /* 0x010fe40000000000 */
[----:B------:R-:W-:-:S05]  /*826f0*/  IMAD.WIDE R18, R0, 0x2, R8 ;  /* 0x0000000200127825 */ /* 0x000fca00078e0208 */
[----:B------:R1:W-:Y:S04]  /*82700*/  @P3 STG.E.U16 desc[UR38][R18.64], R24 ;  /* 0x0000001812003986 */ /* 0x0003e8000c101526 */
[----:B-1----:R-:W4:Y:S01]  /*82710*/  LDL.LU R24, [R1+0x140] ;  /* 0x0001400001187983 */ /* 0x002f220000300800 */
[----:B0-----:R-:W-:Y:S01]  /*82720*/  ISETP.GE.AND P2, PT, R3, UR48, PT ;  /* 0x0000003003007c0c */ /* 0x001fe2000bf46270 */
[----:B------:R-:W-:-:S04]  /*82730*/  IMAD.WIDE R16, R0, 0x2, R4 ;  /* 0x0000000200107825 */ /* 0x000fc800078e0204 */
[----:B------:R-:W-:Y:S01]  /*82740*/  IMAD.WIDE R18, R0, 0x2, R22 ;  /* 0x0000000200127825 */ /* 0x000fe200078e0216 */
[----:B--2---:R-:W-:Y:S01]  /*82750*/  ISETP.LT.AND P6, PT, R25, UR24, !P4 ;  /* 0x0000001819007c0c */ /* 0x004fe2000e7c1270 */
[----:B------:R-:W0:Y:S01]  /*82760*/  LDCU UR24, c[0x0][0x398] ;  /* 0x00007300ff1877ac */ /* 0x000e220008000800 */
[----:B------:R-:W-:Y:S01]  /*82770*/  ISETP.LT.AND P3, PT, R28, UR40, !P4 ;  /* 0x000000281c007c0c */ /* 0x000fe2000e761270 */
[----:B------:R-:W1:Y:S01]  /*82780*/  LDCU UR40, c[0x0][0x398] ;  /* 0x00007300ff2877ac */ /* 0x000e620008000800 */
[----:B------:R-:W2:Y:S01]  /*82790*/  LDCU UR48, c[0x0][0x398] ;  /* 0x00007300ff3077ac */ /* 0x000ea20008000800 */
[----:B----4-:R-:W-:Y:S01]  /*827a0*/  PRMT R3, R24, 0x7632, R3 ;  /* 0x0000763218037816 */ /* 0x010fe20000000003 */
[----:B------:R4:W-:Y:S07]  /*827b0*/  @P5 STG.E.U16 desc[UR38][R16.64], R24 ;  /* 0x0000001810005986 */ /* 0x0009ee000c101526 */
[----:B------:R0:W-:Y:S04]  /*827c0*/  @P6 STG.E.U16 desc[UR38][R18.64], R3 ;  /* 0x0000000312006986 */ /* 0x0001e8000c101526 */
[----:B----4-:R-:W4:Y:S04]  /*827d0*/  LDL.LU R24, [R1+0x194] ;  /* 0x0001940001187983 */ /* 0x010f280000300800 */
[----:B0-----:R-:W2:Y:S01]  /*827e0*/  LDL R19, [R1+0x140c] ;  /* 0x00140c0001137983 */ /* 0x001ea20000100800 */
[----:B------:R-:W-:Y:S01]  /*827f0*/  ISETP.LT.AND P5, PT, R29, UR42, !P4 ;  /* 0x0000002a1d007c0c */ /* 0x000fe2000e7a1270 */
[----:B------:R-:W-:Y:S01]  /*82800*/  IMAD.WIDE R16, R0, 0x2, R20 ;  /* 0x0000000200107825 */ /* 0x000fe200078e0214 */
[----:B------:R-:W-:Y:S01]  /*82810*/  ISETP.LT.AND P6, PT, R2, UR6, !P4 ;  /* 0x0000000602007c0c */ /* 0x000fe2000e7c1270 */
[----:B------:R-:W0:Y:S03]  /*82820*/  LDCU UR42, c[0x0][0x398] ;  /* 0x00007300ff2a77ac */ /* 0x000e260008000800 */
[----:B------:R1:W-:Y:S01]  /*82830*/  @P3 STG.E.U16 desc[UR38][R16.64], R27 ;  /* 0x0000001b10003986 */ /* 0x0003e2000c101526 */
[----:B------:R-:W-:Y:S01]  /*82840*/  ISETP.LT.AND P4, PT, R15, UR8, !P4 ;  /* 0x000000080f007c0c */ /* 0x000fe2000e781270 */
[----:B------:R-:W0:Y:S01]  /*82850*/  LDCU UR6, c[0x0][0x398] ;  /* 0x00007300ff0677ac */ /* 0x000e220008000800 */
[----:B------:R-:W0:Y:S01]  /*82860*/  LDCU UR8, c[0x0][0x398] ;  /* 0x00007300ff0877ac */ /* 0x000e220008000800 */
[----:B-1----:R-:W-:-:S04]  /*82870*/  IMAD.WIDE R16, R0, 0x2, R12 ;  /* 0x0000000200107825 */ /* 0x002fc800078e020c */
[----:B--2---:R-:W-:-:S05]  /*82880*/  VIADD R3, R19, 0x4 ;  /* 0x0000000413037836 */ /* 0x004fca0000000000 */
[----:B---3--:R-:W-:Y:S01]  /*82890*/  ISETP.GE.AND P3, PT, R3, UR50, PT ;  /* 0x0000003203007c0c */ /* 0x008fe2000bf66270 */
[C---:B------:R-:W-:Y:S01]  /*828a0*/  IMAD.WIDE R18, R0.reuse, 0x2, R6 ;  /* 0x0000000200127825 */ /* 0x040fe200078e0206 */
[----:B------:R-:W-:Y:S01]  /*828b0*/  PRMT R3, R27, 0x7632, R3 ;  /* 0x000076321b037816 */ /* 0x000fe20000000003 */
[----:B------:R-:W1:Y:S01]  /*828c0*/  LDCU UR50, c[0x0][0x398] ;  /* 0x00007300ff3277ac */ /* 0x000e620008000800 */
[----:B------:R-:W2:Y:S04]  /*828d0*/  LDL.LU R27, [R1+0x184] ;  /* 0x00018400011b7983 */ /* 0x000ea80000300800 */
[----:B------:R3:W-:Y:S04]  /*828e0*/  STL [R1+0x372c], R7 ;  /* 0x00372c0701007387 */ /* 0x0007e80000100800 */
[----:B------:R0:W-:Y:S04]  /*828f0*/  @P5 STG.E.U16 desc[UR38][R16.64], R3 ;  /* 0x0000000310005986 */ /* 0x0001e8000c101526 */
[----:B---3--:R-:W3:Y:S04]  /*82900*/  LDL R7, [R1+0x35d4] ;  /* 0x0035d40001077983 */ /* 0x008ee80000100800 */
[----:B------:R-:W2:Y:S04]  /*82910*/  LDL.LU R15, [R1+0x3730] ;  /* 0x00373000010f7983 */ /* 0x000ea80000300800 */
[----:B0-----:R-:W2:Y:S04]  /*82920*/  LDL.LU R17, [R1+0x120] ;  /* 0x0001200001117983 */ /* 0x001ea80000300800 */
[----:B--2---:R0:W-:Y:S04]  /*82930*/  @P6 STG.E.U16 desc[UR38][R18.64], R17 ;  /* 0x0000001112006986 */ /* 0x0041e8000c101526 */
[----:B0-----:R-:W2:Y:S01]  /*82940*/  LDL R19, [R1+0x35d8] ;  /* 0x0035d80001137983 */ /* 0x001ea20000100800 */
[----:B------:R-:W-:Y:S01]  /*82950*/  PRMT R3, R17, 0x7632, R3 ;  /* 0x0000763211037816 */ /* 0x000fe20000000003 */
[C---:B------:R-:W-:Y:S01]  /*82960*/  IMAD.WIDE R16, R0.reuse, 0x2, R14 ;  /* 0x0000000200107825 */ /* 0x040fe200078e020e */
[----:B---3--:R-:W-:Y:S01]  /*82970*/  ISETP.LT.AND P6, PT, R7, UR4, !P0 ;  /* 0x0000000407007c0c */ /* 0x008fe2000c7c1270 */
[----:B------:R-:W0:Y:S01]  /*82980*/  LDCU UR4, c[0x0][0x398] ;  /* 0x00007300ff0477ac */ /* 0x000e220008000800 */
[----:B------:R-:W3:Y:S01]  /*82990*/  LDL.LU R7, [R1+0x174] ;  /* 0x0001740001077983 */ /* 0x000ee20000300800 */
[----:B------:R-:W-:-:S03]  /*829a0*/  VIADD R0, R0, UR69 ;  /* 0x0000004500007c36 */ /* 0x000fc60008000000 */
[----:B------:R1:W-:Y:S01]  /*829b0*/  @P4 STG.E.U16 desc[UR38][R16.64], R3 ;  /* 0x0000000310004986 */ /* 0x0003e2000c101526 */
[----:B------:R-:W-:Y:S01]  /*829c0*/  ISETP.LT.AND P4, PT, R26, UR18, !P0 ;  /* 0x000000121a007c0c */ /* 0x000fe2000c781270 */
[----:B------:R-:W0:Y:S01]  /*829d0*/  LDCU UR18, c[0x0][0x398] ;  /* 0x00007300ff1277ac */ /* 0x000e220008000800 */
[----:B-1----:R-:W-:Y:S01]  /*829e0*/  IMAD.WIDE R16, R0, 0x2, R10 ;  /* 0x0000000200107825 */ /* 0x002fe200078e020a */
[----:B----4-:R-:W-:-:S04]  /*829f0*/  PRMT R3, R24, 0x7632, R3 ;  /* 0x0000763218037816 */ /* 0x010fc80000000003 */
[----:B------:R1:W-:Y:S02]  /*82a00*/  @P6 STG.E.U16 desc[UR38][R16.64], R24 ;  /* 0x0000001810006986 */ /* 0x0003e4000c101526 */
[C---:B-1----:R-:W-:Y:S02]  /*82a10*/  IMAD.WIDE R16, R0.reuse, 0x2, R4 ;  /* 0x0000000200107825 */ /* 0x042fe400078e0204 */
[----:B------:R-:W4:Y:S01]  /*82a20*/  LDL.LU R24, [R1+0x164] ;  /* 0x0001640001187983 */ /* 0x000f220000300800 */
[----:B--2---:R-:W-:Y:S01]  /*82a30*/  ISETP.LT.AND P5, PT, R19, UR17, !P0 ;  /* 0x0000001113007c0c */ /* 0x004fe2000c7a1270 */
[----:B------:R-:W-:Y:S01]  /*82a40*/  IMAD.WIDE R18, R0, 0x2, R8 ;  /* 0x0000000200127825 */ /* 0x000fe200078e0208 */
[----:B------:R-:W-:Y:S01]  /*82a50*/  ISETP.LT.AND P6, PT, R25, UR19, !P0 ;  /* 0x0000001319007c0c */ /* 0x000fe2000c7c1270 */
[----:B------:R-:W1:Y:S01]  /*82a60*/  LDCU UR17, c[0x0][0x398] ;  /* 0x00007300ff1177ac */ /* 0x000e620008000800 */
[----:B------:R-:W2:Y:S09]  /*82a70*/  LDCU UR19, c[0x0][0x398] ;  /* 0x00007300ff1377ac */ /* 0x000eb20008000800 */
[----:B------:R-:W-:Y:S04]  /*82a80*/  @P5 STG.E.U16 desc[UR38][R18.64], R3 ;  /* 0x0000000312005986 */ /* 0x000fe8000c101526 */
[----:B------:R0:W-:Y:S04]  /*82a90*/  @P4 STG.E.U16 desc[UR38][R16.64], R27 ;  /* 0x0000001b10004986 */ /* 0x0001e8000c101526 */
[----:B0-----:R-:W2:Y:S01]  /*82aa0*/  LDL R17, [R1+0x35e4] ;  /* 0x0035e40001117983 */ /* 0x001ea20000100800 */
[----:B------:R-:W-:Y:S01]  /*82ab0*/  ISETP.LT.AND P5, PT, R28, UR20, !P0 ;  /* 0x000000141c007c0c */ /* 0x000fe2000c7a1270 */
[----:B------:R-:W-:Y:S01]  /*82ac0*/  IMAD.WIDE R18, R0, 0x2, R22 ;  /* 0x0000000200127825 */ /* 0x000fe200078e0216 */
[----:B------:R-:W-:Y:S01]  /*82ad0*/  PRMT R3, R27, 0x7632, R3 ;  /* 0x000076321b037816 */ /* 0x000fe20000000003 */
[----:B------:R-:W0:Y:S01]  /*82ae0*/  LDCU UR20, c[0x0][0x398] ;  /* 0x00007300ff1477ac */ /* 0x000e220008000800 */
[----:B------:R-:W-:Y:S01]  /*82af0*/  ISETP.LT.AND P4, PT, R29, UR21, !P0 ;  /* 0x000000151d007c0c */ /* 0x000fe2000c781270 */
[----:B------:R-:W4:Y:S01]  /*82b00*/  LDL.LU R27, [R1+0x154] ;  /* 0x00015400011b7983 */ /* 0x000f220000300800 */
[----:B------:R-:W0:Y:S03]  /*82b10*/  LDCU UR21, c[0x0][0x398] ;  /* 0x00007300ff1577ac */ /* 0x000e260008000800 */
[----:B------:R3:W-:Y:S01]  /*82b20*/  @P6 STG.E.U16 desc[UR38][R18.64], R3 ;  /* 0x0000000312006986 */ /* 0x0007e2000c101526 */
[----:B------:R-:W-:Y:S01]  /*82b30*/  ISETP.LT.AND P6, PT, R2, UR22, !P0 ;  /* 0x0000001602007c0c */ /* 0x000fe2000c7c1270 */
[----:B------:R-:W0:Y:S01]  /*82b40*/  LDCU UR22, c[0x0][0x398] ;  /* 0x00007300ff1677ac */ /* 0x000e220008000800 */
[----:B---3--:R-:W-:-:S02]  /*82b50*/  PRMT R3, R7, 0x7632, R3 ;  /* 0x0000763207037816 */ /* 0x008fc40000000003 */
[----:B--2---:R-:W-:Y:S01]  /*82b60*/  ISETP.LT.AND P0, PT, R17, UR23, !P0 ;  /* 0x0000001711007c0c */ /* 0x004fe2000c701270 */
[C---:B------:R-:W-:Y:S01]  /*82b70*/  IMAD.WIDE R16, R0.reuse, 0x2, R20 ;  /* 0x0000000200107825 */ /* 0x040fe200078e0214 */
[----:B------:R-:W2:Y:S04]  /*82b80*/  LDCU UR23, c[0x0][0x398] ;  /* 0x00007300ff1777ac */ /* 0x000ea80008000800 */
[----:B------:R3:W-:Y:S04]  /*82b90*/  @P5 STG.E.U16 desc[UR38][R16.64], R7 ;  /* 0x0000000710005986 */ /* 0x0007e8000c101526 */
[----:B---3--:R-:W3:Y:S04]  /*82ba0*/  LDL.LU R7, [R1+0x372c] ;  /* 0x00372c0001077983 */ /* 0x008ee80000300800 */
[----:B------:R-:W2:Y:S04]  /*82bb0*/  LDL R16, [R1+0x35d4] ;  /* 0x0035d40001107983 */ /* 0x000ea80000100800 */
[----:B------:R-:W2:Y:S01]  /*82bc0*/  LDL R17, [R1+0x35d8] ;  /* 0x0035d80001117983 */ /* 0x000ea20000100800 */
[----:B------:R-:W-:-:S05]  /*82bd0*/  IMAD.WIDE R18, R0, 0x2, R12 ;  /* 0x0000000200127825 */ /* 0x000fca00078e020c */
[----:B------:R4:W-:Y:S04]  /*82be0*/  @P4 STG.E.U16 desc[UR38][R18.64], R3 ;  /* 0x0000000312004986 */ /* 0x0009e8000c101526 */
[----:B------:R-:W-:Y:S01]  /*82bf0*/  STL [R1+0x3724], R6 ;  /* 0x0037240601007387 */ /* 0x000fe20000100800 */
[----:B----4-:R-:W-:Y:S01]  /*82c00*/  PRMT R3, R24, 0x7632, R3 ;  /* 0x0000763218037816 */ /* 0x010fe20000000003 */
[----:B---3--:R-:W-:Y:S01]  /*82c10*/  IMAD.WIDE R18, R0, 0x2, R6 ;  /* 0x0000000200127825 */ /* 0x008fe200078e0206 */
[----:B--2---:R-:W-:Y:S02]  /*82c20*/  ISETP.LT.AND P5, PT, R16, UR28, !P2 ;  /* 0x0000001c10007c0c */ /* 0x004fe4000d7a1270 */
[----:B------:R-:W-:Y:S01]  /*82c30*/  ISETP.LT.AND P4, PT, R17, UR29, !P2 ;  /* 0x0000001d11007c0c */ /* 0x000fe2000d781270 */
[C---:B------:R-:W-:Y:S01]  /*82c40*/  IMAD.WIDE R16, R0.reuse, 0x2, R14 ;  /* 0x0000000200107825 */ /* 0x040fe200078e020e */
[----:B------:R2:W-:Y:S01]  /*82c50*/  @P6 STG.E.U16 desc[UR38][R18.64], R24 ;  /* 0x0000001812006986 */ /* 0x0005e2000c101526 */
[----:B------:R-:W3:Y:S02]  /*82c60*/  LDCU UR28, c[0x0][0x398] ;  /* 0x00007300ff1c77ac */ /* 0x000ee40008000800 */
[----:B------:R-:W-:Y:S01]  /*82c70*/  VIADD R0, R0, UR69 ;  /* 0x0000004500007c36 */ /* 0x000fe20008000000 */
[----:B------:R-:W-:Y:S01]  /*82c80*/  @P0 STG.E.U16 desc[UR38][R16.64], R3 ;  /* 0x0000000310000986 */ /* 0x000fe2000c101526 */
[----:B------:R-:W-:Y:S01]  /*82c90*/  ISETP.LT.AND P0, PT, R25, UR31, !P2 ;  /* 0x0000001f19007c0c */ /* 0x000fe2000d701270 */
[----:B------:R-:W4:Y:S02]  /*82ca0*/  LDCU UR29, c[0x0][0x398] ;  /* 0x00007300ff1d77ac */ /* 0x000f240008000800 */
[----:B------:R0:W-:Y:S01]  /*82cb0*/  STL [R1+0x3720], R7 ;  /* 0x0037200701007387 */ /* 0x0001e20000100800 */
[----:B------:R-:W-:Y:S01]  /*82cc0*/  ISETP.LT.AND P6, PT, R26, UR30, !P2 ;  /* 0x0000001e1a007c0c */ /* 0x000fe2000d7c1270 */
[----:B------:R-:W1:Y:S01]  /*82cd0*/  LDCU UR30, c[0x0][0x398] ;  /* 0x00007300ff1e77ac */ /* 0x000e620008000800 */
[C---:B--2---:R-:W-:Y:S01]  /*82ce0*/  IMAD.WIDE R24, R0.reuse, 0x2, R10 ;  /* 0x0000000200187825 */ /* 0x044fe200078e020a */
[----:B------:R-:W2:Y:S01]  /*82cf0*/  LDCU UR31, c[0x0][0x398] ;  /* 0x00007300ff1f77ac */ /* 0x000ea20008000800 */
[----:B0-----:R-:W2:Y:S04]  /*82d00*/  LDL.LU R7, [R1+0x134] ;  /* 0x0001340001077983 */ /* 0x001ea80000300800 */
[----:B------:R-:W3:Y:S04]  /*82d10*/  LDL R6, [R1+0x35e4] ;  /* 0x0035e40001067983 */ /* 0x000ee80000100800 */
[----:B------:R-:W3:Y:S04]  /*82d20*/  LDL.LU R26, [R1+0x3728] ;  /* 0x00372800011a7983 */ /* 0x000ee80000300800 */
[----:B------:R0:W-:Y:S04]  /*82d30*/  STL [R1+0x371c], R11 ;  /* 0x00371c0b01007387 */ /* 0x0001e80000100800 */
[----:B------:R1:W-:Y:S04]  /*82d40*/  @P5 STG.E.U16 desc[UR38][R24.64], R27 ;  /* 0x0000001b18005986 */ /* 0x0003e8000c101526 */
[----:B0-----:R-:W3:Y:S04]  /*82d50*/  LDL.LU R11, [R1+0x124] ;  /* 0x00012400010b7983 */ /* 0x001ee80000300800 */
[----:B-1----:R-:W3:Y:S01]  /*82d60*/  LDL.LU R25, [R1+0x144] ;  /* 0x0001440001197983 */ /* 0x002ee20000300800 */
[----:B------:R-:W-:Y:S01]  /*82d70*/  IMAD.WIDE R16, R0, 0x2, R8 ;  /* 0x0000000200107825 */ /* 0x000fe200078e0208 */
[----:B------:R-:W-:-:S02]  /*82d80*/  PRMT R3, R27, 0x7632, R3 ;  /* 0x000076321b037816 */ /* 0x000fc40000000003 */
[----:B------:R-:W-:Y:S01]  /*82d90*/  ISETP.LT.AND P5, PT, R28, UR32, !P2 ;  /* 0x000000201c007c0c */ /* 0x000fe2000d7a1270 */
[----:B------:R-:W-:Y:S01]  /*82da0*/  IMAD.WIDE R18, R0, 0x2, R4 ;  /* 0x0000000200127825 */ /* 0x000fe200078e0204 */
[----:B------:R-:W4:Y:S01]  /*82db0*/  LDL.LU R27, [R1+0x198] ;  /* 0x00019800011b7983 */ /* 0x000f220000300800 */
[----:B------:R-:W0:Y:S03]  /*82dc0*/  LDCU UR32, c[0x0][0x398] ;  /* 0x00007300ff2077ac */ /* 0x000e260008000800 */
[----:B------:R1:W-:Y:S01]  /*82dd0*/  @P4 STG.E.U16 desc[UR38][R16.64], R3 ;  /* 0x0000000310004986 */ /* 0x0003e2000c101526 */
[----:B------:R-:W-:Y:S01]  /*82de0*/  ISETP.LT.AND P4, PT, R2, UR54, !P2 ;  /* 0x0000003602007c0c */ /* 0x000fe2000d781270 */
[----:B------:R-:W0:Y:S01]  /*82df0*/  LDCU UR54, c[0x0][0x398] ;  /* 0x00007300ff3677ac */ /* 0x000e220008000800 */
[----:B-1----:R-:W-:Y:S01]  /*82e00*/  IMAD.WIDE R16, R0, 0x2, R22 ;  /* 0x0000000200107825 */ /* 0x002fe200078e0216 */
[----:B--2---:R-:W-:-:S02]  /*82e10*/  PRMT R3, R7, 0x7632, R3 ;  /* 0x0000763207037816 */ /* 0x004fc40000000003 */
[----:B---3--:R-:W-:Y:S01]  /*82e20*/  PRMT R26, R25, 0x7632, R26 ;  /* 0x00007632191a7816 */ /* 0x008fe2000000001a */
[----:B------:R1:W-:Y:S01]  /*82e30*/  @P6 STG.E.U16 desc[UR38][R18.64], R25 ;  /* 0x0000001912006986 */ /* 0x0003e2000c101526 */
[----:B------:R-:W-:Y:S01]  /*82e40*/  ISETP.LT.AND P6, PT, R29, UR33, !P2 ;  /* 0x000000211d007c0c */ /* 0x000fe2000d7c1270 */
[----:B------:R-:W2:Y:S01]  /*82e50*/  LDCU UR33, c[0x0][0x398] ;  /* 0x00007300ff2177ac */ /* 0x000ea20008000800 */
[----:B------:R-:W-:Y:S01]  /*82e60*/  ISETP.LT.AND P2, PT, R6, UR55, !P2 ;  /* 0x0000003706007c0c */ /* 0x000fe2000d741270 */
[----:B------:R3:W-:Y:S01]  /*82e70*/  @P0 STG.E.U16 desc[UR38][R16.64], R26 ;  /* 0x0000001a10000986 */ /* 0x0007e2000c101526 */
[----:B------:R-:W0:Y:S01]  /*82e80*/  LDCU UR55, c[0x0][0x398] ;  /* 0x00007300ff3777ac */ /* 0x000e220008000800 */
[C---:B-1----:R-:W-:Y:S02]  /*82e90*/  IMAD.WIDE R18, R0.reuse, 0x2, R20 ;  /* 0x0000000200127825 */ /* 0x042fe400078e0214 */
[----:B---3--:R-:W3:Y:S04]  /*82ea0*/  LDL R16, [R1+0x35d4] ;  /* 0x0035d40001107983 */ /* 0x008ee80000100800 */
[----:B------:R-:W2:Y:S04]  /*82eb0*/  LDL R17, [R1+0x35d8] ;  /* 0x0035d80001117983 */ /* 0x000ea80000100800 */
[----:B------:R-:W2:Y:S04]  /*82ec0*/  LDL.LU R6, [R1+0x3724] ;  /* 0x0037240001067983 */ /* 0x000ea80000300800 */
[----:B------:R1:W-:Y:S04]  /*82ed0*/  @P5 STG.E.U16 desc[UR38][R18.64], R7 ;  /* 0x0000000712005986 */ /* 0x0003e8000c101526 */
[----:B-1----:R-:W2:Y:S01]  /*82ee0*/  LDL.LU R7, [R1+0x3720] ;  /* 0x0037200001077983 */ /* 0x002ea20000300800 */
[----:B------:R-:W-:-:S05]  /*82ef0*/  IMAD.WIDE R24, R0, 0x2, R12 ;  /* 0x0000000200187825 */ /* 0x000fca00078e020c */
[----:B------:R1:W-:Y:S04]  /*82f00*/  @P6 STG.E.U16 desc[UR38][R24.64], R3 ;  /* 0x0000000318006986 */ /* 0x0003e8000c101526 */
[----:B-1----:R-:W3:Y:S01]  /*82f10*/  LDL R25, [R1+0x35e0] ;  /* 0x0035e00001197983 */ /* 0x002ee20000100800 */
[----:B------:R-:W-:Y:S01]  /*82f20*/  PRMT R24, R11, 0x7632, R24 ;  /* 0x000076320b187816 */ /* 0x000fe20000000018 */
[----:B--2---:R-:W-:Y:S02]  /*82f30*/  IMAD.WIDE R18, R0, 0x2, R6 ;  /* 0x0000000200127825 */ /* 0x004fe400078e0206 */
[----:B------:R1:W-:Y:S04]  /*82f40*/  STL [R1+0x3714], R7 ;  /* 0x0037140701007387 */ /* 0x0003e80000100800 */
[----:B------:R2:W-:Y:S04]  /*82f50*/  @P4 STG.E.U16 desc[UR38][R18.64], R11 ;  /* 0x0000000b12004986 */ /* 0x0005e8000c101526 */
[----:B-1----:R-:W4:Y:S04]  /*82f60*/  LDL R7, [R1+0x178] ;  /* 0x0001780001077983 */ /* 0x002f280000100800 */
[----:B--2---:R-:W2:Y:S01]  /*82f70*/  LDL.LU R11, [R1+0x371c] ;  /* 0x00371c00010b7983 */ /* 0x004ea20000300800 */
[----:B---3--:R-:W-:-:S02]  /*82f80*/  ISETP.LT.AND P0, PT, R16, UR56, !P3 ;  /* 0x0000003810007c0c */ /* 0x008fc4000df01270 */
[----:B------:R-:W-:Y:S01]  /*82f90*/  ISETP.LT.AND P5, PT, R17, UR57, !P3 ;  /* 0x0000003911007c0c */ /* 0x000fe2000dfa1270 */
[C---:B------:R-:W-:Y:S01]  /*82fa0*/  IMAD.WIDE R16, R0.reuse, 0x2, R14 ;  /* 0x0000000200107825 */ /* 0x040fe200078e020e */
[----:B------:R-:W3:Y:S03]  /*82fb0*/  LDL R19, [R1+0x35dc] ;  /* 0x0035dc0001137983 */ /* 0x000ee60000100800 */
[----:B------:R-:W-:Y:S01]  /*82fc0*/  VIADD R3, R0, UR69 ;  /* 0x0000004500037c36 */ /* 0x000fe20008000000 */
[----:B------:R1:W-:Y:S01]  /*82fd0*/  @P2 STG.E.U16 desc[UR38][R16.64], R24 ;  /* 0x0000001810002986 */ /* 0x0003e2000c101526 */
[----:B------:R-:W-:Y:S01]  /*82fe0*/  ISETP.LT.AND P4, PT, R25, UR59, !P3 ;  /* 0x0000003b19007c0c */ /* 0x000fe2000df81270 */
[----:B------:R-:W0:Y:S01]  /*82ff0*/  LDCU UR56, c[0x0][0x398] ;  /* 0x00007300ff3877ac */ /* 0x000e220008000800 */
[----:B----4-:R-:W-:Y:S01]  /*83000*/  PRMT R0, R27, 0x7632, R0 ;  /* 0x000076321b007816 */ /* 0x010fe20000000000 */
[----:B------:R4:W-:Y:S01]  /*83010*/  STL [R1+0x3710], R5 ;  /* 0x0037100501007387 */ /* 0x0009e20000100800 */
[----:B------:R-:W0:Y:S01]  /*83020*/  LDCU UR57, c[0x0][0x398] ;  /* 0x00007300ff3977ac */ /* 0x000e220008000800 */
[----:B------:R-:W0:Y:S01]  /*83030*/  LDCU UR59, c[0x0][0x398] ;  /* 0x00007300ff3b77ac */ /* 0x000e220008000800 */
[----:B-1----:R-:W-:-:S02]  /*83040*/  IMAD.WIDE R24, R3, 0x2, R4 ;  /* 0x0000000203187825 */ /* 0x002fc400078e0204 */
[----:B----4-:R-:W4:Y:S02]  /*83050*/  LDL R5, [R1+0x140c] ;  /* 0x00140c0001057983 */ /* 0x010f240000100800 */
[----:B--2---:R-:W-:-:S05]  /*83060*/  IMAD.WIDE R16, R3, 0x2, R10 ;  /* 0x0000000203107825 */ /* 0x004fca00078e020a */
[----:B------:R1:W-:Y:S04]  /*83070*/  @P0 STG.E.U16 desc[UR38][R16.64], R27 ;  /* 0x0000001b10000986 */ /* 0x0003e8000c101526 */
[----:B-1----:R-:W2:Y:S04]  /*83080*/  LDL.LU R27, [R1+0x3718] ;  /* 0x00371800011b7983 */ /* 0x002ea80000300800 */
[----:B------:R-:W2:Y:S01]  /*83090*/  LDL.LU R17, [R1+0x188] ;  /* 0x0001880001117983 */ /* 0x000ea20000300800 */
[----:B---3--:R-:W-:Y:S01]  /*830a0*/  ISETP.LT.AND P6, PT, R19, UR58, !P3 ;  /* 0x0000003a13007c0c */ /* 0x008fe2000dfc1270 */
[----:B------:R-:W-:Y:S01]  /*830b0*/  IMAD.WIDE R18, R3, 0x2, R8 ;  /* 0x0000000203127825 */ /* 0x000fe200078e0208 */
[----:B------:R-:W-:Y:S01]  /*830c0*/  PRMT R26, R7, 0x7632, R26 ;  /* 0x00007632071a7816 */ /* 0x000fe2000000001a */
[----:B------:R-:W1:Y:S03]  /*830d0*/  LDCU UR58, c[0x0][0x398] ;  /* 0x00007300ff3a77ac */ /* 0x000e660008000800 */
[----:B------:R4:W-:Y:S01]  /*830e0*/  @P5 STG.E.U16 desc[UR38][R18.64], R0 ;  /* 0x0000000012005986 */ /* 0x0009e2000c101526 */
[----:B------:R-:W-:Y:S01]  /*830f0*/  ISETP.LT.AND P5, PT, R2, UR62, !P3 ;  /* 0x0000003e02007c0c */ /* 0x000fe2000dfa1270 */
[----:B------:R-:W3:Y:S01]  /*83100*/  LDCU UR62, c[0x0][0x398] ;  /* 0x00007300ff3e77ac */ /* 0x000ee20008000800 */
[----:B----4-:R-:W-:-:S02]  /*83110*/  VIADD R0, R5, 0x5 ;  /* 0x0000000505007836 */ /* 0x010fc40000000000 */
[----:B------:R-:W4:Y:S04]  /*83120*/  LDL R5, [R1+0x158] ;  /* 0x0001580001057983 */ /* 0x000f280000100800 */
[----:B------:R0:W-:Y:S04]  /*83130*/  STL [R1+0x3704], R2 ;  /* 0x0037040201007387 */ /* 0x0001e80000100800 */
[----:B0-----:R-:W3:Y:S04]  /*83140*/  LDL R2, [R1+0x35d8] ;  /* 0x0035d80001027983 */ /* 0x001ee80000100800 */
[----:B------:R-:W3:Y:S04]  /*83150*/  LDL.LU R7, [R1+0x3714] ;  /* 0x0037140001077983 */ /* 0x000ee80000300800 */
[----:B--2---:R0:W-:Y:S01]  /*83160*/  @P6 STG.E.U16 desc[UR38][R24.64], R17 ;  /* 0x0000001118006986 */ /* 0x0041e2000c101526 */
[----:B------:R-:W-:Y:S01]  /*83170*/  ISETP.LT.AND P6, PT, R29, UR61, !P3 ;  /* 0x0000003d1d007c0c */ /* 0x000fe2000dfc1270 */
[----:B------:R-:W2:Y:S01]  /*83180*/  LDCU UR61, c[0x0][0x39c] ;  /* 0x00007380ff3d77ac */ /* 0x000ea20008000800 */
[----:B------:R-:W-:Y:S01]  /*83190*/  PRMT R27, R17, 0x7632, R27 ;  /* 0x00007632111b7816 */ /* 0x000fe2000000001b */
[----:B0-----:R-:W-:-:S05]  /*831a0*/  IMAD.WIDE R16, R3, 0x2, R22 ;  /* 0x0000000203107825 */ /* 0x001fca00078e0216 */
[----:B------:R0:W-:Y:S01]  /*831b0*/  @P4 STG.E.U16 desc[UR38][R16.64], R27 ;  /* 0x0000001b10004986 */ /* 0x0001e2000c101526 */
[----:B--2---:R-:W-:Y:S02]  /*831c0*/  ISETP.GE.AND P2, PT, R0, UR61, PT ;  /* 0x0000003d00007c0c */ /* 0x004fe4000bf46270 */
[----:B------:R-:W-:Y:S01]  /*831d0*/  ISETP.LT.AND P0, PT, R28, UR60, !P3 ;  /* 0x0000003c1c007c0c */ /* 0x000fe2000df01270 */
[----:B------:R-:W2:Y:S01]  /*831e0*/  LDL R0, [R1+0x35d4] ;  /* 0x0035d40001007983 */ /* 0x000ea20000100800 */
[C---:B------:R-:W-:Y:S01]  /*831f0*/  IMAD.WIDE R18, R3.reuse, 0x2, R20 ;  /* 0x0000000203127825 */ /* 0x040fe200078e0214 */
[----:B------:R-:W1:Y:S02]  /*83200*/  LDCU UR60, c[0x0][0x398] ;  /* 0x00007300ff3c77ac */ /* 0x000e640008000800 */
[----:B0-----:R-:W2:Y:S01]  /*83210*/  LDL.LU R16, [R1+0x178] ;  /* 0x0001780001107983 */ /* 0x001ea20000300800 */
[----:B------:R-:W-:Y:S01]  /*83220*/  IMAD.WIDE R24, R3, 0x2, R12 ;  /* 0x0000000203187825 */ /* 0x000fe200078e020c */
[----:B------:R-:W0:Y:S02]  /*83230*/  LDCU UR61, c[0x0][0x398] ;  /* 0x00007300ff3d77ac */ /* 0x000e240008000800 */
[----:B------:R-:W3:Y:S04]  /*83240*/  LDL R17, [R1+0x35e4] ;  /* 0x0035e40001117983 */ /* 0x000ee80000100800 */
[----:B------:R-:W3:Y:S04]  /*83250*/  LDL R27, [R1+0x35e0] ;  /* 0x0035e000011b7983 */ /* 0x000ee80000100800 */
[----:B--2---:R2:W-:Y:S04]  /*83260*/  @P0 STG.E.U16 desc[UR38][R18.64], R16 ;  /* 0x0000001012000986 */ /* 0x0045e8000c101526 */
[----:B--2---:R-:W2:Y:S01]  /*83270*/  LDL.LU R19, [R1+0x168] ;  /* 0x0001680001137983 */ /* 0x004ea20000300800 */
[----:B---3--:R-:W-:Y:S01]  /*83280*/  ISETP.LT.AND P3, PT, R17, UR63, !P3 ;  /* 0x0000003f11007c0c */ /* 0x008fe2000df61270 */
[C---:B------:R-:W-:Y:S01]  /*83290*/  IMAD.WIDE R16, R3.reuse, 0x2, R6 ;  /* 0x0000000203107825 */ /* 0x040fe200078e0206 */
[----:B------:R-:W-:Y:S01]  /*832a0*/  ISETP.LT.AND P0, PT, R0, UR64, !P2 ;  /* 0x0000004000007c0c */ /* 0x000fe2000d701270 */
[----:B------:R2:W-:Y:S01]  /*832b0*/  @P6 STG.E.U16 desc[UR38][R24.64], R26 ;  /* 0x0000001a18006986 */ /* 0x0005e2000c101526 */
[----:B------:R-:W-:Y:S01]  /*832c0*/  ISETP.LT.AND P4, PT, R2, UR65, !P2 ;  /* 0x0000004102007c0c */ /* 0x000fe2000d781270 */
[----:B------:R-:W-:Y:S01]  /*832d0*/  VIADD R0, R3, UR69 ;  /* 0x0000004503007c36 */ /* 0x000fe20008000000 */
[----:B------:R-:W3:Y:S01]  /*832e0*/  LDCU UR63, c[0x0][0x398] ;  /* 0x00007300ff3f77ac */ /* 0x000ee20008000800 */
[----:B------:R0:W-:Y:S01]  /*832f0*/  STL [R1+0x3708], R7 ;  /* 0x0037080701007387 */ /* 0x0001e20000100800 */
[----:B------:R-:W0:Y:S01]  /*83300*/  LDCU UR64, c[0x0][0x398] ;  /* 0x00007300ff4077ac */ /* 0x000e220008000800 */
[----:B--2---:R-:W-:-:S02]  /*83310*/  PRMT R26, R19, 0x7632, R26 ;  /* 0x00007632131a7816 */ /* 0x004fc4000000001a */
[----:B------:R2:W-:Y:S01]  /*83320*/  @P5 STG.E.U16 desc[UR38][R16.64], R19 ;  /* 0x0000001310005986 */ /* 0x0005e2000c101526 */
[----:B------:R-:W-:Y:S01]  /*83330*/  ISETP.LT.AND P6, PT, R29, UR70, !P2 ;  /* 0x000000461d007c0c */ /* 0x000fe2000d7c1270 */
[----:B------:R-:W-:Y:S01]  /*83340*/  IMAD.WIDE R24, R0, 0x2, R8 ;  /* 0x0000000200187825 */ /* 0x000fe200078e0208 */
[----:B------:R-:W1:Y:S01]  /*83350*/  LDCU UR65, c[0x0][0x398] ;  /* 0x00007300ff4177ac */ /* 0x000e620008000800 */
[----:B0-----:R-:W3:Y:S02]  /*83360*/  LDL.LU R7, [R1+0x148] ;  /* 0x0001480001077983 */ /* 0x001ee40000300800 */
[----:B--2---:R-:W-:Y:S02]  /*83370*/  IMAD.WIDE R16, R3, 0x2, R14 ;  /* 0x0000000203107825 */ /* 0x004fe400078e020e */
[----:B------:R-:W2:Y:S01]  /*83380*/  LDL.LU R2, [R1+0x138] ;  /* 0x0001380001027983 */ /* 0x000ea20000300800 */
[----:B----4-:R-:W-:Y:S01]  /*83390*/  PRMT R3, R5, 0x7632, R3 ;  /* 0x0000763205037816 */ /* 0x010fe20000000003 */
[----:B------:R-:W0:Y:S02]  /*833a0*/  LDCU UR70, c[0x0][0x398] ;  /* 0x00007300ff4677ac */ /* 0x000e240008000800 */
[----:B------:R-:W4:Y:S04]  /*833b0*/  LDL.LU R5, [R1+0x3710] ;  /* 0x0037100001057983 */ /* 0x000f280000300800 */
[----:B------:R0:W-:Y:S01]  /*833c0*/  @P3 STG.E.U16 desc[UR38][R16.64], R26 ;  /* 0x0000001a10003986 */ /* 0x0001e2000c101526 */
[----:B------:R-:W-:Y:S01]  /*833d0*/  ISETP.LT.AND P5, PT, R28, UR68, !P2 ;  /* 0x000000441c007c0c */ /* 0x000fe2000d7a1270 */
[----:B------:R-:W-:Y:S01]  /*833e0*/  IMAD.WIDE R18, R0, 0x2, R10 ;  /* 0x0000000200127825 */ /* 0x000fe200078e020a */
[----:B------:R-:W1:Y:S01]  /*833f0*/  LDCU UR68, c[0x0][0x398] ;  /* 0x00007300ff4477ac */ /* 0x000e620008000800 */
[----:B0-----:R-:W2:Y:S04]  /*83400*/  LDL.LU R26, [R1+0x158] ;  /* 0x00015800011a7983 */ /* 0x001ea80000300800 */
[----:B------:R-:W3:Y:S04]  /*83410*/  LDL R16, [R1+0x35dc] ;  /* 0x0035dc0001107983 */ /* 0x000ee80000100800 */
[----:B------:R-:W3:Y:S04]  /*83420*/  LDL R17, [R1+0x140c] ;  /* 0x00140c0001117983 */ /* 0x000ee80000100800 */
[----:B------:R-:W3:Y:S04]  /*83430*/  LDL.LU R28, [R1+0x370c] ;  /* 0x00370c00011c7983 */ /* 0x000ee80000300800 */
[----:B------:R0:W-:Y:S04]  /*83440*/  STL [R1+0x36fc], R29 ;  /* 0x0036fc1d01007387 */ /* 0x0001e80000100800 */
[----:B0-----:R-:W3:Y:S04]  /*83450*/  LDL.LU R29, [R1+0x128] ;  /* 0x00012800011d7983 */ /* 0x001ee80000300800 */
[----:B----4-:R-:W-:Y:S04]  /*83460*/  STL [R1+0x3700], R5 ;  /* 0x0037000501007387 */ /* 0x010fe80000100800 */
[----:B--2---:R0:W-:Y:S01]  /*83470*/  @P0 STG.E.U16 desc[UR38][R18.64], R26 ;  /* 0x0000001a12000986 */ /* 0x0041e2000c101526 */
[----:B---3--:R-:W-:-:S03]  /*83480*/  ISETP.LT.AND P3, PT, R16, UR66, !P2 ;  /* 0x0000004210007c0c */ /* 0x008fc6000d761270 */
[----:B------:R2:W-:Y:S01]  /*83490*/  @P4 STG.E.U16 desc[UR38][R24.64], R3 ;  /* 0x0000000318004986 */ /* 0x0005e2000c101526 */
[----:B------:R-:W-:Y:S01]  /*834a0*/  ISETP.LT.AND P4, PT, R27, UR67, !P2 ;  /* 0x000000431b007c0c */ /* 0x000fe2000d781270 */
[----:B------:R-:W3:Y:S01]  /*834b0*/  LDCU UR66, c[0x0][0x398] ;  /* 0x00007300ff4277ac */ /* 0x000ee20008000800 */
[----:B------:R-:W4:Y:S01]  /*834c0*/  LDCU UR67, c[0x0][0x398] ;  /* 0x00007300ff4377ac */ /* 0x000f220008000800 */
[----:B0-----:R-:W-:Y:S01]  /*834d0*/  IMAD.WIDE R18, R0, 0x2, R22 ;  /* 0x0000000200127825 */ /* 0x001fe200078e0216 */
[----:B------:R-:W-:-:S03]  /*834e0*/  PRMT R28, R7, 0x7632, R28 ;  /* 0x00007632071c7816 */ /* 0x000fc6000000001c */
[----:B--2---:R-:W-:Y:S02]  /*834f0*/  VIADD R3, R17, 0x6 ;  /* 0x0000000611037836 */ /* 0x004fe40000000000 */
[C---:B------:R-:W-:Y:S02]  /*83500*/  IMAD.WIDE R16, R0.reuse, 0x2, R4 ;  /* 0x0000000200107825 */ /* 0x040fe400078e0204 */
[----:B------:R-:W2:Y:S02]  /*83510*/  LDL R5, [R1+0x19c] ;  /* 0x00019c0001057983 */ /* 0x000ea40000100800 */
[----:B------:R-:W-:Y:S01]  /*83520*/  IMAD.WIDE R24, R0, 0x2, R20 ;  /* 0x0000000200187825 */ /* 0x000fe200078e0214 */
[----:B------:R-:W-:Y:S01]  /*83530*/  ISETP.GE.AND P0, PT, R3, UR77, PT ;  /* 0x0000004d03007c0c */ /* 0x000fe2000bf06270 */
[----:B------:R0:W-:Y:S01]  /*83540*/  @P3 STG.E.U16 desc[UR38][R16.64], R7 ;  /* 0x0000000710003986 */ /* 0x0001e2000c101526 */
[----:B------:R-:W-:Y:S01]  /*83550*/  PRMT R3, R2, 0x7632, R3 ;  /* 0x0000763202037816 */ /* 0x000fe20000000003 */
[C---:B------:R-:W-:Y:S01]  /*83560*/  IMAD.WIDE R26, R0.reuse, 0x2, R12 ;  /* 0x00000002001a7825 */ /* 0x040fe200078e020c */
[----:B------:R-:W1:Y:S01]  /*83570*/  LDCU UR77, c[0x0][0x398] ;  /* 0x00007300ff4d77ac */ /* 0x000e620008000800 */
[----:B------:R1:W-:Y:S04]  /*83580*/  @P4 STG.E.U16 desc[UR38][R18.64], R28 ;  /* 0x0000001c12004986 */ /* 0x0003e8000c101526 */
[----:B------:R1:W-:Y:S04]  /*83590*/  @P5 STG.E.U16 desc[UR38][R24.64], R2 ;  /* 0x0000000218005986 */ /* 0x0003e8000c101526 */
[----:B0-----:R-:W2:Y:S04]  /*835a0*/  LDL.LU R7, [R1+0x3708] ;  /* 0x0037080001077983 */ /* 0x001ea80000300800 */
[----:B------:R-:W2:Y:S04]  /*835b0*/  LDL R16, [R1+0x35d8] ;  /* 0x0035d80001107983 */ /* 0x000ea80000100800 */
[----:B------:R-:W3:Y:S04]  /*835c0*/  LDL R17, [R1+0x35dc] ;  /* 0x0035dc0001117983 */ /* 0x000ee80000100800 */
[----:B-1----:R-:W4:Y:S04]  /*835d0*/  LDL R18, [R1+0x35e4] ;  /* 0x0035e40001127983 */ /* 0x002f280000100800 */
[----:B------:R-:W4:Y:S04]  /*835e0*/  LDL R19, [R1+0x35d4] ;  /* 0x0035d40001137983 */ /* 0x000f280000100800 */
[----:B------:R-:W4:Y:S04]  /*835f0*/  LDL.LU R2, [R1+0x3704] ;  /* 0x0037040001027983 */ /* 0x000f280000300800 */
[----:B------:R0:W-:Y:S01]  /*83600*/  @P6 STG.E.U16 desc[UR38][R26.64], R3 ;  /* 0x000000031a006986 */ /* 0x0001e2000c101526 */
[----:B------:R-:W-:Y:S01]  /*83610*/  IMAD.WIDE R24, R0, 0x2, R14 ;  /* 0x0000000200187825 */ /* 0x000fe200078e020e */
[----:B------:R-:W-:-:S02]  /*83620*/  PRMT R28, R29, 0x7632, R28 ;  /* 0x000076321d1c7816 */ /* 0x000fc4000000001c */
[----:B------:R1:W-:Y:S01]  /*83630*/  STL [R1+0x36f8], R11 ;  /* 0x0036f80b01007387 */ /* 0x0003e20000100800 */
[----:B0-----:R-:W-:Y:S01]  /*83640*/  VIADD R3, R0, UR69 ;  /* 0x0000004500037c36 */ /* 0x001fe20008000000 */
[----:B--2---:R-:W-:Y:S02]  /*83650*/  ISETP.LT.AND P6, PT, R16, UR34, !P0 ;  /* 0x0000002210007c0c */ /* 0x004fe4000c7c1270 */
[----:B---3--:R-:W-:Y:S01]  /*83660*/  ISETP.LT.AND P4, PT, R17, UR36, !P0 ;  /* 0x0000002411007c0c */ /* 0x008fe2000c781270 */
[----:B------:R-:W-:Y:S01]  /*83670*/  IMAD.WIDE R16, R0, 0x2, R6 ;  /* 0x0000000200107825 */ /* 0x000fe200078e0206 */
[----:B----4-:R-:W-:Y:S02]  /*83680*/  ISETP.LT.AND P3, PT, R2, UR71, !P2 ;  /* 0x0000004702007c0c */ /* 0x010fe4000d761270 */
[----:B------:R-:W-:Y:S01]  /*83690*/  ISETP.LT.AND P5, PT, R19, UR43, !P0 ;  /* 0x0000002b13007c0c */ /* 0x000fe2000c7a1270 */
[----:B------:R-:W-:Y:S01]  /*836a0*/  IMAD.WIDE R26, R3, 0x2, R8 ;  /* 0x00000002031a7825 */ /* 0x000fe200078e0208 */
[----:B------:R-:W-:Y:S01]  /*836b0*/  ISETP.LT.AND P2, PT, R18, UR41, !P2 ;  /* 0x0000002912007c0c */ /* 0x000fe2000d741270 */
[----:B------:R-:W0:Y:S01]  /*836c0*/  LDCU UR34, c[0x0][0x398] ;  /* 0x00007300ff2277ac */ /* 0x000e220008000800 */
[----:B------:R-:W-:Y:S01]  /*836d0*/  PRMT R0, R5, 0x7632, R0 ;  /* 0x0000763205007816 */ /* 0x000fe20000000000 */
[----:B------:R-:W-:-:S02]  /*836e0*/  IMAD.WIDE R18, R3, 0x2, R10 ;  /* 0x0000000203127825 */ /* 0x000fc400078e020a */
[----:B-1----:R-:W2:Y:S01]  /*836f0*/  LDL R11, [R1+0x17c] ;  /* 0x00017c00010b7983 */ /* 0x002ea20000100800 */
[----:B------:R-:W1:Y:S03]  /*83700*/  LDCU UR41, c[0x0][0x398] ;  /* 0x00007300ff2977ac */ /* 0x000e660008000800 */
[----:B------:R-:W3:Y:S01]  /*83710*/  LDL.LU R5, [R1+0x3700] ;  /* 0x0037000001057983 */ /* 0x000ee20000300800 */
[----:B------:R-:W4:Y:S03]  /*83720*/  LDCU UR36, c[0x0][0x398] ;  /* 0x00007300ff2477ac */ /* 0x000f260008000800 */
[----:B------:R0:W-:Y:S01]  /*83730*/  @P3 STG.E.U16 desc[UR38][R16.64], R29 ;  /* 0x0000001d10003986 */ /* 0x0001e2000c101526 */
[----:B------:R-:W1:Y:S03]  /*83740*/  LDCU UR43, c[0x0][0x398] ;  /* 0x00007300ff2b77ac */ /* 0x000e660008000800 */
[----:B0-----:R-:W2:Y:S04]  /*83750*/  LDL.LU R29, [R1+0x36fc] ;  /* 0x0036fc00011d7983 */ /* 0x001ea80000300800 */
[----:B------:R-:W2:Y:S04]  /*83760*/  LDL.LU R17, [R1+0x19c] ;  /* 0x00019c0001117983 */ /* 0x000ea80000300800 */
[----:B------:R0:W-:Y:S04]  /*83770*/  @P2 STG.E.U16 desc[UR38][R24.64], R28 ;  /* 0x0000001c18002986 */ /* 0x0001e8000c101526 */
[----:B0-----:R-:W4:Y:S04]  /*83780*/  LDL.LU R24, [R1+0x18c] ;  /* 0x00018c0001187983 */ /* 0x001f280000300800 */
[----:B------:R-:W4:Y:S04]  /*83790*/  LDL R25, [R1+0x140c] ;  /* 0x00140c0001197983 */ /* 0x000f280000100800 */
[----:B------:R0:W-:Y:S04]  /*837a0*/  STL [R1+0x36ec], R28 ;  /* 0x0036ec1c01007387 */ /* 0x0001e80000100800 */
[----:B0-----:R-:W4:Y:S04]  /*837b0*/  LDL R28, [R1+0x35f0] ;  /* 0x0035f000011c7983 */ /* 0x001f280000100800 */
[----:B--2---:R0:W-:Y:S04]  /*837c0*/  @P5 STG.E.U16 desc[UR38][R18.64], R17 ;  /* 0x0000001112005986 */ /* 0x0041e8000c101526 */
[----:B0-----:R-:W2:Y:S01]  /*837d0*/  LDL R19, [R1+0x35e0] ;  /* 0x0035e00001137983 */ /* 0x001ea20000100800 */
[----:B---3--:R-:W-:-:S03]  /*837e0*/  IMAD.WIDE R16, R3, 0x2, R4 ;  /* 0x0000000203107825 */ /* 0x008fc600078e0204 */
[----:B------:R0:W-:Y:S04]  /*837f0*/  @P6 STG.E.U16 desc[UR38][R26.64], R0 ;  /* 0x000000001a006986 */ /* 0x0001e8000c101526 */
[----:B----4-:R3:W-:Y:S04]  /*83800*/  @P4 STG.E.U16 desc[UR38][R16.64], R24 ;  /* 0x0000001810004986 */ /* 0x0107e8000c101526 */
[----:B------:R4:W-:Y:S01]  /*83810*/  STL [R1+0x36f4], R5 ;  /* 0x0036f40501007387 */ /* 0x0009e20000100800 */
[----:B0-----:R-:W-:Y:S01]  /*83820*/  VIADD R0, R25, 0x7 ;  /* 0x0000000719007836 */ /* 0x001fe20000000000 */
[----:B------:R-:W-:Y:S01]  /*83830*/  PRMT R27, R24, 0x7632, R27 ;  /* 0x00007632181b7816 */ /* 0x000fe2000000001b */
[----:B---3--:R-:W-:Y:S01]  /*83840*/  IMAD.WIDE R16, R3, 0x2, R22 ;  /* 0x0000000203107825 */ /* 0x008fe200078e0216 */
[----:B------:R-:W-:Y:S01]  /*83850*/  PRMT R26, R11, 0x7632, R26 ;  /* 0x000076320b1a7816 */ /* 0x000fe2000000001a */
[----:B----4-:R-:W3:Y:S01]  /*83860*/  LDL R5, [R1+0x15c] ;  /* 0x00015c0001057983 */ /* 0x010ee20000100800 */
[----:B------:R-:W-:-:S03]  /*83870*/  ISETP.GE.AND P2, PT, R0, UR76, PT ;  /* 0x0000004c00007c0c */ /* 0x000fc6000bf46270 */
[----:B------:R-:W4:Y:S04]  /*83880*/  LDL.LU R11, [R1+0x36f8] ;  /* 0x0036f800010b7983 */ /* 0x000f280000300800 */
[----:B------:R-:W3:Y:S01]  /*83890*/  LDL R0, [R1+0x35d8] ;  /* 0x0035d80001007983 */ /* 0x000ee20000100800 */
[----:B--2---:R-:W-:Y:S02]  /*838a0*/  ISETP.LT.AND P3, PT, R19, UR26, !P0 ;  /* 0x0000001a13007c0c */ /* 0x004fe4000c761270 */
[----:B------:R-:W-:Y:S02]  /*838b0*/  ISETP.LT.AND P5, PT, R28, UR44, !P0 ;  /* 0x0000002c1c007c0c */ /* 0x000fe4000c7a1270 */
[----:B------:R-:W-:Y:S01]  /*838c0*/  ISETP.LT.AND P6, PT, R29, UR46, !P0 ;  /* 0x0000002e1d007c0c */ /* 0x000fe2000c7c1270 */
[C---:B------:R-:W-:Y:S01]  /*838d0*/  IMAD.WIDE R18, R3.reuse, 0x2, R20 ;  /* 0x0000000203127825 */ /* 0x040fe200078e0214 */
[----:B------:R-:W-:Y:S01]  /*838e0*/  ISETP.LT.AND P4, PT, R2, UR24, !P0 ;  /* 0x0000001802007c0c */ /* 0x000fe2000c781270 */
[----:B------:R-:W0:Y:S02]  /*838f0*/  LDCU UR26, c[0x0][0x398] ;  /* 0x00007300ff1a77ac */ /* 0x000e240008000800 */
[C---:B------:R-:W-:Y:S01]  /*83900*/  IMAD.WIDE R24, R3.reuse, 0x2, R12 ;  /* 0x0000000203187825 */ /* 0x040fe200078e020c */
[----:B------:R-:W2:Y:S03]  /*83910*/  LDCU UR24, c[0x0][0x398] ;  /* 0x00007300ff1877ac */ /* 0x000ea60008000800 */
[----:B------:R0:W-:Y:S01]  /*83920*/  @P3 STG.E.U16 desc[UR38][R16.64], R27 ;  /* 0x0000001b10003986 */ /* 0x0001e2000c101526 */
[----:B------:R-:W1:Y:S01]  /*83930*/  LDCU UR44, c[0x0][0x398] ;  /* 0x00007300ff2c77ac */ /* 0x000e620008000800 */
[----:B------:R-:W1:Y:S02]  /*83940*/  LDCU UR46, c[0x0][0x398] ;  /* 0x00007300ff2e77ac */ /* 0x000e640008000800 */
[----:B0-----:R-:W2:Y:S04]  /*83950*/  LDL.LU R17, [R1+0x17c] ;  /* 0x00017c0001117983 */ /* 0x001ea80000300800 */
[----:B--2---:R0:W-:Y:S04]  /*83960*/  @P5 STG.E.U16 desc[UR38][R18.64], R17 ;  /* 0x0000001112005986 */ /* 0x0041e8000c101526 */
[----:B------:R2:W-:Y:S04]  /*83970*/  @P6 STG.E.U16 desc[UR38][R24.64], R26 ;  /* 0x0000001a18006986 */ /* 0x0005e8000c101526 */
[----:B0-----:R-:W4:Y:S04]  /*83980*/  LDL R18, [R1+0x140c] ;  /* 0x00140c0001127983 */ /* 0x001f280000100800 */
[----:B--2---:R-:W2:Y:S04]  /*83990*/  LDL R26, [R1+0x35e4] ;  /* 0x0035e400011a7983 */ /* 0x004ea80000100800 */
[----:B------:R-:W4:Y:S04]  /*839a0*/  LDL R19, [R1+0x35dc] ;  /* 0x0035dc0001137983 */ /* 0x000f280000100800 */
[----:B------:R-:W4:Y:S04]  /*839b0*/  LDL R24, [R1+0x35d4] ;  /* 0x0035d40001187983 */ /* 0x000f280000100800 */
[----:B------:R-:W4:Y:S01]  /*839c0*/  LDL.LU R25, [R1+0x16c] ;  /* 0x00016c0001197983 */ /* 0x000f220000300800 */
[C---:B------:R-:W-:Y:S01]  /*839d0*/  IMAD.WIDE R16, R3.reuse, 0x2, R6 ;  /* 0x0000000203107825 */ /* 0x040fe200078e0206 */
[----:B---3--:R-:W-:Y:S01]  /*839e0*/  ISETP.LT.AND P6, PT, R0, UR48, !P2 ;  /* 0x0000003000007c0c */ /* 0x008fe2000d7c1270 */
[----:B------:R-:W0:Y:S01]  /*839f0*/  LDCU UR48, c[0x0][0x398] ;  /* 0x00007300ff3077ac */ /* 0x000e220008000800 */
[----:B------:R-:W-:Y:S01]  /*83a00*/  STL [R1+0x36f0], R15 ;  /* 0x0036f00f01007387 */ /* 0x000fe20000100800 */
[----:B------:R-:W-:Y:S01]  /*83a10*/  VIADD R0, R3, UR69 ;  /* 0x0000004503007c36 */ /* 0x000fe20008000000 */
[----:B--2---:R-:W-:-:S02]  /*83a20*/  ISETP.LT.AND P3, PT, R26, UR40, !P0 ;  /* 0x000000281a007c0c */ /* 0x004fc4000c761270 */
[----:B----4-:R2:W-:Y:S01]  /*83a30*/  @P4 STG.E.U16 desc[UR38][R16.64], R25 ;  /* 0x0000001910004986 */ /* 0x0105e2000c101526 */
[----:B------:R-:W-:Y:S02]  /*83a40*/  PRMT R27, R25, 0x7632, R27 ;  /* 0x00007632191b7816 */ /* 0x000fe4000000001b */
[----:B------:R-:W-:Y:S01]  /*83a50*/  ISETP.LT.AND P5, PT, R24, UR42, !P2 ;  /* 0x0000002a18007c0c */ /* 0x000fe2000d7a1270 */
[----:B------:R-:W-:Y:S01]  /*83a60*/  VIADD R26, R18, 0x8 ;  /* 0x00000008121a7836 */ /* 0x000fe20000000000 */
[----:B------:R-:W3:Y:S01]  /*83a70*/  LDCU UR40, c[0x0][0x398] ;  /* 0x00007300ff2877ac */ /* 0x000ee20008000800 */
[----:B--2---:R-:W-:Y:S01]  /*83a80*/  IMAD.WIDE R16, R3, 0x2, R14 ;  /* 0x0000000203107825 */ /* 0x004fe200078e020e */
[----:B------:R-:W-:Y:S01]  /*83a90*/  PRMT R3, R5, 0x7632, R3 ;  /* 0x0000763205037816 */ /* 0x000fe20000000003 */
[----:B------:R-:W2:Y:S01]  /*83aa0*/  LDL.LU R15, [R1+0x13c] ;  /* 0x00013c00010f7983 */ /* 0x000ea20000300800 */
[----:B------:R-:W-:Y:S01]  /*83ab0*/  ISETP.LT.AND P4, PT, R19, UR50, !P2 ;  /* 0x0000003213007c0c */ /* 0x000fe2000d781270 */
[----:B------:R-:W-:Y:S01]  /*83ac0*/  IMAD.WIDE R24, R0, 0x2, R8 ;  /* 0x0000000200187825 */ /* 0x000fe200078e0208 */
[----:B------:R-:W-:Y:S01]  /*83ad0*/  ISETP.GE.AND P0, PT, R26, UR75, PT ;  /* 0x0000004b1a007c0c */ /* 0x000fe2000bf06270 */
[----:B------:R-:W4:Y:S01]  /*83ae0*/  LDL.LU R5, [R1+0x36f4] ;  /* 0x0036f40001057983 */ /* 0x000f220000300800 */
[----:B------:R-:W0:Y:S03]  /*83af0*/  LDCU UR42, c[0x0][0x398] ;  /* 0x00007300ff2a77ac */ /* 0x000e260008000800 */
[----:B------:R1:W-:Y:S01]  /*83b00*/  @P3 STG.E.U16 desc[UR38][R16.64], R27 ;  /* 0x0000001b10003986 */ /* 0x0003e2000c101526 */
[----:B------:R-:W-:Y:S01]  /*83b10*/  IMAD.WIDE R18, R0, 0x2, R10 ;  /* 0x0000000200127825 */ /* 0x000fe200078e020a */
[----:B------:R-:W0:Y:S02]  /*83b20*/  LDCU UR50, c[0x0][0x398] ;  /* 0x00007300ff3277ac */ /* 0x000e240008000800 */
[----:B-1----:R-:W2:Y:S04]  /*83b30*/  LDL.LU R16, [R1+0x15c] ;  /* 0x00015c0001107983 */ /* 0x002ea80000300800 */
[----:B------:R-:W3:Y:S04]  /*83b40*/  LDL R17, [R1+0x35e0] ;  /* 0x0035e00001117983 */ /* 0x000ee80000100800 */
[----:B--2---:R1:W-:Y:S04]  /*83b50*/  @P5 STG.E.U16 desc[UR38][R18.64], R16 ;  /* 0x0000001012005986 */ /* 0x0043e8000c101526 */
[----:B-1----:R-:W2:Y:S01]  /*83b60*/  LDL.LU R19, [R1+0x14c] ;  /* 0x00014c0001137983 */ /* 0x002ea20000300800 */
[----:B------:R-:W-:Y:S01]  /*83b70*/  ISETP.LT.AND P5, PT, R28, UR8, !P2 ;  /* 0x000000081c007c0c */ /* 0x000fe2000d7a1270 */
[----:B------:R-:W1:Y:S02]  /*83b80*/  LDCU UR8, c[0x0][0x398] ;  /* 0x00007300ff0877ac */ /* 0x000e640008000800 */
[----:B------:R0:W-:Y:S01]  /*83b90*/  @P6 STG.E.U16 desc[UR38][R24.64], R3 ;  /* 0x0000000318006986 */ /* 0x0001e2000c101526 */
[----:B---3--:R-:W-:Y:S01]  /*83ba0*/  ISETP.LT.AND P6, PT, R17, UR6, !P2 ;  /* 0x0000000611007c0c */ /* 0x008fe2000d7c1270 */
[C---:B----4-:R-:W-:Y:S01]  /*83bb0*/  IMAD.WIDE R16, R0.reuse, 0x2, R4 ;  /* 0x0000000200107825 */ /* 0x050fe200078e0204 */
[----:B------:R-:W-:Y:S01]  /*83bc0*/  ISETP.LT.AND P3, PT, R29, UR4, !P2 ;  /* 0x000000041d007c0c */ /* 0x000fe2000d761270 */
[----:B------:R-:W3:Y:S01]  /*83bd0*/  LDL R27, [R1+0x35dc] ;  /* 0x0035dc00011b7983 */ /* 0x000ee20000100800 */
[----:B------:R-:W4:Y:S03]  /*83be0*/  LDCU UR6, c[0x0][0x398] ;  /* 0x00007300ff0677ac */ /* 0x000f260008000800 */
[----:B------:R-:W3:Y:S01]  /*83bf0*/  LDL R28, [R1+0x110] ;  /* 0x00011000011c7983 */ /* 0x000ee20000100800 */
[----:B------:R-:W1:Y:S01]  /*83c00*/  LDCU UR4, c[0x0][0x398] ;  /* 0x00007300ff0477ac */ /* 0x000e620008000800 */
[----:B0-----:R-:W-:Y:S01]  /*83c10*/  IMAD.WIDE R24, R0, 0x2, R22 ;  /* 0x0000000200187825 */ /* 0x001fe200078e0216 */
[----:B------:R-:W-:-:S02]  /*83c20*/  PRMT R3, R15, 0x7632, R3 ;  /* 0x000076320f037816 */ /* 0x000fc40000000003 */
[----:B--2---:R-:W-:Y:S01]  /*83c30*/  PRMT R26, R19, 0x7632, R26 ;  /* 0x00007632131a7816 */ /* 0x004fe2000000001a */
[----:B------:R0:W-:Y:S04]  /*83c40*/  @P4 STG.E.U16 desc[UR38][R16.64], R19 ;  /* 0x0000001310004986 */ /* 0x0001e8000c101526 */
[----:B------:R2:W-:Y:S01]  /*83c50*/  @P6 STG.E.U16 desc[UR38][R24.64], R26 ;  /* 0x0000001a18006986 */ /* 0x0005e2000c101526 */
[----:B0-----:R-:W-:-:S04]  /*83c60*/  IMAD.WIDE R18, R0, 0x2, R20 ;  /* 0x0000000200127825 */ /* 0x001fc800078e0214 */
[----:B------:R-:W-:Y:S01]  /*83c70*/  IMAD.WIDE R16, R0, 0x2, R12 ;  /* 0x0000000200107825 */ /* 0x000fe200078e020c */
[----:B--2---:R-:W2:Y:S04]  /*83c80*/  LDL R26, [R1+0x140c] ;  /* 0x00140c00011a7983 */ /* 0x004ea80000100800 */
[----:B------:R0:W-:Y:S04]  /*83c90*/  @P5 STG.E.U16 desc[UR38][R18.64], R15 ;  /* 0x0000000f12005986 */ /* 0x0001e8000c101526 */
[----:B------:R1:W-:Y:S04]  /*83ca0*/  @P3 STG.E.U16 desc[UR38][R16.64], R3 ;  /* 0x0000000310003986 */ /* 0x0003e8000c101526 */
[----:B0-----:R-:W2:Y:S04]  /*83cb0*/  LDL.LU R15, [R1+0x36f0] ;  /* 0x0036f000010f7983 */ /* 0x001ea80000300800 */
[----:B------:R-:W3:Y:S04]  /*83cc0*/  LDL R18, [R1+0x35d4] ;  /* 0x0035d40001127983 */ /* 0x000ee80000100800 */
[----:B------:R-:W4:Y:S04]  /*83cd0*/  LDL R19, [R1+0x35d8] ;  /* 0x0035d80001137983 */ /* 0x000f280000100800 */
[----:B-1----:R-:W4:Y:S04]  /*83ce0*/  LDL.LU R3, [R1+0x12c] ;  /* 0x00012c0001037983 */ /* 0x002f280000300800 */
[----:B------:R-:W4:Y:S01]  /*83cf0*/  LDL R16, [R1+0x35e4] ;  /* 0x0035e40001107983 */ /* 0x000f220000100800 */
[----:B------:R-:W-:Y:S01]  /*83d00*/  ISETP.LT.AND P4, PT, R2, UR17, !P2 ;  /* 0x0000001102007c0c */ /* 0x000fe2000d781270 */
[----:B------:R-:W-:Y:S01]  /*83d10*/  IMAD.WIDE R24, R0, 0x2, R6 ;  /* 0x0000000200187825 */ /* 0x000fe200078e0206 */
[----:B------:R-:W0:Y:S01]  /*83d20*/  LDCU UR17, c[0x0][0x398] ;  /* 0x00007300ff1177ac */ /* 0x000e220008000800 */
[----:B--2---:R1:W-:Y:S01]  /*83d30*/  STL [R1+0x36e8], R15 ;  /* 0x0036e80f01007387 */ /* 0x0043e20000100800 */
[----:B---3--:R-:W-:Y:S01]  /*83d40*/  ISETP.LT.AND P5, PT, R18, UR19, !P0 ;  /* 0x0000001312007c0c */ /* 0x008fe2000c7a1270 */
[----:B------:R-:W2:Y:S01]  /*83d50*/  LDCU UR19, c[0x0][0x398] ;  /* 0x00007300ff1377ac */ /* 0x000ea20008000800 */
[----:B----4-:R-:W-:Y:S01]  /*83d60*/  ISETP.LT.AND P6, PT, R19, UR20, !P0 ;  /* 0x0000001413007c0c */ /* 0x010fe2000c7c1270 */
[----:B------:R-:W-:Y:S01]  /*83d70*/  IMAD.WIDE R18, R0, 0x2, R14 ;  /* 0x0000000200127825 */ /* 0x000fe200078e020e */
[----:B------:R-:W3:Y:S01]  /*83d80*/  LDCU UR20, c[0x0][0x398] ;  /* 0x00007300ff1477ac */ /* 0x000ee20008000800 */
[----:B-1----:R-:W4:Y:S01]  /*83d90*/  LDL.LU R15, [R1+0xf0] ;  /* 0x0000f000010f7983 */ /* 0x002f220000300800 */
[----:B------:R-:W-:-:S02]  /*83da0*/  PRMT R17, R3, 0x7632, R17 ;  /* 0x0000763203117816 */ /* 0x000fc40000000011 */
[----:B------:R-:W-:Y:S01]  /*83db0*/  ISETP.LT.AND P3, PT, R16, UR18, !P2 ;  /* 0x0000001210007c0c */ /* 0x000fe2000d761270 */
[----:B------:R-:W-:Y:S01]  /*83dc0*/  VIADD R16, R26, 0x9 ;  /* 0x000000091a107836 */ /* 0x000fe20000000000 */
[----:B------:R1:W-:Y:S01]  /*83dd0*/  @P4 STG.E.U16 desc[UR38][R24.64], R3 ;  /* 0x0000000318004986 */ /* 0x0003e2000c101526 */
[----:B------:R-:W0:Y:S03]  /*83de0*/  LDCU UR18, c[0x0][0x398] ;  /* 0x00007300ff1277ac */ /* 0x000e260008000800 */
[----:B------:R-:W-:Y:S01]  /*83df0*/  ISETP.GE.AND P2, PT, R16, UR74, PT ;  /* 0x0000004a10007c0c */ /* 0x000fe2000bf46270 */
[----:B-1----:R-:W-:Y:S01]  /*83e00*/  VIADD R3, R0, UR69 ;  /* 0x0000004500037c36 */ /* 0x002fe20008000000 */
[----:B------:R-:W-:Y:S02]  /*83e10*/  PRMT R0, R28, 0x7632, R0 ;  /* 0x000076321c007816 */ /* 0x000fe40000000000 */
[----:B------:R-:W2:Y:S04]  /*83e20*/  LDL.LU R28, [R1+0x36ec] ;  /* 0x0036ec00011c7983 */ /* 0x000ea80000300800 */
[----:B------:R-:W2:Y:S01]  /*83e30*/  LDL.LU R16, [R1+0x110] ;  /* 0x0001100001107983 */ /* 0x000ea20000300800 */
[----:B------:R-:W-:-:S03]  /*83e40*/  IMAD.WIDE R24, R3, 0x2, R10 ;  /* 0x0000000203187825 */ /* 0x000fc600078e020a */
[----:B------:R1:W-:Y:S04]  /*83e50*/  @P3 STG.E.U16 desc[UR38][R18.64], R17 ;  /* 0x0000001112003986 */ /* 0x0003e8000c101526 */
[----:B-1----:R-:W3:Y:S04]  /*83e60*/  LDL R18, [R1+0x35f0] ;  /* 0x0035f00001127983 */ /* 0x002ee80000100800 */
[----:B------:R-:W4:Y:S04]  /*83e70*/  LDL.LU R19, [R1+0x100] ;  /* 0x0001000001137983 */ /* 0x000f280000300800 */
[----:B--2---:R1:W-:Y:S04]  /*83e80*/  @P5 STG.E.U16 desc[UR38][R24.64], R16 ;  /* 0x0000001018005986 */ /* 0x0043e8000c101526 */
[----:B-1----:R-:W2:Y:S01]  /*83e90*/  LDL R25, [R1+0x35e0] ;  /* 0x0035e00001197983 */ /* 0x002ea20000100800 */
[----:B------:R-:W-:Y:S01]  /*83ea0*/  ISETP.LT.AND P4, PT, R27, UR21, !P0 ;  /* 0x000000151b007c0c */ /* 0x000fe2000c781270 */
[----:B------:R-:W-:Y:S01]  /*83eb0*/  IMAD.WIDE R26, R3, 0x2, R8 ;  /* 0x00000002031a7825 */ /* 0x000fe200078e0208 */
[----:B------:R-:W-:Y:S01]  /*83ec0*/  ISETP.LT.AND P3, PT, R29, UR28, !P0 ;  /* 0x0000001c1d007c0c */ /* 0x000fe2000c761270 */
[----:B------:R-:W1:Y:S01]  /*83ed0*/  LDCU UR21, c[0x0][0x398] ;  /* 0x00007300ff1577ac */ /* 0x000e620008000800 */
[----:B---3--:R-:W-:Y:S01]  /*83ee0*/  ISETP.LT.AND P5, PT, R18, UR23, !P0 ;  /* 0x0000001712007c0c */ /* 0x008fe2000c7a1270 */
[----:B------:R-:W-:Y:S01]  /*83ef0*/  IMAD.WIDE R16, R3, 0x2, R4 ;  /* 0x0000000203107825 */ /* 0x000fe200078e0204 */
[----:B------:R3:W-:Y:S01]  /*83f00*/  @P6 STG.E.U16 desc[UR38][R26.64], R0 ;  /* 0x000000001a006986 */ /* 0x0007e2000c101526 */
[----:B----4-:R-:W-:Y:S01]  /*83f10*/  PRMT R28, R19, 0x7632, R28 ;  /* 0x00007632131c7816 */ /* 0x010fe2000000001c */
[----:B------:R-:W4:Y:S02]  /*83f20*/  LDCU UR23, c[0x0][0x398] ;  /* 0x00007300ff1777ac */ /* 0x000f240008000800 */
[----:B------:R-:W4:Y:S01]  /*83f30*/  LDL.LU R29, [R1+0xd0] ;  /* 0x0000d000011d7983 */ /* 0x000f220000300800 */
[----:B------:R-:W0:Y:S03]  /*83f40*/  LDCU UR28, c[0x0][0x398] ;  /* 0x00007300ff1c77ac */ /* 0x000e260008000800 */
[----:B------:R1:W-:Y:S01]  /*83f50*/  @P4 STG.E.U16 desc[UR38][R16.64], R19 ;  /* 0x0000001310004986 */ /* 0x0003e2000c101526 */
[----:B---3--:R-:W-:Y:S01]  /*83f60*/  PRMT R0, R15, 0x7632, R0 ;  /* 0x000076320f007816 */ /* 0x008fe20000000000 */
[----:B-1----:R-:W-:-:S04]  /*83f70*/  IMAD.WIDE R16, R3, 0x2, R22 ;  /* 0x0000000203107825 */ /* 0x002fc800078e0216 */
[----:B------:R-:W-:Y:S01]  /*83f80*/  IMAD.WIDE R18, R3, 0x2, R20 ;  /* 0x0000000203127825 */ /* 0x000fe200078e0214 */
[----:B--2---:R-:W-:-:S03]  /*83f90*/  ISETP.LT.AND P6, PT, R25, UR22, !P0 ;  /* 0x0000001619007c0c */ /* 0x004fc6000c7c1270 */
[C---:B------:R-:W-:Y:S01]  /*83fa0*/  IMAD.WIDE R24, R3.reuse, 0x2, R12 ;  /* 0x0000000203187825 */ /* 0x040fe200078e020c */
[----:B------:R-:W-:Y:S01]  /*83fb0*/  ISETP.LT.AND P4, PT, R2, UR29, !P0 ;  /* 0x0000001d02007c0c */ /* 0x000fe2000c781270 */
[----:B------:R-:W1:Y:S02]  /*83fc0*/  LDCU UR22, c[0x0][0x398] ;  /* 0x00007300ff1677ac */ /* 0x000e640008000800 */
[C---:B------:R-:W-:Y:S01]  /*83fd0*/  IMAD.WIDE R26, R3.reuse, 0x2, R6 ;  /* 0x00000002031a7825 */ /* 0x040fe200078e0206 */
[----:B------:R-:W2:Y:S05]  /*83fe0*/  LDCU UR29, c[0x0][0x398] ;  /* 0x00007300ff1d77ac */ /* 0x000eaa0008000800 */
[----:B------:R3:W-:Y:S04]  /*83ff0*/  @P6 STG.E.U16 desc[UR38][R16.64], R28 ;  /* 0x0000001c10006986 */ /* 0x0007e8000c101526 */
[----:B------:R0:W-:Y:S04]  /*84000*/  @P5 STG.E.U16 desc[UR38][R18.64], R15 ;  /* 0x0000000f12005986 */ /* 0x0001e8000c101526 */
[----:B------:R0:W-:Y:S04]  /*84010*/  @P3 STG.E.U16 desc[UR38][R24.64], R0 ;  /* 0x0000000018003986 */ /* 0x0001e8000c101526 */
[----:B---3--:R-:W3:Y:S04]  /*84020*/  LDL R16, [R1+0x35d8] ;  /* 0x0035d80001107983 */ /* 0x008ee80000100800 */
[----:B------:R-:W2:Y:S04]  /*84030*/  LDL R28, [R1+0x35ec] ;  /* 0x0035ec00011c7983 */ /* 0x000ea80000100800 */
[----:B0-----:R-:W2:Y:S04]  /*84040*/  LDL.LU R15, [R1+0x36e8] ;  /* 0x0036e800010f7983 */ /* 0x001ea80000300800 */
[----:B------:R-:W4:Y:S04]  /*84050*/  LDL R18, [R1+0x140c] ;  /* 0x00140c0001127983 */ /* 0x000f280000100800 */
[----:B------:R-:W4:Y:S04]  /*84060*/  LDL R19, [R1+0x35dc] ;  /* 0x0035dc0001137983 */ /* 0x000f280000100800 */
[----:B------:R-:W4:Y:S04]  /*84070*/  LDL.LU R0, [R1+0xe0] ;  /* 0x0000e00001007983 */ /* 0x000f280000300800 */
[----:B------:R-:W4:Y:S04]  /*84080*/  LDL R24, [R1+0x35e4] ;  /* 0x0035e40001187983 */ /* 0x000f280000100800 */
[----:B------:R-:W4:Y:S01]  /*84090*/  LDL R25, [R1+0x35d4] ;  /* 0x0035d40001197983 */ /* 0x000f220000100800 */
[----:B---3--:R-:W-:Y:S01]  /*840a0*/  ISETP.LT.AND P6, PT, R16, UR32, !P2 ;  /* 0x0000002010007c0c */ /* 0x008fe2000d7c1270 */
[----:B------:R-:W-:Y:S01]  /*840b0*/  VIADD R16, R3, UR69 ;  /* 0x0000004503107c36 */ /* 0x000fe20008000000 */
[----:B------:R-:W0:Y:S01]  /*840c0*/  LDCU UR32, c[0x0][0x398] ;  /* 0x00007300ff2077ac */ /* 0x000e220008000800 */
[----:B--2---:R-:W-:Y:S01]  /*840d0*/  STL [R1+0x36e0], R15 ;  /* 0x0036e00f01007387 */ /* 0x004fe20000100800 */
[----:B----4-:R-:W-:-:S03]  /*840e0*/  ISETP.LT.AND P3, PT, R24, UR30, !P0 ;  /* 0x0000001e18007c0c */ /* 0x010fc6000c761270 */
[----:B------:R2:W-:Y:S01]  /*840f0*/  @P4 STG.E.U16 desc[UR38][R26.64], R0 ;  /* 0x000000001a004986 */ /* 0x0005e2000c101526 */
[----:B------:R-:W-:Y:S01]  /*84100*/  ISETP.LT.AND P5, PT, R25, UR31, !P2 ;  /* 0x0000001f19007c0c */ /* 0x000fe2000d7a1270 */
[----:B------:R-:W3:Y:S01]  /*84110*/  LDCU UR30, c[0x0][0x398] ;  /* 0x00007300ff1e77ac */ /* 0x000ee20008000800 */
[----:B------:R-:W-:Y:S02]  /*84120*/  PRMT R17, R0, 0x7632, R17 ;  /* 0x0000763200117816 */ /* 0x000fe40000000011 */
[----:B------:R-:W-:Y:S01]  /*84130*/  ISETP.LT.AND P4, PT, R19, UR33, !P2 ;  /* 0x0000002113007c0c */ /* 0x000fe2000d781270 */
[----:B------:R-:W-:Y:S01]  /*84140*/  IMAD.WIDE R24, R16, 0x2, R10 ;  /* 0x0000000210187825 */ /* 0x000fe200078e020a */
[----:B------:R-:W4:Y:S03]  /*84150*/  LDCU UR31, c[0x0][0x398] ;  /* 0x00007300ff1f77ac */ /* 0x000f260008000800 */
[----:B--2---:R-:W-:Y:S01]  /*84160*/  VIADD R0, R18, 0xa ;  /* 0x0000000a12007836 */ /* 0x004fe20000000000 */
[----:B------:R-:W2:Y:S01]  /*84170*/  LDCU UR33, c[0x0][0x398] ;  /* 0x00007300ff2177ac */ /* 0x000ea20008000800 */
[----:B------:R-:W-:Y:S01]  /*84180*/  IMAD.WIDE R18, R3, 0x2, R14 ;  /* 0x0000000203127825 */ /* 0x000fe200078e020e */
[----:B------:R-:W-:Y:S01]  /*84190*/  PRMT R3, R29, 0x7632, R3 ;  /* 0x000076321d037816 */ /* 0x000fe20000000003 */
[----:B------:R-:W2:Y:S04]  /*841a0*/  LDL.LU R15, [R1+0xb0] ;  /* 0x0000b000010f7983 */ /* 0x000ea80000300800 */
[----:B------:R-:W-:Y:S04]  /*841b0*/  @P3 STG.E.U16 desc[UR38][R18.64], R17 ;  /* 0x0000001112003986 */ /* 0x000fe8000c101526 */
[----:B------:R0:W-:Y:S04]  /*841c0*/  @P5 STG.E.U16 desc[UR38][R24.64], R29 ;  /* 0x0000001d18005986 */ /* 0x0001e8000c101526 */
[----:B0-----:R-:W3:Y:S04]  /*841d0*/  LDL.LU R29, [R1+0x36e4] ;  /* 0x0036e400011d7983 */ /* 0x001ee80000300800 */
[----:B------:R-:W3:Y:S04]  /*841e0*/  LDL R24, [R1+0x35e0] ;  /* 0x0035e00001187983 */ /* 0x000ee80000100800 */
[----:B------:R-:W4:Y:S01]  /*841f0*/  LDL R25, [R1+0x35f0] ;  /* 0x0035f00001197983 */ /* 0x000f220000100800 */
[----:B------:R-:W-:Y:S01]  /*84200*/  IMAD.WIDE R26, R16, 0x2, R8 ;  /* 0x00000002101a7825 */ /* 0x000fe200078e0208 */
[----:B------:R-:W-:-:S02]  /*84210*/  ISETP.GE.AND P0, PT, R0, UR73, PT ;  /* 0x0000004900007c0c */ /* 0x000fc4000bf06270 */
[----:B------:R-:W4:Y:S01]  /*84220*/  LDL R17, [R1+0x35dc] ;  /* 0x0035dc0001117983 */ /* 0x000f220000100800 */
[----:B------:R-:W-:-:S03]  /*84230*/  IMAD.WIDE R18, R16, 0x2, R4 ;  /* 0x0000000210127825 */ /* 0x000fc600078e0204 */
[----:B------:R-:W-:Y:S04]  /*84240*/  @P6 STG.E.U16 desc[UR38][R26.64], R3 ;  /* 0x000000031a006986 */ /* 0x000fe8000c101526 */
[----:B------:R0:W-:Y:S04]  /*84250*/  STL [R1+0x36dc], R5 ;  /* 0x0036dc0501007387 */ /* 0x0001e80000100800 */
[----:B0-----:R-:W4:Y:S01]  /*84260*/  LDL R5, [R1+0x114] ;  /* 0x0001140001057983 */ /* 0x001f220000100800 */
[----:B--2---:R-:W-:Y:S02]  /*84270*/  PRMT R0, R15, 0x7632, R0 ;  /* 0x000076320f007816 */ /* 0x004fe40000000000 */
[----:B---3--:R-:W-:-:S02]  /*84280*/  ISETP.LT.AND P6, PT, R24, UR52, !P2 ;  /* 0x0000003418007c0c */ /* 0x008fc4000d7c1270 */
[----:B----4-:R-:W-:Y:S01]  /*84290*/  ISETP.LT.AND P5, PT, R25, UR54, !P2 ;  /* 0x0000003619007c0c */ /* 0x010fe2000d7a1270 */
[----:B------:R0:W-:Y:S01]  /*842a0*/  @P4 STG.E.U16 desc[UR38][R18.64], R29 ;  /* 0x0000001d12004986 */ /* 0x0001e2000c101526 */
[----:B------:R-:W-:Y:S01]  /*842b0*/  PRMT R3, R29, 0x7632, R3 ;  /* 0x000076321d037816 */ /* 0x000fe20000000003 */
[----:B------:R-:W-:Y:S01]  /*842c0*/  IMAD.WIDE R24, R16, 0x2, R20 ;  /* 0x0000000210187825 */ /* 0x000fe200078e0214 */
[----:B------:R-:W-:Y:S01]  /*842d0*/  ISETP.LT.AND P3, PT, R28, UR55, !P2 ;  /* 0x000000371c007c0c */ /* 0x000fe2000d761270 */
[----:B------:R-:W2:Y:S02]  /*842e0*/  LDCU UR52, c[0x0][0x398] ;  /* 0x00007300ff3477ac */ /* 0x000ea40008000800 */
[C---:B------:R-:W-:Y:S01]  /*842f0*/  IMAD.WIDE R26, R16.reuse, 0x2, R12 ;  /* 0x00000002101a7825 */ /* 0x040fe200078e020c */
[----:B------:R-:W3:Y:S03]  /*84300*/  LDCU UR54, c[0x0][0x398] ;  /* 0x00007300ff3677ac */ /* 0x000ee60008000800 */
[----:B0-----:R-:W-:Y:S01]  /*84310*/  IMAD.WIDE R18, R16, 0x2, R22 ;  /* 0x0000000210127825 */ /* 0x001fe200078e0216 */
[----:B------:R-:W-:Y:S01]  /*84320*/  ISETP.LT.AND P4, PT, R2, UR56, !P2 ;  /* 0x0000003802007c0c */ /* 0x000fe2000d781270 */
[----:B------:R-:W0:Y:S03]  /*84330*/  LDCU UR55, c[0x0][0x398] ;  /* 0x00007300ff3777ac */ /* 0x000e260008000800 */
[----:B------:R4:W-:Y:S01]  /*84340*/  @P6 STG.E.U16 desc[UR38][R18.64], R3 ;  /* 0x0000000312006986 */ /* 0x0009e2000c101526 */
[C---:B------:R-:W-:Y:S01]  /*84350*/  IMAD.WIDE R28, R16.reuse, 0x2, R6 ;  /* 0x00000002101c7825 */ /* 0x040fe200078e0206 */
[----:B------:R-:W0:Y:S02]  /*84360*/  LDCU UR56, c[0x0][0x398] ;  /* 0x00007300ff3877ac */ /* 0x000e240008000800 */
[----:B------:R0:W-:Y:S04]  /*84370*/  @P5 STG.E.U16 desc[UR38][R24.64], R15 ;  /* 0x0000000f18005986 */ /* 0x0001e8000c101526 */
[----:B----4-:R-:W4:Y:S04]  /*84380*/  LDL R3, [R1+0x35d4] ;  /* 0x0035d40001037983 */ /* 0x010f280000100800 */
[----:B------:R-:W2:Y:S04]  /*84390*/  LDL R18, [R1+0x35d8] ;  /* 0x0035d80001127983 */ /* 0x000ea80000100800 */
[----:B------:R-:W3:Y:S04]  /*843a0*/  LDL R19, [R1+0x140c] ;  /* 0x00140c0001137983 */ /* 0x000ee80000100800 */
[----:B0-----:R-:W3:Y:S04]  /*843b0*/  LDL.LU R15, [R1+0x36e0] ;  /* 0x0036e000010f7983 */ /* 0x001ee80000300800 */
[----:B------:R-:W4:Y:S04]  /*843c0*/  LDL.LU R24, [R1+0xa0] ;  /* 0x0000a00001187983 */ /* 0x000f280000300800 */
[----:B------:R-:W4:Y:S04]  /*843d0*/  LDL R25, [R1+0x35e4] ;  /* 0x0035e40001197983 */ /* 0x000f280000100800 */
[----:B------:R0:W-:Y:S01]  /*843e0*/  @P3 STG.E.U16 desc[UR38][R26.64], R0 ;  /* 0x000000001a003986 */ /* 0x0001e2000c101526 */
[----:B------:R-:W-:Y:S01]  /*843f0*/  ISETP.LT.AND P6, PT, R17, UR60, !P0 ;  /* 0x0000003c11007c0c */ /* 0x000fe2000c7c1270 */
[----:B------:R-:W1:Y:S01]  /*84400*/  LDCU UR60, c[0x0][0x398] ;  /* 0x00007300ff3c77ac */ /* 0x000e620008000800 */
[----:B0-----:R-:W-:Y:S01]  /*84410*/  VIADD R0, R16, UR69 ;  /* 0x0000004510007c36 */ /* 0x001fe20008000000 */
[----:B------:R-:W-:-:S02]  /*84420*/  PRMT R26, R5, 0x7632, R26 ;  /* 0x00007632051a7816 */ /* 0x000fc4000000001a */
[----:B--2---:R-:W-:Y:S01]  /*84430*/  ISETP.LT.AND P5, PT, R18, UR59, !P0 ;  /* 0x0000003b12007c0c */ /* 0x004fe2000c7a1270 */
[----:B------:R-:W0:Y:S01]  /*84440*/  LDCU UR59, c[0x0][0x398] ;  /* 0x00007300ff3b77ac */ /* 0x000e220008000800 */
[----:B---3--:R-:W-:Y:S01]  /*84450*/  IMAD.WIDE R16, R16, 0x2, R14 ;  /* 0x0000000210107825 */ /* 0x008fe200078e020e */
[----:B----4-:R-:W-:Y:S01]  /*84460*/  ISETP.LT.AND P3, PT, R25, UR57, !P2 ;  /* 0x0000003919007c0c */ /* 0x010fe2000d761270 */
[----:B------:R2:W-:Y:S01]  /*84470*/  @P4 STG.E.U16 desc[UR38][R28.64], R24 ;  /* 0x000000181c004986 */ /* 0x0005e2000c101526 */
[----:B------:R-:W-:Y:S01]  /*84480*/  PRMT R27, R24, 0x7632, R27 ;  /* 0x00007632181b7816 */ /* 0x000fe2000000001b */
[----:B------:R-:W3:Y:S01]  /*84490*/  LDCU UR57, c[0x0][0x398] ;  /* 0x00007300ff3977ac */ /* 0x000ee20008000800 */
[----:B------:R-:W-:Y:S01]  /*844a0*/  ISETP.LT.AND P4, PT, R3, UR58, !P0 ;  /* 0x0000003a03007c0c */ /* 0x000fe2000c781270 */
[----:B------:R-:W-:Y:S02]  /*844b0*/  VIADD R3, R19, 0xb ;  /* 0x0000000b13037836 */ /* 0x000fe40000000000 */
[C---:B------:R-:W-:Y:S01]  /*844c0*/  IMAD.WIDE R18, R0.reuse, 0x2, R10 ;  /* 0x0000000200127825 */ /* 0x040fe200078e020a */
[----:B------:R-:W4:Y:S01]  /*844d0*/  LDCU UR58, c[0x0][0x398] ;  /* 0x00007300ff3a77ac */ /* 0x000f220008000800 */
[----:B--2---:R-:W2:Y:S04]  /*844e0*/  LDL R29, [R1+0x35ec] ;  /* 0x0035ec00011d7983 */ /* 0x004ea80000100800 */
[----:B------:R0:W-:Y:S04]  /*844f0*/  STL [R1+0x36d8], R11 ;  /* 0x0036d80b01007387 */ /* 0x0001e80000100800 */
[----:B------:R1:W-:Y:S04]  /*84500*/  @P3 STG.E.U16 desc[UR38][R16.64], R27 ;  /* 0x0000001b10003986 */ /* 0x0003e8000c101526 */
[----:B0-----:R-:W2:Y:S04]  /*84510*/  LDL R11, [R1+0x35f0] ;  /* 0x0035f000010b7983 */ /* 0x001ea80000100800 */
[----:B------:R-:W2:Y:S04]  /*84520*/  LDL.LU R5, [R1+0x36dc] ;  /* 0x0036dc0001057983 */ /* 0x000ea80000300800 */
[----:B-1----:R-:W2:Y:S04]  /*84530*/  LDL.LU R17, [R1+0x114] ;  /* 0x0001140001117983 */ /* 0x002ea80000300800 */
[----:B------:R-:W3:Y:S01]  /*84540*/  LDL R27, [R1+0x35e4] ;  /* 0x0035e400011b7983 */ /* 0x000ee20000100800 */
[----:B------:R-:W-:-:S03]  /*84550*/  IMAD.WIDE R24, R0, 0x2, R8 ;  /* 0x0000000200187825 */ /* 0x000fc600078e0208 */
[----:B--2---:R0:W-:Y:S01]  /*84560*/  @P4 STG.E.U16 desc[UR38][R18.64], R17 ;  /* 0x0000001112004986 */ /* 0x0041e2000c101526 */
[----:B------:R-:W-:-:S03]  /*84570*/  ISETP.LT.AND P4, PT, R11, UR61, !P0 ;  /* 0x0000003d0b007c0c */ /* 0x000fc6000c781270 */
[----:B0-----:R-:W2:Y:S01]  /*84580*/  LDL.LU R19, [R1+0x104] ;  /* 0x0001040001137983 */ /* 0x001ea20000300800 */
[----:B------:R-:W-:-:S03]  /*84590*/  IMAD.WIDE R16, R0, 0x2, R4 ;  /* 0x0000000200107825 */ /* 0x000fc600078e0204 */
[----:B------:R0:W-:Y:S04]  /*845a0*/  STL [R1+0x36d4], R5 ;  /* 0x0036d40501007387 */ /* 0x0001e80000100800 */
[----:B------:R-:W-:Y:S04]  /*845b0*/  @P5 STG.E.U16 desc[UR38][R24.64], R26 ;  /* 0x0000001a18005986 */ /* 0x000fe8000c101526 */
[----:B------:R-:W3:Y:S04]  /*845c0*/  LDL R11, [R1+0x35d4] ;  /* 0x0035d400010b7983 */ /* 0x000ee80000100800 */
[----:B0-----:R-:W3:Y:S01]  /*845d0*/  LDL R5, [R1+0x35e0] ;  /* 0x0035e00001057983 */ /* 0x001ee20000100800 */
[----:B------:R-:W-:-:S03]  /*845e0*/  ISETP.LT.AND P5, PT, R29, UR63, !P0 ;  /* 0x0000003f1d007c0c */ /* 0x000fc6000c7a1270 */
[----:B------:R0:W-:Y:S04]  /*845f0*/  STL [R1+0x36d0], R29 ;  /* 0x0036d01d01007387 */ /* 0x0001e80000100800 */
[----:B0-----:R-:W4:Y:S01]  /*84600*/  LDL.LU R29, [R1+0xf4] ;  /* 0x0000f400011d7983 */ /* 0x001f220000300800 */
[----:B------:R-:W-:Y:S01]  /*84610*/  ISETP.GE.AND P2, PT, R3, UR72, PT ;  /* 0x0000004803007c0c */ /* 0x000fe2000bf46270 */
[C---:B------:R-:W-:Y:S02]  /*84620*/  IMAD.WIDE R24, R0.reuse, 0x2, R12 ;  /* 0x0000000200187825 */ /* 0x040fe400078e020c */
[----:B--2---:R0:W-:Y:S01]  /*84630*/  @P6 STG.E.U16 desc[UR38][R16.64], R19 ;  /* 0x0000001310006986 */ /* 0x0041e2000c101526 */
[----:B------:R-:W-:Y:S02]  /*84640*/  PRMT R3, R19, 0x7632, R3 ;  /* 0x0000763213037816 */ /* 0x000fe40000000003 */
[----:B---3--:R-:W-:Y:S01]  /*84650*/  ISETP.LT.AND P3, PT, R5, UR62, !P0 ;  /* 0x0000003e05007c0c */ /* 0x008fe2000c761270 */
[----:B0-----:R-:W-:-:S04]  /*84660*/  IMAD.WIDE R16, R0, 0x2, R22 ;  /* 0x0000000200107825 */ /* 0x001fc800078e0216 */
[----:B------:R-:W-:Y:S01]  /*84670*/  IMAD.WIDE R18, R0, 0x2, R20 ;  /* 0x0000000200127825 */ /* 0x000fe200078e0214 */
[----:B----4-:R-:W-:-:S07]  /*84680*/  PRMT R28, R29, 0x7632, R28 ;  /* 0x000076321d1c7816 */ /* 0x010fce000000001c */
[----:B------:R0:W-:Y:S04]  /*84690*/  @P3 STG.E.U16 desc[UR38][R16.64], R3 ;  /* 0x0000000310003986 */ /* 0x0001e8000c101526 */
[----:B------:R1:W-:Y:S04]  /*846a0*/  @P4 STG.E.U16 desc[UR38][R18.64], R29 ;  /* 0x0000001d12004986 */ /* 0x0003e8000c101526 */
[----:B------:R2:W-:Y:S04]  /*846b0*/  @P5 STG.E.U16 desc[UR38][R24.64], R28 ;  /* 0x0000001c18005986 */ /* 0x0005e8000c101526 */
[----:B0-----:R-:W3:Y:S04]  /*846c0*/  LDL.LU R17, [R1+0xe4] ;  /* 0x0000e40001117983 */ /* 0x001ee80000300800 */
[----:B------:R-:W4:Y:S04]  /*846d0*/  LDL R3, [R1+0x35d8] ;  /* 0x0035d80001037983 */ /* 0x000f280000100800 */
[----:B-1----:R-:W4:Y:S04]  /*846e0*/  LDL R19, [R1+0x35dc] ;  /* 0x0035dc0001137983 */ /* 0x002f280000100800 */
[----:B------:R-:W4:Y:S04]  /*846f0*/  LDL R29, [R1+0x35f0] ;  /* 0x0035f000011d7983 */ /* 0x000f280000100800 */
[----:B--2---:R-:W2:Y:S04]  /*84700*/  LDL R25, [R1+0x140c] ;  /* 0x00140c0001197983 */ /* 0x004ea80000100800 */
[----:B------:R0:W-:Y:S04]  /*84710*/  STL [R1+0x3668], R28 ;  /* 0x0036681c01007387 */ /* 0x0001e80000100800 */
[----:B0-----:R-:W2:Y:S01]  /*84720*/  LDL R28, [R1+0x35e4] ;  /* 0x0035e400011c7983 */ /* 0x001ea20000100800 */
[----:B------:R-:W-:-:S02]  /*84730*/  ISETP.LT.AND P6, PT, R2, UR65, !P0 ;  /* 0x0000004102007c0c */ /* 0x000fc4000c7c1270 */
[----:B------:R-:W-:Y:S01]  /*84740*/  ISETP.LT.AND P0, PT, R27, UR64, !P0 ;  /* 0x000000401b007c0c */ /* 0x000fe2000c701270 */
[----:B------:R-:W-:Y:S01]  /*84750*/  IMAD.WIDE R26, R0, 0x2, R6 ;  /* 0x00000002001a7825 */ /* 0x000fe200078e0206 */
[----:B------:R-:W-:-:S09]  /*84760*/  ISETP.LT.AND P3, PT, R11, UR66, !P2 ;  /* 0x000000420b007c0c */ /* 0x000fd2000d761270 */
[----:B---3--:R-:W-:Y:S04]  /*84770*/  @P6 STG.E.U16 desc[UR38][R26.64], R17 ;  /* 0x000000111a006986 */ /* 0x008fe8000c101526 */
[----:B--2---:R-:W-:Y:S04]  /*84780*/  STL [R1+0x36cc], R28 ;  /* 0x0036cc1c01007387 */ /* 0x004fe80000100800 */
[----:B------:R0:W-:Y:S04]  /*84790*/  STL [R1+0x36c8], R27 ;  /* 0x0036c81b01007387 */ /* 0x0001e80000100800 */
[----:B0-----:R-:W2:Y:S04]  /*847a0*/  LDL.LU R27, [R1+0xd4] ;  /* 0x0000d400011b7983 */ /* 0x001ea80000300800 */
[----:B------:R-:W3:Y:S04]  /*847b0*/  LDL.LU R28, [R1+0xb4] ;  /* 0x0000b400011c7983 */ /* 0x000ee80000300800 */
[----:B------:R-:W3:Y:S01]  /*847c0*/  LDL.LU R11, [R1+0x36d8] ;  /* 0x0036d800010b7983 */ /* 0x000ee20000300800 */
[----:B------:R-:W-:Y:S01]  /*847d0*/  PRMT R18, R17, 0x7632, R18 ;  /* 0x0000763211127816 */ /* 0x000fe20000000012 */
[----:B------:R-:W-:Y:S01]  /*847e0*/  IMAD.WIDE R16, R0, 0x2, R14 ;  /* 0x0000000200107825 */ /* 0x000fe200078e020e */
[----:B----4-:R-:W-:-:S03]  /*847f0*/  ISETP.LT.AND P4, PT, R3, UR67, !P2 ;  /* 0x0000004303007c0c */ /* 0x010fc6000d781270 */
[----:B------:R-:W-:Y:S01]  /*84800*/  VIADD R3, R0, UR69 ;  /* 0x0000004500037c36 */ /* 0x000fe20008000000 */
[----:B------:R0:W-:Y:S01]  /*84810*/  @P0 STG.E.U16 desc[UR38][R16.64], R18 ;  /* 0x0000001210000986 */ /* 0x0001e2000c101526 */
[----:B------:R-:W-:Y:S02]  /*84820*/  ISETP.LT.AND P6, PT, R19, UR70, !P2 ;  /* 0x0000004613007c0c */ /* 0x000fe4000d7c1270 */
[----:B------:R-:W-:Y:S02]  /*84830*/  ISETP.LT.AND P5, PT, R5, UR77, !P2 ;  /* 0x0000004d05007c0c */ /* 0x000fe4000d7a1270 */
[----:B------:R-:W4:Y:S01]  /*84840*/  LDL.LU R5, [R1+0x36d4] ;  /* 0x0036d40001057983 */ /* 0x000f220000300800 */
[----:B0-----:R-:W-:Y:S01]  /*84850*/  IMAD.WIDE R18, R3, 0x2, R8 ;  /* 0x0000000203127825 */ /* 0x001fe200078e0208 */
[----:B--2---:R-:W-:-:S03]  /*84860*/  PRMT R24, R27, 0x7632, R24 ;  /* 0x000076321b187816 */ /* 0x004fc60000000018 */
[----:B---3--:R-:W-:-:S05]  /*84870*/  IMAD.WIDE R16, R3, 0x2, R10 ;  /* 0x0000000203107825 */ /* 0x008fca00078e020a */
[----:B------:R0:W-:Y:S04]  /*84880*/  @P3 STG.E.U16 desc[UR38][R16.64], R27 ;  /* 0x0000001b10003986 */ /* 0x0001e8000c101526 */
[----:B------:R1:W-:Y:S04]  /*84890*/  @P4 STG.E.U16 desc[UR38][R18.64], R24 ;  /* 0x0000001812004986 */ /* 0x0003e8000c101526 */
[----:B0-----:R-:W2:Y:S04]  /*848a0*/  LDL.LU R27, [R1+0x118] ;  /* 0x00011800011b7983 */ /* 0x001ea80000300800 */
[----:B-1----:R-:W3:Y:S01]  /*848b0*/  LDL.LU R24, [R1+0xc4] ;  /* 0x0000c40001187983 */ /* 0x002ee20000300800 */
[----:B------:R-:W-:-:S03]  /*848c0*/  ISETP.LT.AND P4, PT, R29, UR68, !P2 ;  /* 0x000000441d007c0c */ /* 0x000fc6000d781270 */
[----:B------:R-:W2:Y:S01]  /*848d0*/  LDL.LU R29, [R1+0x36d0] ;  /* 0x0036d000011d7983 */ /* 0x000ea20000300800 */
[----:B------:R-:W-:Y:S02]  /*848e0*/  VIADD R0, R25, 0x17 ;  /* 0x0000001719007836 */ /* 0x000fe40000000000 */
[----:B----4-:R-:W-:-:S03]  /*848f0*/  IMAD.WIDE R16, R3, 0x2, R4 ;  /* 0x0000000203107825 */ /* 0x010fc600078e0204 */
[----:B------:R-:W-:Y:S01]  /*84900*/  ISETP.GE.AND P0, PT, R0, UR37, PT ;  /* 0x0000002500007c0c */ /* 0x000fe2000bf06270 */
[C---:B------:R-:W-:Y:S01]  /*84910*/  IMAD.WIDE R18, R3.reuse, 0x2, R22 ;  /* 0x0000000203127825 */ /* 0x040fe200078e0216 */
[----:B------:R-:W0:Y:S01]  /*84920*/  LDCU UR37, c[0x0][0x398] ;  /* 0x00007300ff2577ac */ /* 0x000e220008000800 */
[----:B---3--:R-:W-:Y:S01]  /*84930*/  PRMT R0, R24, 0x7632, R0 ;  /* 0x0000763218007816 */ /* 0x008fe20000000000 */
[----:B------:R1:W-:Y:S04]  /*84940*/  @P6 STG.E.U16 desc[UR38][R16.64], R24 ;  /* 0x0000001810006986 */ /* 0x0003e8000c101526 */
[----:B------:R3:W-:Y:S01]  /*84950*/  @P5 STG.E.U16 desc[UR38][R18.64], R0 ;  /* 0x0000000012005986 */ /* 0x0007e2000c101526 */
[----:B-1----:R-:W-:Y:S01]  /*84960*/  IMAD.WIDE R16, R3, 0x2, R20 ;  /* 0x0000000203107825 */ /* 0x002fe200078e0214 */
[----:B---3--:R-:W-:-:S04]  /*84970*/  PRMT R0, R28, 0x7632, R0 ;  /* 0x000076321c007816 */ /* 0x008fc80000000000 */
[----:B------:R1:W-:Y:S04]  /*84980*/  @P4 STG.E.U16 desc[UR38][R16.64], R28 ;  /* 0x0000001c10004986 */ /* 0x0003e8000c101526 */
[----:B-1----:R-:W3:Y:S04]  /*84990*/  LDL.LU R28, [R1+0x36cc] ;  /* 0x0036cc00011c7983 */ /* 0x002ee80000300800 */
[----:B------:R-:W4:Y:S04]  /*849a0*/  LDL R16, [R1+0x35dc] ;  /* 0x0035dc0001107983 */ /* 0x000f280000100800 */
[----:B------:R-:W4:Y:S01]  /*849b0*/  LDL.LU R17, [R1+0xa4] ;  /* 0x0000a40001117983 */ /* 0x000f220000300800 */
[----:B--2---:R-:W-:Y:S01]  /*849c0*/  ISETP.LT.AND P3, PT, R29, UR34, !P2 ;  /* 0x000000221d007c0c */ /* 0x004fe2000d761270 */
[----:B------:R-:W-:Y:S01]  /*849d0*/  IMAD.WIDE R18, R3, 0x2, R12 ;  /* 0x0000000203127825 */ /* 0x000fe200078e020c */
[----:B------:R-:W-:Y:S01]  /*849e0*/  ISETP.LT.AND P6, PT, R2, UR41, !P2 ;  /* 0x0000002902007c0c */ /* 0x000fe2000d7c1270 */
[----:B------:R-:W1:Y:S02]  /*849f0*/  LDCU UR41, c[0x0][0x398] ;  /* 0x00007300ff2977ac */ /* 0x000e640008000800 */
[----:B------:R-:W-:Y:S01]  /*84a00*/  VIADD R24, R25, 0xc ;  /* 0x0000000c19187836 */ /* 0x000fe20000000000 */
[----:B------:R-:W2:Y:S07]  /*84a10*/  LDCU UR34, c[0x0][0x398] ;  /* 0x00007300ff2277ac */ /* 0x000eae0008000800 */
[----:B------:R0:W-:Y:S01]  /*84a20*/  @P3 STG.E.U16 desc[UR38][R18.64], R0 ;  /* 0x0000000012003986 */ /* 0x0001e2000c101526 */
[----:B------:R-:W-:Y:S01]  /*84a30*/  ISETP.GE.AND P5, PT, R24, UR7, PT ;  /* 0x0000000718007c0c */ /* 0x000fe2000bfa6270 */
[C---:B------:R-:W-:Y:S01]  /*84a40*/  IMAD.WIDE R24, R3.reuse, 0x2, R6 ;  /* 0x0000000203187825 */ /* 0x040fe200078e0206 */
[----:B------:R-:W1:Y:S01]  /*84a50*/  LDCU UR7, c[0x0][0x398] ;  /* 0x00007300ff0777ac */ /* 0x000e620008000800 */
[----:B0-----:R-:W2:Y:S04]  /*84a60*/  LDL R18, [R1+0x35d4] ;  /* 0x0035d40001127983 */ /* 0x001ea80000100800 */
[----:B------:R-:W2:Y:S01]  /*84a70*/  LDL R19, [R1+0x35d8] ;  /* 0x0035d80001137983 */ /* 0x000ea20000100800 */
[----:B------:R-:W-:Y:S01]  /*84a80*/  VIADD R0, R3, UR69 ;  /* 0x0000004503007c36 */ /* 0x000fe20008000000 */
[----:B---3--:R-:W-:Y:S01]  /*84a90*/  ISETP.LT.AND P2, PT, R28, UR36, !P2 ;  /* 0x000000241c007c0c */ /* 0x008fe2000d741270 */
[----:B------:R-:W0:Y:S01]  /*84aa0*/  LDCU UR36, c[0x0][0x398] ;  /* 0x00007300ff2477ac */ /* 0x000e220008000800 */
[----:B----4-:R3:W-:Y:S01]  /*84ab0*/  @P6 STG.E.U16 desc[UR38][R24.64], R17 ;  /* 0x0000001118006986 */ /* 0x0107e2000c101526 */
[----:B------:R-:W-:Y:S01]  /*84ac0*/  PRMT R26, R17, 0x7632, R26 ;  /* 0x00007632111a7816 */ /* 0x000fe2000000001a */
[----:B---3--:R-:W-:-:S09]  /*84ad0*/  IMAD.WIDE R24, R3, 0x2, R14 ;  /* 0x0000000203187825 */ /* 0x008fd200078e020e */
[----:B------:R3:W-:Y:S04]  /*84ae0*/  @P2 STG.E.U16 desc[UR38][R24.64], R26 ;  /* 0x0000001a18002986 */ /* 0x0007e8000c101526 */
[----:B---3--:R-:W3:Y:S01]  /*84af0*/  LDL R26, [R1+0x140c] ;  /* 0x00140c00011a7983 */ /* 0x008ee20000100800 */
[----:B------:R-:W-:-:S03]  /*84b00*/  IMAD.WIDE R24, R0, 0x2, R4 ;  /* 0x0000000200187825 */ /* 0x000fc600078e0204 */
[----:B------:R4:W-:Y:S04]  /*84b10*/  STL [R1+0x36c4], R4 ;  /* 0x0036c40401007387 */ /* 0x0009e80000100800 */
[----:B----4-:R-:W4:Y:S04]  /*84b20*/  LDL.LU R4, [R1+0x108] ;  /* 0x0001080001047983 */ /* 0x010f280000300800 */
[----:B------:R0:W-:Y:S04]  /*84b30*/  STL [R1+0x36c0], R5 ;  /* 0x0036c00501007387 */ /* 0x0001e80000100800 */
[----:B0-----:R-:W3:Y:S01]  /*84b40*/  LDL R5, [R1+0x35f0] ;  /* 0x0035f00001057983 */ /* 0x001ee20000100800 */
[----:B--2---:R-:W-:Y:S01]  /*84b50*/  ISETP.LT.AND P4, PT, R18, UR26, !P5 ;  /* 0x0000001a12007c0c */ /* 0x004fe2000ef81270 */
[----:B------:R-:W0:Y:S01]  /*84b60*/  LDCU UR26, c[0x0][0x398] ;  /* 0x00007300ff1a77ac */ /* 0x000e220008000800 */
[----:B------:R-:W-:Y:S01]  /*84b70*/  ISETP.LT.AND P6, PT, R19, UR24, !P5 ;  /* 0x0000001813007c0c */ /* 0x000fe2000efc1270 */
[----:B------:R-:W-:Y:S01]  /*84b80*/  IMAD.WIDE R18, R0, 0x2, R10 ;  /* 0x0000000200127825 */ /* 0x000fe200078e020a */
[----:B------:R-:W-:Y:S01]  /*84b90*/  PRMT R3, R27, 0x7632, R3 ;  /* 0x000076321b037816 */ /* 0x000fe20000000003 */
[----:B------:R-:W2:Y:S08]  /*84ba0*/  LDCU UR24, c[0x0][0x398] ;  /* 0x00007300ff1877ac */ /* 0x000eb00008000800 */
[----:B------:R0:W-:Y:S01]  /*84bb0*/  @P4 STG.E.U16 desc[UR38][R18.64], R27 ;  /* 0x0000001b12004986 */ /* 0x0001e2000c101526 */
[----:B------:R-:W-:Y:S01]  /*84bc0*/  ISETP.LT.AND P3, PT, R16, UR43, !P5 ;  /* 0x0000002b10007c0c */ /* 0x000fe2000ef61270 */
[C---:B------:R-:W-:Y:S01]  /*84bd0*/  IMAD.WIDE R16, R0.reuse, 0x2, R8 ;  /* 0x0000000200107825 */ /* 0x040fe200078e0208 */
[----:B------:R-:W1:Y:S01]  /*84be0*/  LDCU UR43, c[0x0][0x398] ;  /* 0x00007300ff2b77ac */ /* 0x000e620008000800 */
[----:B0-----:R-:W2:Y:S04]  /*84bf0*/  LDL.LU R27, [R1+0x36c8] ;  /* 0x0036c800011b7983 */ /* 0x001ea80000300800 */
[----:B------:R-:W2:Y:S04]  /*84c00*/  LDL R19, [R1+0x35e0] ;  /* 0x0035e00001137983 */ /* 0x000ea80000100800 */
[----:B------:R0:W-:Y:S01]  /*84c10*/  @P6 STG.E.U16 desc[UR38][R16.64], R3 ;  /* 0x0000000310006986 */ /* 0x0001e2000c101526 */
[----:B------:R-:W-:Y:S01]  /*84c20*/  ISETP.LT.AND P6, PT, R29, UR6, !P5 ;  /* 0x000000061d007c0c */ /* 0x000fe2000efc1270 */
[----:B------:R-:W0:Y:S01]  /*84c30*/  LDCU UR6, c[0x0][0x398] ;  /* 0x00007300ff0677ac */ /* 0x000e220008000800 */
[----:B---3--:R-:W-:Y:S01]  /*84c40*/  ISETP.LT.AND P4, PT, R5, UR42, !P5 ;  /* 0x0000002a05007c0c */ /* 0x008fe2000ef81270 */
[----:B0-----:R-:W-:Y:S01]  /*84c50*/  IMAD.WIDE R16, R0, 0x2, R22 ;  /* 0x0000000200107825 */ /* 0x001fe200078e0216 */
[----:B------:R-:W3:Y:S01]  /*84c60*/  LDL.LU R5, [R1+0xd8] ;  /* 0x0000d80001057983 */ /* 0x000ee20000300800 */
[----:B----4-:R-:W-:Y:S01]  /*84c70*/  PRMT R3, R4, 0x7632, R3 ;  /* 0x0000763204037816 */ /* 0x010fe20000000003 */
[----:B------:R-:W0:Y:S02]  /*84c80*/  LDCU UR42, c[0x0][0x398] ;  /* 0x00007300ff2a77ac */ /* 0x000e240008000800 */
[----:B------:R4:W-:Y:S04]  /*84c90*/  STL [R1+0x36bc], R29 ;  /* 0x0036bc1d01007387 */ /* 0x0009e80000100800 */
[----:B----4-:R-:W4:Y:S01]  /*84ca0*/  LDL.LU R29, [R1+0xf8] ;  /* 0x0000f800011d7983 */ /* 0x010f220000300800 */
[----:B--2---:R-:W-:Y:S01]  /*84cb0*/  ISETP.LT.AND P2, PT, R19, UR40, !P5 ;  /* 0x0000002813007c0c */ /* 0x004fe2000ef41270 */
[----:B------:R-:W-:-:S02]  /*84cc0*/  IMAD.WIDE R18, R0, 0x2, R20 ;  /* 0x0000000200127825 */ /* 0x000fc400078e0214 */
[----:B------:R2:W-:Y:S01]  /*84cd0*/  @P3 STG.E.U16 desc[UR38][R24.64], R4 ;  /* 0x0000000418003986 */ /* 0x0005e2000c101526 */
[----:B------:R-:W0:Y:S09]  /*84ce0*/  LDCU UR40, c[0x0][0x398] ;  /* 0x00007300ff2877ac */ /* 0x000e320008000800 */
[----:B------:R0:W-:Y:S04]  /*84cf0*/  @P2 STG.E.U16 desc[UR38][R16.64], R3 ;  /* 0x0000000310002986 */ /* 0x0001e8000c101526 */
[----:B--2---:R-:W2:Y:S04]  /*84d00*/  LDL R4, [R1+0x35dc] ;  /* 0x0035dc0001047983 */ /* 0x004ea80000100800 */
[----:B0-----:R-:W2:Y:S04]  /*84d10*/  LDL R3, [R1+0x35d8] ;  /* 0x0035d80001037983 */ /* 0x001ea80000100800 */
[----:B----4-:R0:W-:Y:S04]  /*84d20*/  @P4 STG.E.U16 desc[UR38][R18.64], R29 ;  /* 0x0000001d12004986 */ /* 0x0101e8000c101526 */
[----:B0-----:R-:W4:Y:S04]  /*84d30*/  LDL R18, [R1+0x35d4] ;  /* 0x0035d40001127983 */ /* 0x001f280000100800 */
[----:B------:R-:W3:Y:S01]  /*84d40*/  LDL.LU R19, [R1+0xe8] ;  /* 0x0000e80001137983 */ /* 0x000ee20000300800 */
[----:B------:R-:W-:Y:S01]  /*84d50*/  VIADD R26, R26, 0xd ;  /* 0x0000000d1a1a7836 */ /* 0x000fe20000000000 */
[----:B------:R-:W-:Y:S01]  /*84d60*/  ISETP.LT.AND P3, PT, R2, UR8, !P5 ;  /* 0x0000000802007c0c */ /* 0x000fe2000ef61270 */
[----:B------:R-:W-:Y:S01]  /*84d70*/  IMAD.WIDE R24, R0, 0x2, R12 ;  /* 0x0000000200187825 */ /* 0x000fe200078e020c */
[----:B------:R-:W-:Y:S01]  /*84d80*/  PRMT R27, R29, 0x7632, R27 ;  /* 0x000076321d1b7816 */ /* 0x000fe2000000001b */
[----:B------:R-:W0:Y:S01]  /*84d90*/  LDCU UR8, c[0x0][0x398] ;  /* 0x00007300ff0877ac */ /* 0x000e220008000800 */
[----:B------:R-:W-:Y:S01]  /*84da0*/  ISETP.GE.AND P2, PT, R26, UR5, PT ;  /* 0x000000051a007c0c */ /* 0x000fe2000bf46270 */
[----:B------:R-:W-:Y:S01]  /*84db0*/  IMAD.WIDE R16, R0, 0x2, R6 ;  /* 0x0000000200107825 */ /* 0x000fe200078e0206 */
[----:B------:R-:W-:Y:S01]  /*84dc0*/  ISETP.LT.AND P4, PT, R28, UR4, !P5 ;  /* 0x000000041c007c0c */ /* 0x000fe2000ef81270 */
[----:B------:R-:W-:Y:S01]  /*84dd0*/  @P6 STG.E.U16 desc[UR38][R24.64], R27 ;  /* 0x0000001b18006986 */ /* 0x000fe2000c101526 */
[----:B------:R-:W0:Y:S03]  /*84de0*/  LDCU UR5, c[0x0][0x398] ;  /* 0x00007300ff0577ac */ /* 0x000e260008000800 */
[----:B------:R-:W3:Y:S01]  /*84df0*/  LDL.LU R29, [R1+0xc8] ;  /* 0x0000c800011d7983 */ /* 0x000ee20000300800 */
[----:B------:R-:W0:Y:S01]  /*84e00*/  LDCU UR4, c[0x0][0x398] ;  /* 0x00007300ff0477ac */ /* 0x000e220008000800 */
[----:B--2---:R-:W-:Y:S01]  /*84e10*/  ISETP.LT.AND P6, PT, R3, UR18, !P2 ;  /* 0x0000001203007c0c */ /* 0x004fe2000d7c1270 */
[----:B------:R-:W-:Y:S01]  /*84e20*/  VIADD R3, R0, UR69 ;  /* 0x0000004500037c36 */ /* 0x000fe20008000000 */
[----:B------:R2:W-:Y:S01]  /*84e30*/  STL [R1+0x36b8], R27 ;  /* 0x0036b81b01007387 */ /* 0x0005e20000100800 */
[----:B------:R-:W0:Y:S03]  /*84e40*/  LDCU UR18, c[0x0][0x398] ;  /* 0x00007300ff1277ac */ /* 0x000e260008000800 */
[----:B--2---:R-:W2:Y:S01]  /*84e50*/  LDL R27, [R1+0xa8] ;  /* 0x0000a800011b7983 */ /* 0x004ea20000100800 */
[----:B----4-:R-:W-:-:S03]  /*84e60*/  ISETP.LT.AND P5, PT, R18, UR17, !P2 ;  /* 0x0000001112007c0c */ /* 0x010fc6000d7a1270 */
[----:B---3--:R3:W-:Y:S01]  /*84e70*/  @P3 STG.E.U16 desc[UR38][R16.64], R19 ;  /* 0x0000001310003986 */ /* 0x0087e2000c101526 */
[----:B------:R-:W-:Y:S01]  /*84e80*/  PRMT R26, R19, 0x7632, R26 ;  /* 0x00007632131a7816 */ /* 0x000fe2000000001a */
[----:B------:R-:W-:Y:S01]  /*84e90*/  IMAD.WIDE R24, R3, 0x2, R8 ;  /* 0x0000000203187825 */ /* 0x000fe200078e0208 */
[----:B------:R-:W4:Y:S03]  /*84ea0*/  LDCU UR17, c[0x0][0x398] ;  /* 0x00007300ff1177ac */ /* 0x000f260008000800 */
[----:B---3--:R-:W-:-:S04]  /*84eb0*/  IMAD.WIDE R16, R0, 0x2, R14 ;  /* 0x0000000200107825 */ /* 0x008fc800078e020e */
[----:B------:R-:W-:Y:S01]  /*84ec0*/  IMAD.WIDE R18, R3, 0x2, R10 ;  /* 0x0000000203127825 */ /* 0x000fe200078e020a */
[----:B------:R3:W-:Y:S01]  /*84ed0*/  @P4 STG.E.U16 desc[UR38][R16.64], R26 ;  /* 0x0000001a10004986 */ /* 0x0007e2000c101526 */
[----:B------:R-:W-:Y:S01]  /*84ee0*/  ISETP.LT.AND P4, PT, R4, UR19, !P2 ;  /* 0x0000001304007c0c */ /* 0x000fe2000d781270 */
[----:B------:R-:W0:Y:S01]  /*84ef0*/  LDCU UR19, c[0x0][0x398] ;  /* 0x00007300ff1377ac */ /* 0x000e220008000800 */
[----:B------:R-:W-:Y:S01]  /*84f00*/  PRMT R0, R5, 0x7632, R0 ;  /* 0x0000763205007816 */ /* 0x000fe20000000000 */
[----:B------:R0:W-:Y:S04]  /*84f10*/  @P5 STG.E.U16 desc[UR38][R18.64], R5 ;  /* 0x0000000512005986 */ /* 0x0001e8000c101526 */
[----:B---3--:R-:W3:Y:S04]  /*84f20*/  LDL R16, [R1+0x140c] ;  /* 0x00140c0001107983 */ /* 0x008ee80000100800 */
[----:B------:R-:W2:Y:S04]  /*84f30*/  LDL R17, [R1+0x35f0] ;  /* 0x0035f00001117983 */ /* 0x000ea80000100800 */
[----:B------:R-:W2:Y:S04]  /*84f40*/  LDL.LU R4, [R1+0x36c4] ;  /* 0x0036c40001047983 */ /* 0x000ea80000300800 */
[----:B0-----:R-:W2:Y:S04]  /*84f50*/  LDL.LU R5, [R1+0x36c0] ;  /* 0x0036c00001057983 */ /* 0x001ea80000300800 */
[----:B------:R-:W2:Y:S04]  /*84f60*/  LDL R19, [R1+0x35e0] ;  /* 0x0035e00001137983 */ /* 0x000ea80000100800 */
[----:B------:R0:W-:Y:S04]  /*84f70*/  @P6 STG.E.U16 desc[UR38][R24.64], R0 ;  /* 0x0000000018006986 */ /* 0x0001e8000c101526 */
[----:B0-----:R-:W4:Y:S04]  /*84f80*/  LDL.LU R24, [R1+0xb8] ;  /* 0x0000b80001187983 */ /* 0x001f280000300800 */
[----:B------:R-:W4:Y:S01]  /*84f90*/  LDL R25, [R1+0x35d4] ;  /* 0x0035d40001197983 */ /* 0x000f220000100800 */
[----:B---3--:R-:W-:-:S05]  /*84fa0*/  VIADD R0, R16, 0xe ;  /* 0x0000000e10007836 */ /* 0x008fca0000000000 */
[----:B------:R-:W-:Y:S01]  /*84fb0*/  ISETP.GE.AND P3, PT, R0, UR16, PT ;  /* 0x0000001000007c0c */ /* 0x000fe2000bf66270 */
[----:B------:R-:W0:Y:S01]  /*84fc0*/  LDCU UR16, c[0x0][0x398] ;  /* 0x00007300ff1077ac */ /* 0x000e220008000800 */
[----:B------:R-:W-:Y:S02]  /*84fd0*/  PRMT R0, R29, 0x7632, R0 ;  /* 0x000076321d007816 */ /* 0x000fe40000000000 */
[----:B--2---:R-:W-:Y:S01]  /*84fe0*/  ISETP.LT.AND P5, PT, R19, UR20, !P2 ;  /* 0x0000001413007c0c */ /* 0x004fe2000d7a1270 */
[----:B------:R-:W-:Y:S01]  /*84ff0*/  IMAD.WIDE R18, R3, 0x2, R4 ;  /* 0x0000000203127825 */ /* 0x000fe200078e0204 */
[----:B------:R-:W-:Y:S01]  /*85000*/  ISETP.LT.AND P6, PT, R17, UR21, !P2 ;  /* 0x0000001511007c0c */ /* 0x000fe2000d7c1270 */
[----:B------:R-:W2:Y:S03]  /*85010*/  LDCU UR20, c[0x0][0x398] ;  /* 0x00007300ff1477ac */ /* 0x000ea60008000800 */
[----:B------:R3:W-:Y:S01]  /*85020*/  @P4 STG.E.U16 desc[UR38][R18.64], R29 ;  /* 0x0000001d12004986 */ /* 0x0007e2000c101526 */
[C---:B------:R-:W-:Y:S01]  /*85030*/  IMAD.WIDE R16, R3.reuse, 0x2, R22 ;  /* 0x0000000203107825 */ /* 0x040fe200078e0216 */
[----:B------:R-:W0:Y:S02]  /*85040*/  LDCU UR21, c[0x0][0x398] ;  /* 0x00007300ff1577ac */ /* 0x000e240008000800 */
[----:B---3--:R-:W3:Y:S01]  /*85050*/  LDL.LU R29, [R1+0x36bc] ;  /* 0x0036bc00011d7983 */ /* 0x008ee20000300800 */
[----:B------:R-:W-:Y:S01]  /*85060*/  IMAD.WIDE R18, R3, 0x2, R20 ;  /* 0x0000000203127825 */ /* 0x000fe200078e0214 */
[----:B----4-:R-:W-:-:S02]  /*85070*/  PRMT R26, R24, 0x7632, R26 ;  /* 0x00007632181a7816 */ /* 0x010fc4000000001a */
[----:B------:R4:W-:Y:S04]  /*85080*/  @P5 STG.E.U16 desc[UR38][R16.64], R0 ;  /* 0x0000000010005986 */ /* 0x0009e8000c101526 */
[----:B------:R0:W-:Y:S01]  /*85090*/  @P6 STG.E.U16 desc[UR38][R18.64], R24 ;  /* 0x0000001812006986 */ /* 0x0001e2000c101526 */
[----:B----4-:R-:W-:Y:S01]  /*850a0*/  IMAD.WIDE R16, R3, 0x2, R12 ;  /* 0x0000000203107825 */ /* 0x010fe200078e020c */
[----:B------:R-:W-:Y:S02]  /*850b0*/  PRMT R0, R27, 0x7632, R0 ;  /* 0x000076321b007816 */ /* 0x000fe40000000000 */
[----:B---3--:R-:W-:Y:S01]  /*850c0*/  ISETP.LT.AND P4, PT, R29, UR23, !P2 ;  /* 0x000000171d007c0c */ /* 0x008fe2000d781270 */
[----:B------:R3:W-:Y:S01]  /*850d0*/  STL [R1+0x36b4], R29 ;  /* 0x0036b41d01007387 */ /* 0x0007e20000100800 */
[----:B------:R-:W-:Y:S01]  /*850e0*/  ISETP.LT.AND P5, PT, R2, UR28, !P2 ;  /* 0x0000001c02007c0c */ /* 0x000fe2000d7a1270 */
[----:B0-----:R-:W-:Y:S01]  /*850f0*/  IMAD.WIDE R18, R3, 0x2, R6 ;  /* 0x0000000203127825 */ /* 0x001fe200078e0206 */
[----:B------:R-:W-:Y:S01]  /*85100*/  ISETP.LT.AND P6, PT, R25, UR29, !P3 ;  /* 0x0000001d19007c0c */ /* 0x000fe2000dfc1270 */
[----:B------:R-:W0:Y:S01]  /*85110*/  LDCU UR23, c[0x0][0x398] ;  /* 0x00007300ff1777ac */ /* 0x000e220008000800 */
[----:B---3--:R-:W3:Y:S07]  /*85120*/  LDL R29, [R1+0x10c] ;  /* 0x00010c00011d7983 */ /* 0x008eee0000100800 */
[----:B------:R4:W-:Y:S01]  /*85130*/  @P4 STG.E.U16 desc[UR38][R16.64], R26 ;  /* 0x0000001a10004986 */ /* 0x0009e2000c101526 */
[----:B------:R-:W-:Y:S01]  /*85140*/  ISETP.LT.AND P2, PT, R28, UR22, !P2 ;  /* 0x000000161c007c0c */ /* 0x000fe2000d741270 */
[C---:B------:R-:W-:Y:S01]  /*85150*/  IMAD.WIDE R24, R3.reuse, 0x2, R14 ;  /* 0x0000000203187825 */ /* 0x040fe200078e020e */
[----:B------:R-:W0:Y:S01]  /*85160*/  LDCU UR22, c[0x0][0x398] ;  /* 0x00007300ff1677ac */ /* 0x000e220008000800 */
[----:B------:R-:W3:Y:S01]  /*85170*/  LDL.LU R27, [R1+0x36b8] ;  /* 0x0036b800011b7983 */ /* 0x000ee20000300800 */
[----:B------:R-:W0:Y:S01]  /*85180*/  LDCU UR28, c[0x0][0x398] ;  /* 0x00007300ff1c77ac */ /* 0x000e220008000800 */
[----:B------:R-:W0:Y:S02]  /*85190*/  LDCU UR29, c[0x0][0x398] ;  /* 0x00007300ff1d77ac */ /* 0x000e240008000800 */
[----:B----4-:R-:W4:Y:S04]  /*851a0*/  LDL.LU R16, [R1+0xa8] ;  /* 0x0000a80001107983 */ /* 0x010f280000300800 */
[----:B------:R-:W2:Y:S04]  /*851b0*/  LDL R17, [R1+0x35d8] ;  /* 0x0035d80001117983 */ /* 0x000ea80000100800 */
[----:B------:R-:W2:Y:S04]  /*851c0*/  LDL R26, [R1+0x140c] ;  /* 0x00140c00011a7983 */ /* 0x000ea80000100800 */
[----:B----4-:R4:W-:Y:S04]  /*851d0*/  @P5 STG.E.U16 desc[UR38][R18.64], R16 ;  /* 0x0000001012005986 */ /* 0x0109e8000c101526 */
[----:B----4-:R-:W4:Y:S01]  /*851e0*/  LDL.LU R18, [R1+0x11c] ;  /* 0x00011c0001127983 */ /* 0x010f220000300800 */
[----:B------:R-:W-:-:S03]  /*851f0*/  VIADD R3, R3, UR69 ;  /* 0x0000004503037c36 */ /* 0x000fc60008000000 */
[----:B------:R0:W-:Y:S01]  /*85200*/  @P2 STG.E.U16 desc[UR38][R24.64], R0 ;  /* 0x0000000018002986 */ /* 0x0001e2000c101526 */
[----:B--2---:R-:W-:Y:S01]  /*85210*/  ISETP.LT.AND P2, PT, R17, UR30, !P3 ;  /* 0x0000001e11007c0c */ /* 0x004fe2000df41270 */
[----:B------:R-:W-:Y:S01]  /*85220*/  IMAD.WIDE R16, R3, 0x2, R10 ;  /* 0x0000000203107825 */ /* 0x000fe200078e020a */
[----:B---3--:R-:W-:Y:S01]  /*85230*/  PRMT R27, R29, 0x7632, R27 ;  /* 0x000076321d1b7816 */ /* 0x008fe2000000001b */
[----:B------:R-:W2:Y:S01]  /*85240*/  LDL R19, [R1+0x35f0] ;  /* 0x0035f00001137983 */ /* 0x000ea20000100800 */
[----:B------:R-:W3:Y:S03]  /*85250*/  LDCU UR30, c[0x0][0x398] ;  /* 0x00007300ff1e77ac */ /* 0x000ee60008000800 */
[----:B0-----:R-:W2:Y:S04]  /*85260*/  LDL R24, [R1+0x35dc] ;  /* 0x0035dc0001187983 */ /* 0x001ea80000100800 */
[----:B------:R-:W2:Y:S04]  /*85270*/  LDL R25, [R1+0x35e0] ;  /* 0x0035e00001197983 */ /* 0x000ea80000100800 */
[----:B------:R-:W2:Y:S04]  /*85280*/  LDL.LU R29, [R1+0x36b4] ;  /* 0x0036b400011d7983 */ /* 0x000ea80000300800 */
[----:B----4-:R0:W-:Y:S01]  /*85290*/  @P6 STG.E.U16 desc[UR38][R16.64], R18 ;  /* 0x0000001210006986 */ /* 0x0101e2000c101526 */
[----:B------:R-:W-:Y:S01]  /*852a0*/  PRMT R0, R18, 0x7632, R0 ;  /* 0x0000763212007816 */ /* 0x000fe20000000000 */
[----:B0-----:R-:W-:-:S05]  /*852b0*/  IMAD.WIDE R16, R3, 0x2, R8 ;  /* 0x0000000203107825 */ /* 0x001fca00078e0208 */
[----:B------:R0:W-:Y:S04]  /*852c0*/  @P2 STG.E.U16 desc[UR38][R16.64], R0 ;  /* 0x0000000010002986 */ /* 0x0001e8000c101526 */
[----:B0-----:R-:W4:Y:S01]  /*852d0*/  LDL.LU R17, [R1+0x10c] ;  /* 0x00010c0001117983 */ /* 0x001f220000300800 */
[----:B--2---:R-:W-:Y:S01]  /*852e0*/  ISETP.LT.AND P4, PT, R24, UR31, !P3 ;  /* 0x0000001f18007c0c */ /* 0x004fe2000df81270 */
[----:B------:R-:W-:Y:S01]  /*852f0*/  VIADD R26, R26, 0xf ;  /* 0x0000000f1a1a7836 */ /* 0x000fe20000000000 */
[----:B------:R-:W-:Y:S02]  /*85300*/  ISETP.LT.AND P5, PT, R25, UR32, !P3 ;  /* 0x0000002019007c0c */ /* 0x000fe4000dfa1270 */
[----:B------:R-:W-:Y:S01]  /*85310*/  ISETP.LT.AND P6, PT, R19, UR44, !P3 ;  /* 0x0000002c13007c0c */ /* 0x000fe2000dfc1270 */
[C---:B------:R-:W-:Y:S01]  /*85320*/  IMAD.WIDE R18, R3.reuse, 0x2, R4 ;  /* 0x0000000203127825 */ /* 0x040fe200078e0204 */
[----:B------:R-:W-:Y:S01]  /*85330*/  ISETP.GE.AND P2, PT, R26, UR11, PT ;  /* 0x0000000b1a007c0c */ /* 0x000fe2000bf46270 */
[----:B------:R-:W0:Y:S02]  /*85340*/  LDCU UR11, c[0x0][0x398] ;  /* 0x00007300ff0b77ac */ /* 0x000e240008000800 */
[----:B------:R-:W-:Y:S01]  /*85350*/  IMAD.WIDE R24, R3, 0x2, R22 ;  /* 0x0000000203187825 */ /* 0x000fe200078e0216 */
[----:B------:R-:W2:Y:S01]  /*85360*/  LDCU UR31, c[0x0][0x398] ;  /* 0x00007300ff1f77ac */ /* 0x000ea20008000800 */
[----:B------:R-:W0:Y:S01]  /*85370*/  LDCU UR32, c[0x0][0x398] ;  /* 0x00007300ff2077ac */ /* 0x000e220008000800 */
[----:B------:R-:W0:Y:S01]  /*85380*/  LDCU UR44, c[0x0][0x398] ;  /* 0x00007300ff2c77ac */ /* 0x000e220008000800 */
[----:B----4-:R4:W-:Y:S01]  /*85390*/  @P4 STG.E.U16 desc[UR38][R18.64], R17 ;  /* 0x0000001112004986 */ /* 0x0109e2000c101526 */
[----:B------:R-:W-:Y:S01]  /*853a0*/  ISETP.LT.AND P4, PT, R29, UR33, !P3 ;  /* 0x000000211d007c0c */ /* 0x000fe2000df81270 */
[----:B------:R-:W0:Y:S02]  /*853b0*/  LDCU UR33, c[0x0][0x398] ;  /* 0x00007300ff2177ac */ /* 0x000e240008000800 */
[----:B------:R0:W-:Y:S01]  /*853c0*/  @P5 STG.E.U16 desc[UR38][R24.64], R27 ;  /* 0x0000001b18005986 */ /* 0x0001e2000c101526 */
[----:B------:R-:W-:Y:S01]  /*853d0*/  ISETP.LT.AND P5, PT, R2, UR46, !P3 ;  /* 0x0000002e02007c0c */ /* 0x000fe2000dfa1270 */
[----:B------:R-:W1:Y:S02]  /*853e0*/  LDCU UR46, c[0x0][0x398] ;  /* 0x00007300ff2e77ac */ /* 0x000e640008000800 */
[----:B----4-:R-:W4:Y:S04]  /*853f0*/  LDL.LU R18, [R1+0xfc] ;  /* 0x0000fc0001127983 */ /* 0x010f280000300800 */
[----:B------:R-:W2:Y:S01]  /*85400*/  LDL R19, [R1+0x35d4] ;  /* 0x0035d40001137983 */ /* 0x000ea20000100800 */
[----:B------:R-:W-:Y:S01]  /*85410*/  ISETP.LT.AND P3, PT, R28, UR48, !P3 ;  /* 0x000000301c007c0c */ /* 0x000fe2000df61270 */
[----:B------:R-:W-:Y:S01]  /*85420*/  IMAD.WIDE R16, R3, 0x2, R20 ;  /* 0x0000000203107825 */ /* 0x000fe200078e0214 */
[----:B------:R-:W1:Y:S01]  /*85430*/  LDCU UR48, c[0x0][0x398] ;  /* 0x00007300ff3077ac */ /* 0x000e620008000800 */
[----:B0-----:R-:W3:Y:S04]  /*85440*/  LDL R27, [R1+0x35d8] ;  /* 0x0035d800011b7983 */ /* 0x001ee80000100800 */
[----:B------:R0:W-:Y:S04]  /*85450*/  STL [R1+0x36b0], R29 ;  /* 0x0036b01d01007387 */ /* 0x0001e80000100800 */
[----:B0-----:R-:W3:Y:S04]  /*85460*/  LDL R29, [R1+0xcc] ;  /* 0x0000cc00011d7983 */ /* 0x001ee80000100800 */
[----:B------:R0:W-:Y:S04]  /*85470*/  STL [R1+0x36ac], R28 ;  /* 0x0036ac1c01007387 */ /* 0x0001e80000100800 */
[----:B0-----:R-:W3:Y:S04]  /*85480*/  LDL.LU R28, [R1+0xec] ;  /* 0x0000ec00011c7983 */ /* 0x001ee80000300800 */
[----:B----4-:R0:W-:Y:S01]  /*85490*/  @P6 STG.E.U16 desc[UR38][R16.64], R18 ;  /* 0x0000001210006986 */ /* 0x0101e2000c101526 */
[----:B------:R-:W-:-:S02]  /*854a0*/  PRMT R0, R18, 0x7632, R0 ;  /* 0x0000763212007816 */ /* 0x000fc40000000000 */
[----:B--2---:R-:W-:Y:S01]  /*854b0*/  ISETP.LT.AND P6, PT, R19, UR50, !P2 ;  /* 0x0000003213007c0c */ /* 0x004fe2000d7c1270 */
[C---:B------:R-:W-:Y:S01]  /*854c0*/  IMAD.WIDE R24, R3.reuse, 0x2, R14 ;  /* 0x0000000203187825 */ /* 0x040fe200078e020e */
[----:B------:R-:W2:Y:S03]  /*854d0*/  LDCU UR50, c[0x0][0x398] ;  /* 0x00007300ff3277ac */ /* 0x000ea60008000800 */
[----:B0-----:R-:W-:-:S04]  /*854e0*/  IMAD.WIDE R16, R3, 0x2, R12 ;  /* 0x0000000203107825 */ /* 0x001fc800078e020c */
[C---:B------:R-:W-:Y:S01]  /*854f0*/  IMAD.WIDE R18, R3.reuse, 0x2, R6 ;  /* 0x0000000203127825 */ /* 0x040fe200078e0206 */
[----:B------:R-:W-:Y:S04]  /*85500*/  @P4 STG.E.U16 desc[UR38][R16.64], R0 ;  /* 0x0000000010004986 */ /* 0x000fe8000c101526 */
[----:B---3--:R0:W-:Y:S04]  /*85510*/  @P5 STG.E.U16 desc[UR38][R18.64], R28 ;  /* 0x0000001c12005986 */ /* 0x0081e8000c101526 */
[----:B0-----:R-:W3:Y:S01]  /*85520*/  LDL.LU R18, [R1+0xdc] ;  /* 0x0000dc0001127983 */ /* 0x001ee20000300800 */
[----:B------:R-:W-:Y:S01]  /*85530*/  PRMT R26, R28, 0x7632, R26 ;  /* 0x000076321c1a7816 */ /* 0x000fe2000000001a */
[----:B------:R-:W-:Y:S01]  /*85540*/  VIADD R3, R3, UR69 ;  /* 0x0000004503037c36 */ /* 0x000fe20008000000 */
[----:B------:R-:W-:Y:S01]  /*85550*/  ISETP.LT.AND P5, PT, R27, UR52, !P2 ;  /* 0x000000341b007c0c */ /* 0x000fe2000d7a1270 */
[----:B------:R-:W4:Y:S02]  /*85560*/  LDL R19, [R1+0x35f0] ;  /* 0x0035f00001137983 */ /* 0x000f240000100800 */
[----:B------:R-:W-:-:S02]  /*85570*/  IMAD.WIDE R16, R3, 0x2, R10 ;  /* 0x0000000203107825 */ /* 0x000fc400078e020a */
[----:B------:R-:W2:Y:S04]  /*85580*/  LDL.LU R28, [R1+0xbc] ;  /* 0x0000bc00011c7983 */ /* 0x000ea80000300800 */
[----:B------:R0:W-:Y:S04]  /*85590*/  @P3 STG.E.U16 desc[UR38][R24.64], R26 ;  /* 0x0000001a18003986 */ /* 0x0001e8000c101526 */
[----:B0-----:R-:W2:Y:S04]  /*855a0*/  LDL R24, [R1+0x35dc] ;  /* 0x0035dc0001187983 */ /* 0x001ea80000100800 */
[----:B------:R-:W2:Y:S01]  /*855b0*/  LDL R25, [R1+0x35e0] ;  /* 0x0035e00001197983 */ /* 0x000ea20000100800 */
[----:B------:R-:W-:-:S03]  /*855c0*/  PRMT R26, R29, 0x7632, R26 ;  /* 0x000076321d1a7816 */ /* 0x000fc6000000001a */
[----:B------:R0:W-:Y:S04]  /*855d0*/  STL [R1+0x36a8], R27 ;  /* 0x0036a81b01007387 */ /* 0x0001e80000100800 */
[----:B0-----:R-:W4:Y:S04]  /*855e0*/  LDL.LU R27, [R1+0xac] ;  /* 0x0000ac00011b7983 */ /* 0x001f280000300800 */
[----:B------:R-:W4:Y:S04]  /*855f0*/  LDL.LU R29, [R1+0x36b0] ;  /* 0x0036b000011d7983 */ /* 0x000f280000300800 */
[----:B---3--:R0:W-:Y:S01]  /*85600*/  @P6 STG.E.U16 desc[UR38][R16.64], R18 ;  /* 0x0000001210006986 */ /* 0x0081e2000c101526 */
[----:B------:R-:W-:Y:S01]  /*85610*/  PRMT R0, R18, 0x7632, R0 ;  /* 0x0000763212007816 */ /* 0x000fe20000000000 */
[----:B0-----:R-:W-:-:S05]  /*85620*/  IMAD.WIDE R16, R3, 0x2, R8 ;  /* 0x0000000203107825 */ /* 0x001fca00078e0208 */
[----:B------:R0:W-:Y:S04]  /*85630*/  @P5 STG.E.U16 desc[UR38][R16.64], R0 ;  /* 0x0000000010005986 */ /* 0x0001e8000c101526 */
[----:B0-----:R-:W3:Y:S04]  /*85640*/  LDL.LU R16, [R1+0xcc] ;  /* 0x0000cc0001107983 */ /* 0x001ee80000300800 */
[----:B------:R-:W3:Y:S01]  /*85650*/  LDL R17, [R1+0x140c] ;  /* 0x00140c0001117983 */ /* 0x000ee20000100800 */
[----:B--2---:R-:W-:Y:S02]  /*85660*/  ISETP.LT.AND P3, PT, R24, UR54, !P2 ;  /* 0x0000003618007c0c */ /* 0x004fe4000d761270 */
[----:B------:R-:W-:-:S02]  /*85670*/  ISETP.LT.AND P4, PT, R25, UR55, !P2 ;  /* 0x0000003719007c0c */ /* 0x000fc4000d781270 */
[----:B----4-:R-:W-:Y:S01]  /*85680*/  ISETP.LT.AND P6, PT, R19, UR56, !P2 ;  /* 0x0000003813007c0c */ /* 0x010fe2000d7c1270 */
[----:B------:R-:W-:-:S04]  /*85690*/  IMAD.WIDE R18, R3, 0x2, R4 ;  /* 0x0000000203127825 */ /* 0x000fc800078e0204 */
[----:B------:R-:W-:Y:S01]  /*856a0*/  IMAD.WIDE R24, R3, 0x2, R22 ;  /* 0x0000000203187825 */ /* 0x000fe200078e0216 */
[----:B------:R-:W-:Y:S01]  /*856b0*/  STL [R1+0x36a4], R29 ;  /* 0x0036a41d01007387 */ /* 0x000fe20000100800 */
[----:B------:R-:W-:-:S03]  /*856c0*/  ISETP.LT.AND P5, PT, R29, UR57, !P2 ;  /* 0x000000391d007c0c */ /* 0x000fc6000d7a1270 */
[----:B---3--:R0:W-:Y:S01]  /*856d0*/  @P3 STG.E.U16 desc[UR38][R18.64], R16 ;  /* 0x0000001012003986 */ /* 0x0081e2000c101526 */
[----:B------:R-:W-:-:S03]  /*856e0*/  VIADD R0, R17, 0x10 ;  /* 0x0000001011007836 */ /* 0x000fc60000000000 */
[----:B------:R2:W-:Y:S01]  /*856f0*/  @P4 STG.E.U16 desc[UR38][R24.64], R26 ;  /* 0x0000001a18004986 */ /* 0x0005e2000c101526 */
[----:B0-----:R-:W-:Y:S01]  /*85700*/  IMAD.WIDE R16, R3, 0x2, R20 ;  /* 0x0000000203107825 */ /* 0x001fe200078e0214 */
[----:B------:R-:W-:Y:S01]  /*85710*/  ISETP.GE.AND P3, PT, R0, UR15, PT ;  /* 0x0000000f00007c0c */ /* 0x000fe2000bf66270 */
[----:B------:R-:W0:Y:S01]  /*85720*/  LDCU UR15, c[0x0][0x398] ;  /* 0x00007300ff0f77ac */ /* 0x000e220008000800 */
[----:B--2---:R-:W2:Y:S01]  /*85730*/  LDL.LU R25, [R1+0x90] ;  /* 0x0000900001197983 */ /* 0x004ea20000300800 */
[----:B------:R-:W-:-:S03]  /*85740*/  PRMT R24, R28, 0x7632, R24 ;  /* 0x000076321c187816 */ /* 0x000fc60000000018 */
[----:B------:R-:W3:Y:S04]  /*85750*/  LDL R29, [R1+0x80] ;  /* 0x00008000011d7983 */ /* 0x000ee80000100800 */
[----:B------:R-:W4:Y:S04]  /*85760*/  LDL R0, [R1+0x35d4] ;  /* 0x0035d40001007983 */ /* 0x000f280000100800 */
[----:B------:R0:W-:Y:S04]  /*85770*/  @P6 STG.E.U16 desc[UR38][R16.64], R28 ;  /* 0x0000001c10006986 */ /* 0x0001e8000c101526 */
[----:B0-----:R-:W2:Y:S01]  /*85780*/  LDL.LU R28, [R1+0x36ac] ;  /* 0x0036ac00011c7983 */ /* 0x001ea20000300800 */
[----:B------:R-:W-:Y:S01]  /*85790*/  ISETP.LT.AND P4, PT, R2, UR58, !P2 ;  /* 0x0000003a02007c0c */ /* 0x000fe2000d781270 */
[----:B------:R-:W-:-:S04]  /*857a0*/  IMAD.WIDE R18, R3, 0x2, R12 ;  /* 0x0000000203127825 */ /* 0x000fc800078e020c */
[C---:B------:R-:W-:Y:S01]  /*857b0*/  IMAD.WIDE R16, R3.reuse, 0x2, R6 ;  /* 0x0000000203107825 */ /* 0x040fe200078e0206 */
[----:B------:R0:W-:Y:S07]  /*857c0*/  @P5 STG.E.U16 desc[UR38][R18.64], R24 ;  /* 0x0000001812005986 */ /* 0x0001ee000c101526 */
[----:B------:R-:W-:Y:S01]  /*857d0*/  @P4 STG.E.U16 desc[UR38][R16.64], R27 ;  /* 0x0000001b10004986 */ /* 0x000fe2000c101526 */
[----:B0-----:R-:W-:Y:S01]  /*857e0*/  IMAD.WIDE R18, R3, 0x2, R14 ;  /* 0x0000000203127825 */ /* 0x001fe200078e020e */
[----:B----4-:R-:W-:-:S03]  /*857f0*/  ISETP.LT.AND P6, PT, R0, UR60, !P3 ;  /* 0x0000003c00007c0c */ /* 0x010fc6000dfc1270 */
[----:B------:R-:W-:Y:S01]  /*85800*/  VIADD R0, R3, UR69 ;  /* 0x0000004503007c36 */ /* 0x000fe20008000000 */
[----:B------:R-:W-:Y:S01]  /*85810*/  PRMT R3, R27, 0x7632, R3 ;  /* 0x000076321b037816 */ /* 0x000fe20000000003 */
[----:B--2---:R0:W-:Y:S01]  /*85820*/  STL [R1+0x36a0], R28 ;  /* 0x0036a01c01007387 */ /* 0x0041e20000100800 */
[----:B------:R-:W-:-:S03]  /*85830*/  ISETP.LT.AND P2, PT, R28, UR59, !P2 ;  /* 0x0000003b1c007c0c */ /* 0x000fc6000d741270 */
[----:B------:R-:W1:Y:S04]  /*85840*/  LDL R24, [R1+0x35e0] ;  /* 0x0035e00001187983 */ /* 0x000e680000100800 */
[----:B0-----:R-:W2:Y:S04]  /*85850*/  LDL.LU R28, [R1+0x70] ;  /* 0x00007000011c7983 */ /* 0x001ea80000300800 */
[----:B------:R-:W4:Y:S01]  /*85860*/  LDL.LU R27, [R1+0x36a8] ;  /* 0x0036a800011b7983 */ /* 0x000f220000300800 */
[----:B------:R-:W-:-:S03]  /*85870*/  IMAD.WIDE R16, R0, 0x2, R10 ;  /* 0x0000000200107825 */ /* 0x000fc600078e020a */
[----:B------:R0:W-:Y:S04]  /*85880*/  @P2 STG.E.U16 desc[UR38][R18.64], R3 ;  /* 0x0000000312002986 */ /* 0x0001e8000c101526 */
[----:B------:R1:W-:Y:S04]  /*85890*/  @P6 STG.E.U16 desc[UR38][R16.64], R25 ;  /* 0x0000001910006986 */ /* 0x0003e8000c101526 */
[----:B0-----:R-:W2:Y:S01]  /*858a0*/  LDL R18, [R1+0x35dc] ;  /* 0x0035dc0001127983 */ /* 0x001ea20000100800 */
[----:B------:R-:W-:-:S03]  /*858b0*/  PRMT R3, R25, 0x7632, R3 ;  /* 0x0000763219037816 */ /* 0x000fc60000000003 */
[----:B------:R-:W2:Y:S01]  /*858c0*/  LDL R19, [R1+0x35f0] ;  /* 0x0035f00001137983 */ /* 0x000ea20000100800 */
[----:B---3--:R-:W-:-:S03]  /*858d0*/  PRMT R26, R29, 0x7632, R26 ;  /* 0x000076321d1a7816 */ /* 0x008fc6000000001a */
[----:B------:R-:W3:Y:S01]  /*858e0*/  LDL.LU R29, [R1+0x36a4] ;  /* 0x0036a400011d7983 */ /* 0x000ee20000300800 */
[----:B-1----:R-:W-:Y:S01]  /*858f0*/  ISETP.LT.AND P5, PT, R24, UR41, !P3 ;  /* 0x0000002918007c0c */ /* 0x002fe2000dfa1270 */
[----:B------:R-:W-:Y:S01]  /*85900*/  IMAD.WIDE R24, R0, 0x2, R8 ;  /* 0x0000000200187825 */ /* 0x000fe200078e0208 */
[----:B----4-:R-:W-:-:S03]  /*85910*/  ISETP.LT.AND P4, PT, R27, UR37, !P3 ;  /* 0x000000251b007c0c */ /* 0x010fc6000df81270 */
[----:B------:R-:W-:Y:S01]  /*85920*/  IMAD.WIDE R16, R0, 0x2, R22 ;  /* 0x0000000200107825 */ /* 0x000fe200078e0216 */
[----:B------:R-:W0:Y:S09]  /*85930*/  LDCU UR37, c[0x0][0x398] ;  /* 0x00007300ff2577ac */ /* 0x000e320008000800 */
[----:B------:R1:W-:Y:S04]  /*85940*/  @P4 STG.E.U16 desc[UR38][R24.64], R3 ;  /* 0x0000000318004986 */ /* 0x0003e8000c101526 */
[----:B-1----:R-:W4:Y:S04]  /*85950*/  LDL.LU R3, [R1+0x80] ;  /* 0x0000800001037983 */ /* 0x002f280000300800 */
[----:B------:R-:W4:Y:S01]  /*85960*/  LDL R25, [R1+0x140c] ;  /* 0x00140c0001197983 */ /* 0x000f220000100800 */
[----:B--2---:R-:W-:Y:S01]  /*85970*/  ISETP.LT.AND P2, PT, R18, UR34, !P3 ;  /* 0x0000002212007c0c */ /* 0x004fe2000df41270 */
[----:B------:R-:W1:Y:S01]  /*85980*/  LDCU UR34, c[0x0][0x398] ;  /* 0x00007300ff2277ac */ /* 0x000e620008000800 */
[----:B------:R-:W-:Y:S01]  /*85990*/  ISETP.LT.AND P6, PT, R19, UR7, !P3 ;  /* 0x0000000713007c0c */ /* 0x000fe2000dfc1270 */
[----:B------:R-:W-:Y:S01]  /*859a0*/  IMAD.WIDE R18, R0, 0x2, R4 ;  /* 0x0000000200127825 */ /* 0x000fe200078e0204 */
[----:B---3--:R-:W-:Y:S01]  /*859b0*/  ISETP.LT.AND P4, PT, R29, UR26, !P3 ;  /* 0x0000001a1d007c0c */ /* 0x008fe2000df81270 */
[----:B------:R2:W-:Y:S01]  /*859c0*/  STL [R1+0x369c], R29 ;  /* 0x00369c1d01007387 */ /* 0x0005e20000100800 */
[----:B------:R-:W-:Y:S01]  /*859d0*/  PRMT R24, R28, 0x7632, R24 ;  /* 0x000076321c187816 */ /* 0x000fe20000000018 */
[----:B------:R-:W3:Y:S01]  /*859e0*/  LDCU UR7, c[0x0][0x398] ;  /* 0x00007300ff0777ac */ /* 0x000ee20008000800 */
[----:B------:R-:W0:Y:S01]  /*859f0*/  LDCU UR26, c[0x0][0x398] ;  /* 0x00007300ff1a77ac */ /* 0x000e220008000800 */
[----:B--2---:R-:W2:Y:S04]  /*85a00*/  LDL R29, [R1+0x40] ;  /* 0x00004000011d7983 */ /* 0x004ea80000100800 */
[----:B----4-:R4:W-:Y:S04]  /*85a10*/  @P2 STG.E.U16 desc[UR38][R18.64], R3 ;  /* 0x0000000312002986 */ /* 0x0109e8000c101526 */
[----:B------:R0:W-:Y:S01]  /*85a20*/  @P5 STG.E.U16 desc[UR38][R16.64], R26 ;  /* 0x0000001a10005986 */ /* 0x0001e2000c101526 */
[----:B----4-:R-:W-:-:S03]  /*85a30*/  VIADD R3, R25, 0x11 ;  /* 0x0000001119037836 */ /* 0x010fc60000000000 */
[----:B------:R-:W4:Y:S01]  /*85a40*/  LDL R25, [R1+0x35f0] ;  /* 0x0035f00001197983 */ /* 0x000f220000100800 */
[----:B0-----:R-:W-:Y:S01]  /*85a50*/  IMAD.WIDE R16, R0, 0x2, R20 ;  /* 0x0000000200107825 */ /* 0x001fe200078e0214 */
[----:B------:R-:W-:Y:S01]  /*85a60*/  ISETP.GE.AND P2, PT, R3, UR14, PT ;  /* 0x0000000e03007c0c */ /* 0x000fe2000bf46270 */
[----:B------:R-:W0:Y:S01]  /*85a70*/  LDCU UR14, c[0x0][0x398] ;  /* 0x00007300ff0e77ac */ /* 0x000e220008000800 */
[----:B------:R-:W3:Y:S04]  /*85a80*/  LDL R3, [R1+0x35d4] ;  /* 0x0035d40001037983 */ /* 0x000ee80000100800 */
[----:B------:R1:W-:Y:S04]  /*85a90*/  @P6 STG.E.U16 desc[UR38][R16.64], R28 ;  /* 0x0000001c10006986 */ /* 0x0003e8000c101526 */
[----:B-1----:R-:W3:Y:S01]  /*85aa0*/  LDL.LU R28, [R1+0x36a0] ;  /* 0x0036a000011c7983 */ /* 0x002ee20000300800 */
[----:B------:R-:W-:Y:S01]  /*85ab0*/  ISETP.LT.AND P5, PT, R2, UR24, !P3 ;  /* 0x0000001802007c0c */ /* 0x000fe2000dfa1270 */
[----:B------:R-:W-:Y:S01]  /*85ac0*/  IMAD.WIDE R18, R0, 0x2, R12 ;  /* 0x0000000200127825 */ /* 0x000fe200078e020c */
[----:B--2---:R-:W-:Y:S01]  /*85ad0*/  PRMT R26, R29, 0x7632, R26 ;  /* 0x000076321d1a7816 */ /* 0x004fe2000000001a */
[----:B------:R-:W1:Y:S01]  /*85ae0*/  LDCU UR24, c[0x0][0x398] ;  /* 0x00007300ff1877ac */ /* 0x000e620008000800 */
[----:B---3--:R-:W-:Y:S01]  /*85af0*/  ISETP.LT.AND P3, PT, R28, UR36, !P3 ;  /* 0x000000241c007c0c */ /* 0x008fe2000df61270 */
[----:B------:R2:W-:Y:S01]  /*85b00*/  STL [R1+0x3698], R28 ;  /* 0x0036981c01007387 */ /* 0x0005e20000100800 */
[C---:B------:R-:W-:Y:S01]  /*85b10*/  IMAD.WIDE R16, R0.reuse, 0x2, R6 ;  /* 0x0000000200107825 */ /* 0x040fe200078e0206 */
[----:B------:R-:W3:Y:S02]  /*85b20*/  LDCU UR36, c[0x0][0x398] ;  /* 0x00007300ff2477ac */ /* 0x000ee40008000800 */
[----:B--2---:R-:W2:Y:S04]  /*85b30*/  LDL.LU R28, [R1+0x60] ;  /* 0x00006000011c7983 */ /* 0x004ea80000300800 */
[----:B------:R0:W-:Y:S01]  /*85b40*/  @P4 STG.E.U16 desc[UR38][R18.64], R24 ;  /* 0x0000001812004986 */ /* 0x0001e2000c101526 */
[----:B------:R-:W-:Y:S01]  /*85b50*/  ISETP.LT.AND P4, PT, R3, UR40, !P2 ;  /* 0x0000002803007c0c */ /* 0x000fe2000d781270 */
[----:B------:R-:W-:-:S02]  /*85b60*/  VIADD R3, R0, UR69 ;  /* 0x0000004500037c36 */ /* 0x000fc40008000000 */
[----:B0-----:R-:W3:Y:S01]  /*85b70*/  LDL.LU R24, [R1+0x50] ;  /* 0x0000500001187983 */ /* 0x001ee20000300800 */
[----:B------:R-:W-:Y:S01]  /*85b80*/  IMAD.WIDE R18, R0, 0x2, R14 ;  /* 0x0000000200127825 */ /* 0x000fe200078e020e */
[----:B--2---:R-:W-:Y:S02]  /*85b90*/  PRMT R0, R28, 0x7632, R0 ;  /* 0x000076321c007816 */ /* 0x004fe40000000000 */
[----:B------:R0:W-:Y:S01]  /*85ba0*/  @P5 STG.E.U16 desc[UR38][R16.64], R28 ;  /* 0x0000001c10005986 */ /* 0x0001e2000c101526 */
[----:B------:R-:W-:Y:S01]  /*85bb0*/  ISETP.LT.AND P5, PT, R27, UR6, !P2 ;  /* 0x000000061b007c0c */ /* 0x000fe2000d7a1270 */
[----:B------:R-:W2:Y:S02]  /*85bc0*/  LDCU UR6, c[0x0][0x398] ;  /* 0x00007300ff0677ac */ /* 0x000ea40008000800 */
[----:B0-----:R-:W2:Y:S04]  /*85bd0*/  LDL.LU R28, [R1+0x30] ;  /* 0x00003000011c7983 */ /* 0x001ea80000300800 */
[----:B------:R0:W-:Y:S04]  /*85be0*/  STL [R1+0x3694], R27 ;  /* 0x0036941b01007387 */ /* 0x0001e80000100800 */
[----:B0-----:R-:W2:Y:S01]  /*85bf0*/  LDL R27, [R1+0x35e0] ;  /* 0x0035e000011b7983 */ /* 0x001ea20000100800 */
[----:B------:R-:W-:-:S03]  /*85c00*/  IMAD.WIDE R16, R3, 0x2, R10 ;  /* 0x0000000203107825 */ /* 0x000fc600078e020a */
[----:B------:R0:W-:Y:S04]  /*85c10*/  @P3 STG.E.U16 desc[UR38][R18.64], R0 ;  /* 0x0000000012003986 */ /* 0x0001e8000c101526 */
[----:B---3--:R3:W-:Y:S04]  /*85c20*/  @P4 STG.E.U16 desc[UR38][R16.64], R24 ;  /* 0x0000001810004986 */ /* 0x0087e8000c101526 */
[----:B0-----:R-:W4:Y:S01]  /*85c30*/  LDL R19, [R1+0x35dc] ;  /* 0x0035dc0001137983 */ /* 0x001f220000100800 */
[----:B------:R-:W-:Y:S01]  /*85c40*/  PRMT R0, R24, 0x7632, R0 ;  /* 0x0000763218007816 */ /* 0x000fe20000000000 */
[----:B---3--:R-:W-:-:S05]  /*85c50*/  IMAD.WIDE R16, R3, 0x2, R8 ;  /* 0x0000000203107825 */ /* 0x008fca00078e0208 */
[----:B------:R0:W-:Y:S01]  /*85c60*/  @P5 STG.E.U16 desc[UR38][R16.64], R0 ;  /* 0x0000000010005986 */ /* 0x0001e2000c101526 */
[----:B--2---:R-:W-:Y:S01]  /*85c70*/  ISETP.LT.AND P6, PT, R27, UR5, !P2 ;  /* 0x000000051b007c0c */ /* 0x004fe2000d7c1270 */
[----:B------:R-:W2:Y:S02]  /*85c80*/  LDCU UR5, c[0x0][0x398] ;  /* 0x00007300ff0577ac */ /* 0x000ea40008000800 */
[----:B------:R-:W3:Y:S04]  /*85c90*/  LDL.LU R27, [R1+0x20] ;  /* 0x00002000011b7983 */ /* 0x000ee80000300800 */
[----:B------:R-:W2:Y:S04]  /*85ca0*/  LDL.LU R29, [R1+0x369c] ;  /* 0x00369c00011d7983 */ /* 0x000ea80000300800 */
[----:B0-----:R-:W2:Y:S04]  /*85cb0*/  LDL.LU R16, [R1+0x40] ;  /* 0x0000400001107983 */ /* 0x001ea80000300800 */
[----:B------:R-:W3:Y:S01]  /*85cc0*/  LDL R17, [R1+0x140c] ;  /* 0x00140c0001117983 */ /* 0x000ee20000100800 */
[----:B----4-:R-:W-:-:S02]  /*85cd0*/  ISETP.LT.AND P3, PT, R19, UR8, !P2 ;  /* 0x0000000813007c0c */ /* 0x010fc4000d761270 */
[----:B------:R-:W-:Y:S01]  /*85ce0*/  ISETP.LT.AND P4, PT, R25, UR4, !P2 ;  /* 0x0000000419007c0c */ /* 0x000fe2000d781270 */
[C---:B------:R-:W-:Y:S01]  /*85cf0*/  IMAD.WIDE R18, R3.reuse, 0x2, R4 ;  /* 0x0000000203127825 */ /* 0x040fe200078e0204 */
[----:B------:R-:W0:Y:S03]  /*85d00*/  LDCU UR4, c[0x0][0x398] ;  /* 0x00007300ff0477ac */ /* 0x000e260008000800 */
[----:B------:R-:W-:Y:S01]  /*85d10*/  IMAD.WIDE R24, R3, 0x2, R22 ;  /* 0x0000000203187825 */ /* 0x000fe200078e0216 */
[----:B------:R-:W4:Y:S05]  /*85d20*/  LDCU UR8, c[0x0][0x398] ;  /* 0x00007300ff0877ac */ /* 0x000f2a0008000800 */
[----:B--2---:R2:W-:Y:S01]  /*85d30*/  @P3 STG.E.U16 desc[UR38][R18.64], R16 ;  /* 0x0000001012003986 */ /* 0x0045e2000c101526 */
[----:B---3--:R-:W-:Y:S01]  /*85d40*/  VIADD R0, R17, 0x12 ;  /* 0x0000001211007836 */ /* 0x008fe20000000000 */
[----:B------:R-:W-:-:S02]  /*85d50*/  ISETP.LT.AND P5, PT, R29, UR17, !P2 ;  /* 0x000000111d007c0c */ /* 0x000fc4000d7a1270 */
[----:B------:R3:W-:Y:S01]  /*85d60*/  STL [R1+0x3690], R29 ;  /* 0x0036901d01007387 */ /* 0x0007e20000100800 */
[----:B------:R-:W0:Y:S01]  /*85d70*/  LDCU UR17, c[0x0][0x398] ;  /* 0x00007300ff1177ac */ /* 0x000e220008000800 */
[----:B--2---:R-:W-:Y:S02]  /*85d80*/  IMAD.WIDE R16, R3, 0x2, R20 ;  /* 0x0000000203107825 */ /* 0x004fe400078e0214 */
[----:B------:R2:W-:Y:S01]  /*85d90*/  @P6 STG.E.U16 desc[UR38][R24.64], R26 ;  /* 0x0000001a18006986 */ /* 0x0005e2000c101526 */
[----:B------:R-:W-:Y:S01]  /*85da0*/  ISETP.GE.AND P3, PT, R0, UR13, PT ;  /* 0x0000000d00007c0c */ /* 0x000fe2000bf66270 */
[----:B------:R-:W0:Y:S02]  /*85db0*/  LDCU UR13, c[0x0][0x398] ;  /* 0x00007300ff0d77ac */ /* 0x000e240008000800 */
[----:B---3--:R-:W3:Y:S04]  /*85dc0*/  LDL R29, [R1+0x84] ;  /* 0x00008400011d7983 */ /* 0x008ee80000100800 */
[----:B------:R-:W3:Y:S04]  /*85dd0*/  LDL R0, [R1+0x35d4] ;  /* 0x0035d40001007983 */ /* 0x000ee80000100800 */
[----:B--2---:R-:W2:Y:S01]  /*85de0*/  LDL R25, [R1+0x35f0] ;  /* 0x0035f00001197983 */ /* 0x004ea20000100800 */
[----:B------:R-:W-:-:S03]  /*85df0*/  PRMT R24, R28, 0x7632, R24 ;  /* 0x000076321c187816 */ /* 0x000fc60000000018 */
[----:B------:R0:W-:Y:S04]  /*85e00*/  @P4 STG.E.U16 desc[UR38][R16.64], R28 ;  /* 0x0000001c10004986 */ /* 0x0001e8000c101526 */
[----:B0-----:R-:W2:Y:S01]  /*85e10*/  LDL.LU R28, [R1+0x3698] ;  /* 0x00369800011c7983 */ /* 0x001ea20000300800 */
[----:B------:R-:W-:Y:S01]  /*85e20*/  ISETP.LT.AND P6, PT, R2, UR18, !P2 ;  /* 0x0000001202007c0c */ /* 0x000fe2000d7c1270 */
[C---:B------:R-:W-:Y:S01]  /*85e30*/  IMAD.WIDE R18, R3.reuse, 0x2, R12 ;  /* 0x0000000203127825 */ /* 0x040fe200078e020c */
[----:B------:R-:W0:Y:S03]  /*85e40*/  LDCU UR18, c[0x0][0x398] ;  /* 0x00007300ff1277ac */ /* 0x000e260008000800 */
[C---:B------:R-:W-:Y:S01]  /*85e50*/  IMAD.WIDE R16, R3.reuse, 0x2, R6 ;  /* 0x0000000203107825 */ /* 0x040fe200078e0206 */
[----:B------:R1:W-:Y:S07]  /*85e60*/  @P5 STG.E.U16 desc[UR38][R18.64], R24 ;  /* 0x0000001812005986 */ /* 0x0003ee000c101526 */
[----:B------:R0:W-:Y:S01]  /*85e70*/  @P6 STG.E.U16 desc[UR38][R16.64], R27 ;  /* 0x0000001b10006986 */ /* 0x0001e2000c101526 */
[----:B-1----:R-:W-:Y:S01]  /*85e80*/  IMAD.WIDE R18, R3, 0x2, R14 ;  /* 0x0000000203127825 */ /* 0x002fe200078e020e */
[----:B---3--:R-:W-:-:S03]  /*85e90*/  ISETP.LT.AND P4, PT, R0, UR20, !P3 ;  /* 0x0000001400007c0c */ /* 0x008fc6000df81270 */
[----:B------:R-:W-:Y:S01]  /*85ea0*/  VIADD R0, R3, UR69 ;  /* 0x0000004503007c36 */ /* 0x000fe20008000000 */
[----:B------:R-:W-:Y:S01]  /*85eb0*/  PRMT R3, R27, 0x7632, R3 ;  /* 0x000076321b037816 */ /* 0x000fe20000000003 */
[----:B------:R-:W1:Y:S01]  /*85ec0*/  LDCU UR20, c[0x0][0x398] ;  /* 0x00007300ff1477ac */ /* 0x000e620008000800 */
[----:B--2---:R2:W-:Y:S01]  /*85ed0*/  STL [R1+0x368c], R28 ;  /* 0x00368c1c01007387 */ /* 0x0045e20000100800 */
[----:B------:R-:W-:Y:S01]  /*85ee0*/  ISETP.LT.AND P2, PT, R28, UR19, !P2 ;  /* 0x000000131c007c0c */ /* 0x000fe2000d741270 */
[----:B0-----:R-:W-:Y:S01]  /*85ef0*/  IMAD.WIDE R16, R0, 0x2, R10 ;  /* 0x0000000200107825 */ /* 0x001fe200078e020a */
[----:B------:R-:W-:Y:S01]  /*85f00*/  PRMT R26, R29, 0x7632, R26 ;  /* 0x000076321d1a7816 */ /* 0x000fe2000000001a */
[----:B------:R-:W3:Y:S01]  /*85f10*/  LDL.LU R24, [R1+0x94] ;  /* 0x0000940001187983 */ /* 0x000ee20000300800 */
[----:B------:R-:W0:Y:S03]  /*85f20*/  LDCU UR19, c[0x0][0x398] ;  /* 0x00007300ff1377ac */ /* 0x000e260008000800 */
[----:B--2---:R-:W2:Y:S04]  /*85f30*/  LDL.LU R28, [R1+0x74] ;  /* 0x00007400011c7983 */ /* 0x004ea80000300800 */
[----:B------:R-:W2:Y:S04]  /*85f40*/  LDL.LU R27, [R1+0x3694] ;  /* 0x00369400011b7983 */ /* 0x000ea80000300800 */
[----:B------:R0:W-:Y:S04]  /*85f50*/  @P2 STG.E.U16 desc[UR38][R18.64], R3 ;  /* 0x0000000312002986 */ /* 0x0001e8000c101526 */
[----:B0-----:R-:W4:Y:S04]  /*85f60*/  LDL R18, [R1+0x35dc] ;  /* 0x0035dc0001127983 */ /* 0x001f280000100800 */
[----:B------:R-:W4:Y:S04]  /*85f70*/  LDL R19, [R1+0x35e0] ;  /* 0x0035e00001137983 */ /* 0x000f280000100800 */
[----:B------:R-:W4:Y:S04]  /*85f80*/  LDL.LU R29, [R1+0x3690] ;  /* 0x00369000011d7983 */ /* 0x000f280000300800 */
[----:B---3--:R0:W-:Y:S01]  /*85f90*/  @P4 STG.E.U16 desc[UR38][R16.64], R24 ;  /* 0x0000001810004986 */ /* 0x0081e2000c101526 */
[----:B------:R-:W-:-:S02]  /*85fa0*/  PRMT R3, R24, 0x7632, R3 ;  /* 0x0000763218037816 */ /* 0x000fc40000000003 */
[----:B--2---:R-:W-:Y:S01]  /*85fb0*/  ISETP.LT.AND P5, PT, R27, UR16, !P3 ;  /* 0x000000101b007c0c */ /* 0x004fe2000dfa1270 */
[----:B------:R-:W2:Y:S01]  /*85fc0*/  LDCU UR16, c[0x0][0x398] ;  /* 0x00007300ff1077ac */ /* 0x000ea20008000800 */
[----:B0-----:R-:W-:-:S11]  /*85fd0*/  IMAD.WIDE R16, R0, 0x2, R8 ;  /* 0x0000000200107825 */ /* 0x001fd600078e0208 */
[----:B------:R0:W-:Y:S04]  /*85fe0*/  @P5 STG.E.U16 desc[UR38][R16.64], R3 ;  /* 0x0000000310005986 */ /* 0x0001e8000c101526 */
[----:B0-----:R-:W3:Y:S04]  /*85ff0*/  LDL.LU R16, [R1+0x84] ;  /* 0x0000840001107983 */ /* 0x001ee80000300800 */
[----:B------:R-:W2:Y:S01]  /*86000*/  LDL R17, [R1+0x140c] ;  /* 0x00140c0001117983 */ /* 0x000ea20000100800 */
[----:B----4-:R-:W-:Y:S01]  /*86010*/  ISETP.LT.AND P2, PT, R18, UR21, !P3 ;  /* 0x0000001512007c0c */ /* 0x010fe2000df41270 */
[----:B------:R-:W0:Y:S01]  /*86020*/  LDCU UR21, c[0x0][0x398] ;  /* 0x00007300ff1577ac */ /* 0x000e220008000800 */
[----:B------:R-:W-:-:S02]  /*86030*/  ISETP.LT.AND P6, PT, R19, UR22, !P3 ;  /* 0x0000001613007c0c */ /* 0x000fc4000dfc1270 */
[----:B------:R-:W-:Y:S01]  /*86040*/  ISETP.LT.AND P4, PT, R25, UR23, !P3 ;  /* 0x0000001719007c0c */ /* 0x000fe2000df81270 */
[C---:B------:R-:W-:Y:S01]  /*86050*/  IMAD.WIDE R18, R0.reuse, 0x2, R4 ;  /* 0x0000000200127825 */ /* 0x040fe200078e0204 */
[----:B------:R-:W-:Y:S01]  /*86060*/  ISETP.LT.AND P5, PT, R29, UR28, !P3 ;  /* 0x0000001c1d007c0c */ /* 0x000fe2000dfa1270 */
[----:B------:R4:W-:Y:S01]  /*86070*/  STL [R1+0x3688], R29 ;  /* 0x0036881d01007387 */ /* 0x0009e20000100800 */
[----:B------:R-:W0:Y:S01]  /*86080*/  LDCU UR22, c[0x0][0x398] ;  /* 0x00007300ff1677ac */ /* 0x000e220008000800 */
[----:B------:R-:W-:Y:S01]  /*86090*/  IMAD.WIDE R24, R0, 0x2, R22 ;  /* 0x0000000200187825 */ /* 0x000fe200078e0216 */
[----:B------:R-:W0:Y:S01]  /*860a0*/  LDCU UR23, c[0x0][0x398] ;  /* 0x00007300ff1777ac */ /* 0x000e220008000800 */
[----:B------:R-:W0:Y:S01]  /*860b0*/  LDCU UR28, c[0x0][0x398] ;  /* 0x00007300ff1c77ac */ /* 0x000e220008000800 */
[----:B----4-:R-:W4:Y:S04]  /*860c0*/  LDL R29, [R1+0x44] ;  /* 0x00004400011d7983 */ /* 0x010f280000100800 */
[----:B---3--:R3:W-:Y:S01]  /*860d0*/  @P2 STG.E.U16 desc[UR38][R18.64], R16 ;  /* 0x0000001012002986 */ /* 0x0087e2000c101526 */
[----:B--2---:R-:W-:-:S03]  /*860e0*/  VIADD R3, R17, 0x13 ;  /* 0x0000001311037836 */ /* 0x004fc60000000000 */
[----:B------:R2:W-:Y:S01]  /*860f0*/  @P6 STG.E.U16 desc[UR38][R24.64], R26 ;  /* 0x0000001a18006986 */ /* 0x0005e2000c101526 */
[----:B---3--:R-:W-:Y:S01]  /*86100*/  IMAD.WIDE R16, R0, 0x2, R20 ;  /* 0x0000000200107825 */ /* 0x008fe200078e0214 */
[----:B------:R-:W-:Y:S01]  /*86110*/  ISETP.GE.AND P2, PT, R3, UR12, PT ;  /* 0x0000000c03007c0c */ /* 0x000fe2000bf46270 */
[----:B------:R-:W3:Y:S01]  /*86120*/  LDCU UR12, c[0x0][0x398] ;  /* 0x00007300ff0c77ac */ /* 0x000ee20008000800 */
[----:B------:R-:W3:Y:S01]  /*86130*/  LDL R3, [R1+0x35d4] ;  /* 0x0035d40001037983 */ /* 0x000ee20000100800 */
[----:B--2---:R-:W-:-:S03]  /*86140*/  PRMT R24, R28, 0x7632, R24 ;  /* 0x000076321c187816 */ /* 0x004fc60000000018 */
[----:B------:R-:W2:Y:S04]  /*86150*/  LDL R25, [R1+0x35f0] ;  /* 0x0035f00001197983 */ /* 0x000ea80000100800 */
[----:B------:R0:W-:Y:S04]  /*86160*/  @P4 STG.E.U16 desc[UR38][R16.64], R28 ;  /* 0x0000001c10004986 */ /* 0x0001e8000c101526 */
[----:B0-----:R-:W2:Y:S01]  /*86170*/  LDL.LU R28, [R1+0x368c] ;  /* 0x00368c00011c7983 */ /* 0x001ea20000300800 */
[----:B------:R-:W-:Y:S01]  /*86180*/  ISETP.LT.AND P6, PT, R2, UR29, !P3 ;  /* 0x0000001d02007c0c */ /* 0x000fe2000dfc1270 */
[----:B------:R-:W-:Y:S01]  /*86190*/  IMAD.WIDE R18, R0, 0x2, R12 ;  /* 0x0000000200127825 */ /* 0x000fe200078e020c */
[----:B----4-:R-:W-:Y:S01]  /*861a0*/  PRMT R26, R29, 0x7632, R26 ;  /* 0x000076321d1a7816 */ /* 0x010fe2000000001a */
[----:B------:R-:W0:Y:S01]  /*861b0*/  LDCU UR29, c[0x0][0x398] ;  /* 0x00007300ff1d77ac */ /* 0x000e220008000800 */
[----:B--2---:R-:W-:Y:S01]  /*861c0*/  ISETP.LT.AND P3, PT, R28, UR30, !P3 ;  /* 0x0000001e1c007c0c */ /* 0x004fe2000df61270 */
[----:B------:R2:W-:Y:S01]  /*861d0*/  STL [R1+0x3684], R28 ;  /* 0x0036841c01007387 */ /* 0x0005e20000100800 */
[C---:B------:R-:W-:Y:S01]  /*861e0*/  IMAD.WIDE R16, R0.reuse, 0x2, R6 ;  /* 0x0000000200107825 */ /* 0x040fe200078e0206 */
[----:B---3--:R-:W-:Y:S01]  /*861f0*/  ISETP.LT.AND P4, PT, R3, UR11, !P2 ;  /* 0x0000000b03007c0c */ /* 0x008fe2000d781270 */
[----:B------:R-:W3:Y:S01]  /*86200*/  LDCU UR11, c[0x0][0x398] ;  /* 0x00007300ff0b77ac */ /* 0x000ee20008000800 */
[----:B------:R4:W-:Y:S01]  /*86210*/  @P5 STG.E.U16 desc[UR38][R18.64], R24 ;  /* 0x0000001812005986 */ /* 0x0009e2000c101526 */
[----:B------:R-:W0:Y:S03]  /*86220*/  LDCU UR30, c[0x0][0x398] ;  /* 0x00007300ff1e77ac */ /* 0x000e260008000800 */
[----:B--2---:R-:W2:Y:S01]  /*86230*/  LDL.LU R28, [R1+0x64] ;  /* 0x00006400011c7983 */ /* 0x004ea20000300800 */
[C---:B------:R-:W-:Y:S01]  /*86240*/  VIADD R3, R0.reuse, UR69 ;  /* 0x0000004500037c36 */ /* 0x040fe20008000000 */
[----:B------:R-:W-:Y:S01]  /*86250*/  ISETP.LT.AND P5, PT, R27, UR31, !P2 ;  /* 0x0000001f1b007c0c */ /* 0x000fe2000d7a1270 */
[----:B------:R-:W0:Y:S01]  /*86260*/  LDCU UR31, c[0x0][0x398] ;  /* 0x00007300ff1f77ac */ /* 0x000e220008000800 */
[----:B----4-:R-:W4:Y:S01]  /*86270*/  LDL.LU R24, [R1+0x54] ;  /* 0x0000540001187983 */ /* 0x010f220000300800 */
[----:B------:R-:W-:Y:S01]  /*86280*/  IMAD.WIDE R18, R0, 0x2, R14 ;  /* 0x0000000200127825 */ /* 0x000fe200078e020e */
[----:B--2---:R-:W-:-:S02]  /*86290*/  PRMT R0, R28, 0x7632, R0 ;  /* 0x000076321c007816 */ /* 0x004fc40000000000 */
[----:B------:R2:W-:Y:S04]  /*862a0*/  @P6 STG.E.U16 desc[UR38][R16.64], R28 ;  /* 0x0000001c10006986 */ /* 0x0005e8000c101526 */
[----:B--2---:R-:W2:Y:S04]  /*862b0*/  LDL.LU R28, [R1+0x34] ;  /* 0x00003400011c7983 */ /* 0x004ea80000300800 */
[----:B------:R0:W-:Y:S04]  /*862c0*/  STL [R1+0x3680], R27 ;  /* 0x0036801b01007387 */ /* 0x0001e80000100800 */
[----:B0-----:R-:W2:Y:S01]  /*862d0*/  LDL R27, [R1+0x35e0] ;  /* 0x0035e000011b7983 */ /* 0x001ea20000100800 */
[----:B------:R-:W-:-:S03]  /*862e0*/  IMAD.WIDE R16, R3, 0x2, R10 ;  /* 0x0000000203107825 */ /* 0x000fc600078e020a */
[----:B------:R0:W-:Y:S04]  /*862f0*/  @P3 STG.E.U16 desc[UR38][R18.64], R0 ;  /* 0x0000000012003986 */ /* 0x0001e8000c101526 */
[----:B----4-:R4:W-:Y:S04]  /*86300*/  @P4 STG.E.U16 desc[UR38][R16.64], R24 ;  /* 0x0000001810004986 */ /* 0x0109e8000c101526 */
[----:B0-----:R-:W3:Y:S01]  /*86310*/  LDL R19, [R1+0x35dc] ;  /* 0x0035dc0001137983 */ /* 0x001ee20000100800 */
[----:B------:R-:W-:Y:S01]  /*86320*/  PRMT R0, R24, 0x7632, R0 ;  /* 0x0000763218007816 */ /* 0x000fe20000000000 */
[----:B----4-:R-:W-:-:S05]  /*86330*/  IMAD.WIDE R16, R3, 0x2, R8 ;  /* 0x0000000203107825 */ /* 0x010fca00078e0208 */
[----:B------:R0:W-:Y:S01]  /*86340*/  @P5 STG.E.U16 desc[UR38][R16.64], R0 ;  /* 0x0000000010005986 */ /* 0x0001e2000c101526 */
[----:B--2---:R-:W-:Y:S01]  /*86350*/  ISETP.LT.AND P6, PT, R27, UR33, !P2 ;  /* 0x000000211b007c0c */ /* 0x004fe2000d7c1270 */
[----:B------:R-:W2:Y:S02]  /*86360*/  LDCU UR33, c[0x0][0x398] ;  /* 0x00007300ff2177ac */ /* 0x000ea40008000800 */
[----:B------:R-:W4:Y:S04]  /*86370*/  LDL.LU R27, [R1+0x24] ;  /* 0x00002400011b7983 */ /* 0x000f280000300800 */
[----:B------:R-:W2:Y:S04]  /*86380*/  LDL.LU R29, [R1+0x3688] ;  /* 0x00368800011d7983 */ /* 0x000ea80000300800 */
[----:B0-----:R-:W4:Y:S04]  /*86390*/  LDL.LU R16, [R1+0x44] ;  /* 0x0000440001107983 */ /* 0x001f280000300800 */
[----:B------:R-:W4:Y:S01]  /*863a0*/  LDL R17, [R1+0x140c] ;  /* 0x00140c0001117983 */ /* 0x000f220000100800 */
[----:B---3--:R-:W-:Y:S01]  /*863b0*/  ISETP.LT.AND P3, PT, R19, UR32, !P2 ;  /* 0x0000002013007c0c */ /* 0x008fe2000d761270 */
[----:B------:R-:W-:Y:S01]  /*863c0*/  IMAD.WIDE R18, R3, 0x2, R4 ;  /* 0x0000000203127825 */ /* 0x000fe200078e0204 */
[----:B------:R-:W-:Y:S01]  /*863d0*/  ISETP.LT.AND P4, PT, R25, UR42, !P2 ;  /* 0x0000002a19007c0c */ /* 0x000fe2000d781270 */
[----:B------:R-:W0:Y:S02]  /*863e0*/  LDCU UR32, c[0x0][0x398] ;  /* 0x00007300ff2077ac */ /* 0x000e240008000800 */
[----:B------:R-:W-:Y:S01]  /*863f0*/  IMAD.WIDE R24, R3, 0x2, R22 ;  /* 0x0000000203187825 */ /* 0x000fe200078e0216 */
[----:B--2---:R-:W-:Y:S07]  /*86400*/  STL [R1+0x367c], R29 ;  /* 0x00367c1d01007387 */ /* 0x004fee0000100800 */
[----:B----4-:R2:W-:Y:S01]  /*86410*/  @P3 STG.E.U16 desc[UR38][R18.64], R16 ;  /* 0x0000001012003986 */ /* 0x0105e2000c101526 */
[----:B------:R-:W-:-:S05]  /*86420*/  VIADD R0, R17, 0x14 ;  /* 0x0000001411007836 */ /* 0x000fca0000000000 */
[----:B------:R-:W-:Y:S01]  /*86430*/  ISETP.GE.AND P3, PT, R0, UR10, PT ;  /* 0x0000000a00007c0c */ /* 0x000fe2000bf66270 */
[----:B------:R3:W-:Y:S01]  /*86440*/  @P6 STG.E.U16 desc[UR38][R24.64], R26 ;  /* 0x0000001a18006986 */ /* 0x0007e2000c101526 */
[----:B------:R-:W-:Y:S01]  /*86450*/  ISETP.LT.AND P5, PT, R29, UR43, !P2 ;  /* 0x0000002b1d007c0c */ /* 0x000fe2000d7a1270 */
[----:B--2---:R-:W-:Y:S01]  /*86460*/  IMAD.WIDE R16, R3, 0x2, R20 ;  /* 0x0000000203107825 */ /* 0x004fe200078e0214 */
[----:B------:R-:W2:Y:S01]  /*86470*/  LDCU UR10, c[0x0][0x398] ;  /* 0x00007300ff0a77ac */ /* 0x000ea20008000800 */
[----:B------:R-:W4:Y:S04]  /*86480*/  LDL R0, [R1+0x35d4] ;  /* 0x0035d40001007983 */ /* 0x000f280000100800 */
[----:B------:R-:W2:Y:S04]  /*86490*/  LDL R29, [R1+0x88] ;  /* 0x00008800011d7983 */ /* 0x000ea80000100800 */
[----:B---3--:R-:W3:Y:S01]  /*864a0*/  LDL R25, [R1+0x35f0] ;  /* 0x0035f00001197983 */ /* 0x008ee20000100800 */
[----:B------:R-:W-:-:S03]  /*864b0*/  PRMT R24, R28, 0x7632, R24 ;  /* 0x000076321c187816 */ /* 0x000fc60000000018 */
[----:B------:R0:W-:Y:S04]  /*864c0*/  @P4 STG.E.U16 desc[UR38][R16.64], R28 ;  /* 0x0000001c10004986 */ /* 0x0001e8000c101526 */
[----:B0-----:R-:W3:Y:S01]  /*864d0*/  LDL.LU R28, [R1+0x3684] ;  /* 0x00368400011c7983 */ /* 0x001ee20000300800 */
[----:B------:R-:W-:Y:S01]  /*864e0*/  ISETP.LT.AND P6, PT, R2, UR44, !P2 ;  /* 0x0000002c02007c0c */ /* 0x000fe2000d7c1270 */
[----:B------:R-:W-:-:S04]  /*864f0*/  IMAD.WIDE R18, R3, 0x2, R12 ;  /* 0x0000000203127825 */ /* 0x000fc800078e020c */
[C---:B------:R-:W-:Y:S01]  /*86500*/  IMAD.WIDE R16, R3.reuse, 0x2, R6 ;  /* 0x0000000203107825 */ /* 0x040fe200078e0206 */
[----:B------:R0:W-:Y:S07]  /*86510*/  @P5 STG.E.U16 desc[UR38][R18.64], R24 ;  /* 0x0000001812005986 */ /* 0x0001ee000c101526 */
[----:B------:R1:W-:Y:S01]  /*86520*/  @P6 STG.E.U16 desc[UR38][R16.64], R27 ;  /* 0x0000001b10006986 */ /* 0x0003e2000c101526 */
[----:B0-----:R-:W-:-:S03]  /*86530*/  IMAD.WIDE R18, R3, 0x2, R14 ;  /* 0x0000000203127825 */ /* 0x001fc600078e020e */
[----:B------:R-:W3:Y:S01]  /*86540*/  LDL.LU R24, [R1+0x98] ;  /* 0x0000980001187983 */ /* 0x000ee20000300800 */
[----:B----4-:R-:W-:Y:S01]  /*86550*/  ISETP.LT.AND P4, PT, R0, UR15, !P3 ;  /* 0x0000000f00007c0c */ /* 0x010fe2000df81270 */
[----:B------:R-:W-:Y:S01]  /*86560*/  VIADD R0, R3, UR69 ;  /* 0x0000004503007c36 */ /* 0x000fe20008000000 */
[----:B------:R-:W-:Y:S01]  /*86570*/  PRMT R3, R27, 0x7632, R3 ;  /* 0x000076321b037816 */ /* 0x000fe20000000003 */
[----:B------:R-:W0:Y:S01]  /*86580*/  LDCU UR15, c[0x0][0x398] ;  /* 0x00007300ff0f77ac */ /* 0x000e220008000800 */
[----:B-1----:R-:W4:Y:S01]  /*86590*/  LDL.LU R27, [R1+0x3680] ;  /* 0x00368000011b7983 */ /* 0x002f220000300800 */
[----:B--2---:R-:W-:Y:S02]  /*865a0*/  PRMT R26, R29, 0x7632, R26 ;  /* 0x000076321d1a7816 */ /* 0x004fe4000000001a */
[----:B---3--:R-:W-:-:S13]  /*865b0*/  ISETP.LT.AND P2, PT, R28, UR46, !P2 ;  /* 0x0000002e1c007c0c */ /* 0x008fda000d741270 */
[----:B------:R1:W-:Y:S04]  /*865c0*/  @P2 STG.E.U16 desc[UR38][R18.64], R3 ;  /* 0x0000000312002986 */ /* 0x0003e8000c101526 */
[----:B-1----:R-:W2:Y:S04]  /*865d0*/  LDL R18, [R1+0x35dc] ;  /* 0x0035dc0001127983 */ /* 0x002ea80000100800 */
[----:B------:R-:W3:Y:S04]  /*865e0*/  LDL R19, [R1+0x35e0] ;  /* 0x0035e00001137983 */ /* 0x000ee80000100800 */
[----:B------:R-:W2:Y:S01]  /*865f0*/  LDL.LU R29, [R1+0x367c] ;  /* 0x00367c00011d7983 */ /* 0x000ea20000300800 */
[----:B------:R-:W-:Y:S01]  /*86600*/  IMAD.WIDE R16, R0, 0x2, R10 ;  /* 0x0000000200107825 */ /* 0x000fe200078e020a */
[----:B------:R-:W-:-:S04]  /*86610*/  PRMT R3, R24, 0x7632, R3 ;  /* 0x0000763218037816 */ /* 0x000fc80000000003 */
[----:B------:R1:W-:Y:S02]  /*86620*/  @P4 STG.E.U16 desc[UR38][R16.64], R24 ;  /* 0x0000001810004986 */ /* 0x0003e4000c101526 */
[----:B-1----:R-:W-:Y:S01]  /*86630*/  IMAD.WIDE R16, R0, 0x2, R8 ;  /* 0x0000000200107825 */ /* 0x002fe200078e0208 */
[----:B----4-:R-:W-:-:S13]  /*86640*/  ISETP.LT.AND P5, PT, R27, UR50, !P3 ;  /* 0x000000321b007c0c */ /* 0x010fda000dfa1270 */
[----:B------:R1:W-:Y:S04]  /*86650*/  @P5 STG.E.U16 desc[UR38][R16.64], R3 ;  /* 0x0000000310005986 */ /* 0x0003e8000c101526 */
[----:B-1----:R-:W4:Y:S04]  /*86660*/  LDL.LU R16, [R1+0x88] ;  /* 0x0000880001107983 */ /* 0x002f280000300800 */
[----:B------:R-:W4:Y:S01]  /*86670*/  LDL R17, [R1+0x140c] ;  /* 0x00140c0001117983 */ /* 0x000f220000100800 */
[----:B--2---:R-:W-:-:S03]  /*86680*/  ISETP.LT.AND P5, PT, R29, UR7, !P3 ;  /* 0x000000071d007c0c */ /* 0x004fc6000dfa1270 */
[----:B------:R1:W-:Y:S01]  /*86690*/  STL [R1+0x3678], R29 ;  /* 0x0036781d01007387 */ /* 0x0003e20000100800 */
[----:B------:R-:W-:Y:S01]  /*866a0*/  ISETP.LT.AND P2, PT, R18, UR48, !P3 ;  /* 0x0000003012007c0c */ /* 0x000fe2000df41270 */
[----:B------:R-:W2:Y:S02]  /*866b0*/  LDCU UR7, c[0x0][0x398] ;  /* 0x00007300ff0777ac */ /* 0x000ea40008000800 */
[----:B-1----:R-:W2:Y:S01]  /*866c0*/  LDL.LU R29, [R1+0x78] ;  /* 0x00007800011d7983 */ /* 0x002ea20000300800 */
[----:B---3--:R-:W-:Y:S02]  /*866d0*/  ISETP.LT.AND P6, PT, R19, UR37, !P3 ;  /* 0x0000002513007c0c */ /* 0x008fe4000dfc1270 */
[----:B------:R-:W-:Y:S01]  /*866e0*/  ISETP.LT.AND P4, PT, R25, UR34, !P3 ;  /* 0x0000002219007c0c */ /* 0x000fe2000df81270 */
[C---:B------:R-:W-:Y:S01]  /*866f0*/  IMAD.WIDE R18, R0.reuse, 0x2, R4 ;  /* 0x0000000200127825 */ /* 0x040fe200078e0204 */
[----:B------:R-:W1:Y:S03]  /*86700*/  LDCU UR34, c[0x0][0x398] ;  /* 0x00007300ff2277ac */ /* 0x000e660008000800 */
[----:B------:R-:W-:-:S02]  /*86710*/  IMAD.WIDE R24, R0, 0x2, R22 ;  /* 0x0000000200187825 */ /* 0x000fc400078e0216 */
[----:B----4-:R3:W-:Y:S02]  /*86720*/  @P2 STG.E.U16 desc[UR38][R18.64], R16 ;  /* 0x0000001012002986 */ /* 0x0107e4000c101526 */
[----:B------:R-:W-:Y:S02]  /*86730*/  VIADD R3, R17, 0x15 ;  /* 0x0000001511037836 */ /* 0x000fe40000000000 */
[----:B------:R4:W-:Y:S01]  /*86740*/  @P6 STG.E.U16 desc[UR38][R24.64], R26 ;  /* 0x0000001a18006986 */ /* 0x0009e2000c101526 */
[----:B------:R-:W-:Y:S01]  /*86750*/  ISETP.LT.AND P6, PT, R2, UR26, !P3 ;  /* 0x0000001a02007c0c */ /* 0x000fe2000dfc1270 */
[----:B------:R-:W0:Y:S01]  /*86760*/  LDCU UR26, c[0x0][0x398] ;  /* 0x00007300ff1a77ac */ /* 0x000e220008000800 */
[----:B---3--:R-:W-:Y:S01]  /*86770*/  IMAD.WIDE R16, R0, 0x2, R20 ;  /* 0x0000000200107825 */ /* 0x008fe200078e0214 */
[----:B------:R-:W-:Y:S01]  /*86780*/  ISETP.GE.AND P2, PT, R3, UR9, PT ;  /* 0x0000000903007c0c */ /* 0x000fe2000bf46270 */
[----:B------:R-:W3:Y:S01]  /*86790*/  LDCU UR9, c[0x0][0x398] ;  /* 0x00007300ff0977ac */ /* 0x000ee20008000800 */
[----:B------:R-:W3:Y:S01]  /*867a0*/  LDL R3, [R1+0x35d4] ;  /* 0x0035d40001037983 */ /* 0x000ee20000100800 */
[----:B------:R-:W-:Y:S01]  /*867b0*/  ISETP.LT.AND P3, PT, R28, UR24, !P3 ;  /* 0x000000181c007c0c */ /* 0x000fe2000df61270 */
[----:B------:R-:W-:Y:S01]  /*867c0*/  IMAD.WIDE R18, R0, 0x2, R12 ;  /* 0x0000000200127825 */ /* 0x000fe200078e020c */
[----:B------:R-:W0:Y:S01]  /*867d0*/  LDCU UR24, c[0x0][0x398] ;  /* 0x00007300ff1877ac */ /* 0x000e220008000800 */
[----:B----4-:R-:W4:Y:S01]  /*867e0*/  LDL R25, [R1+0x35f0] ;  /* 0x0035f00001197983 */ /* 0x010f220000100800 */
[----:B--2---:R-:W-:-:S03]  /*867f0*/  PRMT R24, R29, 0x7632, R24 ;  /* 0x000076321d187816 */ /* 0x004fc60000000018 */
[----:B------:R2:W-:Y:S04]  /*86800*/  @P4 STG.E.U16 desc[UR38][R16.64], R29 ;  /* 0x0000001d10004986 */ /* 0x0005e8000c101526 */
[----:B--2---:R-:W2:Y:S04]  /*86810*/  LDL R29, [R1+0x48] ;  /* 0x00004800011d7983 */ /* 0x004ea80000100800 */
[----:B------:R0:W-:Y:S04]  /*86820*/  STL [R1+0x3674], R28 ;  /* 0x0036741c01007387 */ /* 0x0001e80000100800 */
[----:B0-----:R-:W2:Y:S01]  /*86830*/  LDL.LU R28, [R1+0x68] ;  /* 0x00006800011c7983 */ /* 0x001ea20000300800 */
[----:B------:R-:W-:-:S03]  /*86840*/  IMAD.WIDE R16, R0, 0x2, R6 ;  /* 0x0000000200107825 */ /* 0x000fc600078e0206 */
[----:B------:R0:W-:Y:S01]  /*86850*/  @P5 STG.E.U16 desc[UR38][R18.64], R24 ;  /* 0x0000001812005986 */ /* 0x0001e2000c101526 */
[----:B------:R-:W-:Y:S01]  /*86860*/  ISETP.LT.AND P5, PT, R27, UR14, !P2 ;  /* 0x0000000e1b007c0c */ /* 0x000fe2000d7a1270 */
[----:B------:R-:W1:Y:S01]  /*86870*/  LDCU UR14, c[0x0][0x398] ;  /* 0x00007300ff0e77ac */ /* 0x000e620008000800 */
[C---:B0-----:R-:W-:Y:S01]  /*86880*/  IMAD.WIDE R18, R0.reuse, 0x2, R14 ;  /* 0x0000000200127825 */ /* 0x041fe200078e020e */
[----:B------:R-:W4:Y:S01]  /*86890*/  LDL.LU R24, [R1+0x58] ;  /* 0x0000580001187983 */ /* 0x000f220000300800 */
[----:B---3--:R-:W-:Y:S02]  /*868a0*/  ISETP.LT.AND P4, PT, R3, UR36, !P2 ;  /* 0x0000002403007c0c */ /* 0x008fe4000d781270 */
[----:B------:R-:W-:Y:S01]  /*868b0*/  VIADD R3, R0, UR69 ;  /* 0x0000004500037c36 */ /* 0x000fe20008000000 */
[----:B--2---:R-:W-:Y:S01]  /*868c0*/  PRMT R0, R28, 0x7632, R0 ;  /* 0x000076321c007816 */ /* 0x004fe20000000000 */
[----:B------:R0:W-:Y:S04]  /*868d0*/  @P6 STG.E.U16 desc[UR38][R16.64], R28 ;  /* 0x0000001c10006986 */ /* 0x0001e8000c101526 */
[----:B0-----:R-:W2:Y:S04]  /*868e0*/  LDL.LU R28, [R1+0x38] ;  /* 0x00003800011c7983 */ /* 0x001ea80000300800 */
[----:B------:R0:W-:Y:S04]  /*868f0*/  STL [R1+0x3670], R27 ;  /* 0x0036701b01007387 */ /* 0x0001e80000100800 */
[----:B0-----:R-:W3:Y:S01]  /*86900*/  LDL R27, [R1+0x35e0] ;  /* 0x0035e000011b7983 */ /* 0x001ee20000100800 */
[----:B------:R-:W-:-:S03]  /*86910*/  IMAD.WIDE R16, R3, 0x2, R10 ;  /* 0x0000000203107825 */ /* 0x000fc600078e020a */
[----:B------:R0:W-:Y:S04]  /*86920*/  @P3 STG.E.U16 desc[UR38][R18.64], R0 ;  /* 0x0000000012003986 */ /* 0x0001e8000c101526 */
[----:B----4-:R4:W-:Y:S04]  /*86930*/  @P4 STG.E.U16 desc[UR38][R16.64], R24 ;  /* 0x0000001810004986 */ /* 0x0109e8000c101526 */
[----:B0-----:R-:W2:Y:S01]  /*86940*/  LDL R19, [R1+0x35dc] ;  /* 0x0035dc0001137983 */ /* 0x001ea20000100800 */
[----:B------:R-:W-:Y:S01]  /*86950*/  PRMT R0, R24, 0x7632, R0 ;  /* 0x0000763218007816 */ /* 0x000fe20000000000 */
[----:B----4-:R-:W-:Y:S01]  /*86960*/  IMAD.WIDE R16, R3, 0x2, R8 ;  /* 0x0000000203107825 */ /* 0x010fe200078e0208 */
[----:B------:R-:W-:-:S04]  /*86970*/  PRMT R26, R29, 0x7632, R26 ;  /* 0x000076321d1a7816 */ /* 0x000fc8000000001a */
[----:B------:R-:W-:Y:S01]  /*86980*/  @P5 STG.E.U16 desc[UR38][R16.64], R0 ;  /* 0x0000000010005986 */ /* 0x000fe2000c101526 */
[----:B---3--:R-:W-:Y:S01]  /*86990*/  ISETP.LT.AND P6, PT, R27, UR5, !P2 ;  /* 0x000000051b007c0c */ /* 0x008fe2000d7c1270 */
[----:B------:R-:W0:Y:S02]  /*869a0*/  LDCU UR5, c[0x0][0x398] ;  /* 0x00007300ff0577ac */ /* 0x000e240008000800 */
[----:B------:R-:W3:Y:S04]  /*869b0*/  LDL.LU R27, [R1+0x28] ;  /* 0x00002800011b7983 */ /* 0x000ee80000300800 */
[----:B------:R4:W-:Y:S04]  /*869c0*/  STL [R1+0x366c], R9 ;  /* 0x00366c0901007387 */ /* 0x0009e80000100800 */
[----:B----4-:R-:W4:Y:S04]  /*869d0*/  LDL.LU R9, [R1+0x9c] ;  /* 0x00009c0001097983 */ /* 0x010f280000300800 */
[----:B------:R-:W3:Y:S04]  /*869e0*/  LDL.LU R29, [R1+0x3678] ;  /* 0x00367800011d7983 */ /* 0x000ee80000300800 */
[----:B------:R-:W3:Y:S01]  /*869f0*/  LDL.LU R17, [R1+0x48] ;  /* 0x0000480001117983 */ /* 0x000ee20000300800 */
[----:B--2---:R-:W-:-:S02]  /*86a00*/  ISETP.LT.AND P3, PT, R19, UR6, !P2 ;  /* 0x0000000613007c0c */ /* 0x004fc4000d761270 */
[----:B------:R-:W-:Y:S01]  /*86a10*/  ISETP.LT.AND P4, PT, R25, UR4, !P2 ;  /* 0x0000000419007c0c */ /* 0x000fe2000d781270 */
[C---:B------:R-:W-:Y:S01]  /*86a20*/  IMAD.WIDE R18, R3.reuse, 0x2, R4 ;  /* 0x0000000203127825 */ /* 0x040fe200078e0204 */
[----:B------:R-:W-:Y:S01]  /*86a30*/  PRMT R0, R28, 0x7632, R0 ;  /* 0x000076321c007816 */ /* 0x000fe20000000000 */
[----:B------:R-:W2:Y:S02]  /*86a40*/  LDCU UR4, c[0x0][0x398] ;  /* 0x00007300ff0477ac */ /* 0x000ea40008000800 */
[C---:B------:R-:W-:Y:S01]  /*86a50*/  IMAD.WIDE R24, R3.reuse, 0x2, R22 ;  /* 0x0000000203187825 */ /* 0x040fe200078e0216 */
[----:B------:R-:W0:Y:S05]  /*86a60*/  LDCU UR6, c[0x0][0x398] ;  /* 0x00007300ff0677ac */ /* 0x000e2a0008000800 */
[----:B---3--:R3:W-:Y:S04]  /*86a70*/  @P3 STG.E.U16 desc[UR38][R18.64], R17 ;  /* 0x0000001112003986 */ /* 0x0087e8000c101526 */
[----:B------:R0:W-:Y:S01]  /*86a80*/  @P6 STG.E.U16 desc[UR38][R24.64], R26 ;  /* 0x0000001a18006986 */ /* 0x0001e2000c101526 */
[----:B---3--:R-:W-:-:S03]  /*86a90*/  IMAD.WIDE R16, R3, 0x2, R20 ;  /* 0x0000000203107825 */ /* 0x008fc600078e0214 */
[----:B0-----:R-:W3:Y:S04]  /*86aa0*/  LDL R24, [R1+0x35e0] ;  /* 0x0035e00001187983 */ /* 0x001ee80000100800 */
[----:B------:R-:W2:Y:S04]  /*86ab0*/  LDL R25, [R1+0x35f0] ;  /* 0x0035f00001197983 */ /* 0x000ea80000100800 */
[----:B------:R-:W2:Y:S04]  /*86ac0*/  LDL R26, [R1+0x35d4] ;  /* 0x0035d400011a7983 */ /* 0x000ea80000100800 */
[----:B------:R0:W-:Y:S04]  /*86ad0*/  @P4 STG.E.U16 desc[UR38][R16.64], R28 ;  /* 0x0000001c10004986 */ /* 0x0001e8000c101526 */
[----:B0-----:R-:W3:Y:S01]  /*86ae0*/  LDL.LU R28, [R1+0x3674] ;  /* 0x00367400011c7983 */ /* 0x001ee20000300800 */
[----:B------:R-:W-:-:S02]  /*86af0*/  ISETP.LT.AND P5, PT, R29, UR8, !P2 ;  /* 0x000000081d007c0c */ /* 0x000fc4000d7a1270 */
[----:B------:R-:W-:Y:S01]  /*86b00*/  ISETP.LT.AND P3, PT, R2, UR13, !P2 ;  /* 0x0000000d02007c0c */ /* 0x000fe2000d761270 */
[C---:B------:R-:W-:Y:S01]  /*86b10*/  IMAD.WIDE R18, R3.reuse, 0x2, R12 ;  /* 0x0000000203127825 */ /* 0x040fe200078e020c */
[----:B------:R-:W0:Y:S03]  /*86b20*/  LDCU UR8, c[0x0][0x398] ;  /* 0x00007300ff0877ac */ /* 0x000e260008000800 */
[C---:B------:R-:W-:Y:S01]  /*86b30*/  IMAD.WIDE R16, R3.reuse, 0x2, R6 ;  /* 0x0000000203107825 */ /* 0x040fe200078e0206 */
[----:B------:R-:W0:Y:S05]  /*86b40*/  LDCU UR13, c[0x0][0x398] ;  /* 0x00007300ff0d77ac */ /* 0x000e2a0008000800 */
[----:B------:R1:W-:Y:S04]  /*86b50*/  @P5 STG.E.U16 desc[UR38][R18.64], R0 ;  /* 0x0000000012005986 */ /* 0x0003e8000c101526 */
[----:B------:R0:W-:Y:S01]  /*86b60*/  @P3 STG.E.U16 desc[UR38][R16.64], R27 ;  /* 0x0000001b10003986 */ /* 0x0001e2000c101526 */
[----:B-1----:R-:W-:-:S02]  /*86b70*/  VIADD R0, R3, UR69 ;  /* 0x0000004503007c36 */ /* 0x002fc40008000000 */
[----:B------:R-:W-:Y:S01]  /*86b80*/  IMAD.WIDE R18, R3, 0x2, R14 ;  /* 0x0000000203127825 */ /* 0x000fe200078e020e */
[----:B------:R-:W-:-:S03]  /*86b90*/  PRMT R3, R27, 0x7632, R3 ;  /* 0x000076321b037816 */ /* 0x000fc60000000003 */
[----:B0-----:R-:W-:Y:S01]  /*86ba0*/  IMAD.WIDE R16, R0, 0x2, R10 ;  /* 0x0000000200107825 */ /* 0x001fe200078e020a */
[----:B--2---:R-:W-:Y:S01]  /*86bb0*/  ISETP.LT.AND P4, PT, R26, UR18, !P1 ;  /* 0x000000121a007c0c */ /* 0x004fe2000cf81270 */
[----:B------:R-:W0:Y:S01]  /*86bc0*/  LDCU UR18, c[0x0][0x398] ;  /* 0x00007300ff1277ac */ /* 0x000e220008000800 */
[----:B---3--:R-:W-:Y:S01]  /*86bd0*/  ISETP.LT.AND P2, PT, R28, UR17, !P2 ;  /* 0x000000111c007c0c */ /* 0x008fe2000d741270 */
[----:B------:R-:W1:Y:S01]  /*86be0*/  LDCU UR17, c[0x0][0x398] ;  /* 0x00007300ff1177ac */ /* 0x000e620008000800 */
[----:B------:R-:W2:Y:S04]  /*86bf0*/  LDL.LU R28, [R1+0x8c] ;  /* 0x00008c00011c7983 */ /* 0x000ea80000300800 */
[----:B------:R-:W3:Y:S07]  /*86c00*/  LDL.LU R27, [R1+0x3670] ;  /* 0x00367000011b7983 */ /* 0x000eee0000300800 */
[----:B------:R0:W-:Y:S04]  /*86c10*/  @P2 STG.E.U16 desc[UR38][R18.64], R3 ;  /* 0x0000000312002986 */ /* 0x0001e8000c101526 */
[----:B----4-:R4:W-:Y:S04]  /*86c20*/  @P4 STG.E.U16 desc[UR38][R16.64], R9 ;  /* 0x0000000910004986 */ /* 0x0109e8000c101526 */
[----:B0-----:R-:W2:Y:S01]  /*86c30*/  LDL R19, [R1+0x35dc] ;  /* 0x0035dc0001137983 */ /* 0x001ea20000100800 */
[----:B------:R-:W-:-:S03]  /*86c40*/  PRMT R3, R9, 0x7632, R3 ;  /* 0x0000763209037816 */ /* 0x000fc60000000003 */
[----:B------:R-:W2:Y:S04]  /*86c50*/  LDL R18, [R1+0x140c] ;  /* 0x00140c0001127983 */ /* 0x000ea80000100800 */
[----:B----4-:R-:W4:Y:S01]  /*86c60*/  LDL.LU R9, [R1+0x366c] ;  /* 0x00366c0001097983 */ /* 0x010f220000300800 */
[----:B------:R-:W-:Y:S01]  /*86c70*/  ISETP.LT.AND P5, PT, R24, UR20, !P1 ;  /* 0x0000001418007c0c */ /* 0x000fe2000cfa1270 */
[----:B------:R-:W0:Y:S02]  /*86c80*/  LDCU UR20, c[0x0][0x398] ;  /* 0x00007300ff1477ac */ /* 0x000e240008000800 */
[----:B------:R-:W-:Y:S01]  /*86c90*/  STL [R1+0x3664], R4 ;  /* 0x0036640401007387 */ /* 0x000fe20000100800 */
[----:B---3--:R-:W-:Y:S01]  /*86ca0*/  ISETP.LT.AND P3, PT, R27, UR16, !P1 ;  /* 0x000000101b007c0c */ /* 0x008fe2000cf61270 */
[----:B------:R-:W3:Y:S01]  /*86cb0*/  LDCU UR16, c[0x0][0x398] ;  /* 0x00007300ff1077ac */ /* 0x000ee20008000800 */
[----:B--2---:R-:W-:Y:S01]  /*86cc0*/  ISETP.LT.AND P6, PT, R19, UR19, !P1 ;  /* 0x0000001313007c0c */ /* 0x004fe2000cfc1270 */
[----:B------:R-:W2:Y:S01]  /*86cd0*/  LDCU UR19, c[0x0][0x398] ;  /* 0x00007300ff1377ac */ /* 0x000ea20008000800 */
[----:B------:R-:W-:-:S02]  /*86ce0*/  VIADD R18, R18, 0x18 ;  /* 0x0000001812127836 */ /* 0x000fc40000000000 */
[----:B----4-:R-:W-:-:S03]  /*86cf0*/  IMAD.WIDE R16, R0, 0x2, R8 ;  /* 0x0000000200107825 */ /* 0x010fc600078e0208 */
[----:B------:R-:W-:-:S04]  /*86d00*/  ISETP.GE.AND P2, PT, R18, UR35, PT ;  /* 0x0000002312007c0c */ /* 0x000fc8000bf46270 */
[----:B------:R4:W-:Y:S01]  /*86d10*/  @P3 STG.E.U16 desc[UR38][R16.64], R3 ;  /* 0x0000000310003986 */ /* 0x0009e2000c101526 */
[----:B------:R-:W-:-:S04]  /*86d20*/  IMAD.WIDE R18, R0, 0x2, R22 ;  /* 0x0000000200127825 */ /* 0x000fc800078e0216 */
[----:B----4-:R-:W-:Y:S01]  /*86d30*/  IMAD.WIDE R16, R0, 0x2, R4 ;  /* 0x0000000200107825 */ /* 0x010fe200078e0204 */
[----:B------:R-:W-:Y:S01]  /*86d40*/  PRMT R3, R28, 0x7632, R3 ;  /* 0x000076321c037816 */ /* 0x000fe20000000003 */
[----:B------:R-:W4:Y:S04]  /*86d50*/  LDL R4, [R1+0x5c] ;  /* 0x00005c0001047983 */ /* 0x000f280000100800 */
[----:B------:R0:W-:Y:S04]  /*86d60*/  STL [R1+0x3660], R5 ;  /* 0x0036600501007387 */ /* 0x0001e80000100800 */
[----:B------:R1:W-:Y:S04]  /*86d70*/  @P6 STG.E.U16 desc[UR38][R16.64], R28 ;  /* 0x0000001c10006986 */ /* 0x0003e8000c101526 */
[----:B0-----:R-:W2:Y:S04]  /*86d80*/  LDL.LU R5, [R1+0x6c] ;  /* 0x00006c0001057983 */ /* 0x001ea80000300800 */
[----:B-1----:R-:W4:Y:S04]  /*86d90*/  LDL.LU R28, [R1+0x3668] ;  /* 0x00366800011c7983 */ /* 0x002f280000300800 */
[----:B------:R-:W2:Y:S04]  /*86da0*/  LDL.LU R17, [R1+0x7c] ;  /* 0x00007c0001117983 */ /* 0x000ea80000300800 */
[----:B------:R0:W-:Y:S04]  /*86db0*/  @P5 STG.E.U16 desc[UR38][R18.64], R3 ;  /* 0x0000000312005986 */ /* 0x0001e8000c101526 */
[----:B0-----:R-:W3:Y:S01]  /*86dc0*/  LDL R19, [R1+0x35e4] ;  /* 0x0035e40001137983 */ /* 0x001ee20000100800 */
[----:B------:R-:W-:Y:S01]  /*86dd0*/  ISETP.LT.AND P4, PT, R25, UR21, !P1 ;  /* 0x0000001519007c0c */ /* 0x000fe2000cf81270 */
[C---:B------:R-:W-:Y:S01]  /*86de0*/  IMAD.WIDE R24, R0.reuse, 0x2, R20 ;  /* 0x0000000200187825 */ /* 0x040fe200078e0214 */
[----:B------:R-:W-:Y:S01]  /*86df0*/  ISETP.LT.AND P3, PT, R29, UR12, !P1 ;  /* 0x0000000c1d007c0c */ /* 0x000fe2000cf61270 */
[----:B------:R0:W-:Y:S02]  /*86e00*/  STL [R1+0x3658], R2 ;  /* 0x0036580201007387 */ /* 0x0001e40000100800 */
[----:B------:R-:W-:Y:S01]  /*86e10*/  VIADD R3, R0, UR69 ;  /* 0x0000004500037c36 */ /* 0x000fe20008000000 */
[----:B--2---:R-:W-:-:S07]  /*86e20*/  PRMT R18, R17, 0x7632, R18 ;  /* 0x0000763211127816 */ /* 0x004fce0000000012 */
[----:B------:R1:W-:Y:S01]  /*86e30*/  @P4 STG.E.U16 desc[UR38][R24.64], R17 ;  /* 0x0000001118004986 */ /* 0x0003e2000c101526 */
[----:B------:R-:W-:Y:S01]  /*86e40*/  ISETP.LT.AND P4, PT, R2, UR11, !P1 ;  /* 0x0000000b02007c0c */ /* 0x000fe2000cf81270 */
[----:B------:R-:W2:Y:S02]  /*86e50*/  LDCU UR12, c[0x0][0x398] ;  /* 0x00007300ff0c77ac */ /* 0x000ea40008000800 */
[----:B0-----:R-:W2:Y:S01]  /*86e60*/  LDL.LU R2, [R1+0x4c] ;  /* 0x00004c0001027983 */ /* 0x001ea20000300800 */
[----:B----4-:R-:W-:Y:S01]  /*86e70*/  PRMT R28, R4, 0x7632, R28 ;  /* 0x00007632041c7816 */ /* 0x010fe2000000001c */
[----:B------:R-:W0:Y:S01]  /*86e80*/  LDCU UR11, c[0x0][0x398] ;  /* 0x00007300ff0b77ac */ /* 0x000e220008000800 */
[----:B------:R-:W-:Y:S02]  /*86e90*/  ISETP.LT.AND P5, PT, R26, UR23, !P0 ;  /* 0x000000171a007c0c */ /* 0x000fe4000c7a1270 */
[----:B------:R-:W-:Y:S01]  /*86ea0*/  ISETP.LT.AND P6, PT, R27, UR28, !P0 ;  /* 0x0000001c1b007c0c */ /* 0x000fe2000c7c1270 */
[----:B------:R-:W4:Y:S01]  /*86eb0*/  LDCU UR21, c[0x0][0x398] ;  /* 0x00007300ff1577ac */ /* 0x000f220008000800 */
[C---:B-1----:R-:W-:Y:S01]  /*86ec0*/  IMAD.WIDE R16, R0.reuse, 0x2, R12 ;  /* 0x0000000200107825 */ /* 0x042fe200078e020c */
[----:B---3--:R-:W-:Y:S01]  /*86ed0*/  ISETP.LT.AND P1, PT, R19, UR22, !P1 ;  /* 0x0000001613007c0c */ /* 0x008fe2000cf21270 */
[----:B------:R-:W-:Y:S02]  /*86ee0*/  STL [R1+0x365c], R7 ;  /* 0x00365c0701007387 */ /* 0x000fe40000100800 */
[C---:B------:R-:W-:Y:S01]  /*86ef0*/  IMAD.WIDE R24, R3.reuse, 0x2, R10 ;  /* 0x0000000203187825 */ /* 0x040fe200078e020a */
[----:B------:R-:W1:Y:S01]  /*86f00*/  LDCU UR22, c[0x0][0x398] ;  /* 0x00007300ff1677ac */ /* 0x000e620008000800 */
[----:B------:R3:W-:Y:S02]  /*86f10*/  @P3 STG.E.U16 desc[UR38][R16.64], R18 ;  /* 0x0000001210003986 */ /* 0x0007e4000c101526 */
[----:B------:R-:W-:Y:S01]  /*86f20*/  IMAD.WIDE R26, R3, 0x2, R8 ;  /* 0x00000002031a7825 */ /* 0x000fe200078e0208 */
[----:B------:R-:W0:Y:S01]  /*86f30*/  LDCU UR23, c[0x0][0x398] ;  /* 0x00007300ff1777ac */ /* 0x000e220008000800 */
[----:B------:R-:W0:Y:S02]  /*86f40*/  LDCU UR28, c[0x0][0x398] ;  /* 0x00007300ff1c77ac */ /* 0x000e240008000800 */
[----:B---3--:R-:W-:-:S02]  /*86f50*/  IMAD.WIDE R16, R0, 0x2, R6 ;  /* 0x0000000200107825 */ /* 0x008fc400078e0206 */
[----:B------:R-:W3:Y:S02]  /*86f60*/  LDL R7, [R1+0x3c] ;  /* 0x00003c0001077983 */ /* 0x000ee40000100800 */
[----:B------:R-:W-:Y:S01]  /*86f70*/  IMAD.WIDE R18, R0, 0x2, R14 ;  /* 0x0000000200127825 */ /* 0x000fe200078e020e */
[----:B------:R-:W-:Y:S01]  /*86f80*/  PRMT R0, R5, 0x7632, R0 ;  /* 0x0000763205007816 */ /* 0x000fe20000000000 */
[----:B------:R-:W2:Y:S04]  /*86f90*/  LDL.LU R4, [R1+0x3664] ;  /* 0x0036640001047983 */ /* 0x000ea80000300800 */
[----:B------:R0:W-:Y:S04]  /*86fa0*/  @P4 STG.E.U16 desc[UR38][R16.64], R5 ;  /* 0x0000000510004986 */ /* 0x0001e8000c101526 */
[----:B------:R1:W-:Y:S04]  /*86fb0*/  @P1 STG.E.U16 desc[UR38][R18.64], R0 ;  /* 0x0000000012001986 */ /* 0x0003e8000c101526 */
[----:B0-----:R-:W2:Y:S04]  /*86fc0*/  LDL.LU R5, [R1+0x3660] ;  /* 0x0036600001057983 */ /* 0x001ea80000300800 */
[----:B------:R-:W2:Y:S04]  /*86fd0*/  LDL R16, [R1+0x35e0] ;  /* 0x0035e00001107983 */ /* 0x000ea80000100800 */
[----:B------:R-:W3:Y:S04]  /*86fe0*/  LDL R17, [R1+0x35f0] ;  /* 0x0035f00001117983 */ /* 0x000ee80000100800 */
[----:B-1----:R-:W3:Y:S04]  /*86ff0*/  LDL.LU R0, [R1+0x5c] ;  /* 0x00005c0001007983 */ /* 0x002ee80000300800 */
[----:B------:R-:W3:Y:S04]  /*87000*/  LDL R18, [R1+0x35dc] ;  /* 0x0035dc0001127983 */ /* 0x000ee80000100800 */
[----:B------:R-:W4:Y:S04]  /*87010*/  LDL R19, [R1+0x140c] ;  /* 0x00140c0001137983 */ /* 0x000f280000100800 */
[----:B------:R0:W-:Y:S01]  /*87020*/  STL [R1+0x3650], R29 ;  /* 0x0036501d01007387 */ /* 0x0001e20000100800 */
[----:B--2---:R-:W-:-:S02]  /*87030*/  ISETP.LT.AND P4, PT, R16, UR30, !P0 ;  /* 0x0000001e10007c0c */ /* 0x004fc4000c781270 */
[----:B---3--:R-:W-:Y:S01]  /*87040*/  ISETP.LT.AND P3, PT, R18, UR29, !P0 ;  /* 0x0000001d12007c0c */ /* 0x008fe2000c761270 */
[----:B------:R4:W-:Y:S01]  /*87050*/  @P5 STG.E.U16 desc[UR38][R24.64], R0 ;  /* 0x0000000018005986 */ /* 0x0009e2000c101526 */
[----:B------:R-:W-:Y:S01]  /*87060*/  ISETP.LT.AND P5, PT, R17, UR10, !P0 ;  /* 0x0000000a11007c0c */ /* 0x000fe2000c7a1270 */
[----:B------:R-:W-:Y:S01]  /*87070*/  IMAD.WIDE R16, R3, 0x2, R4 ;  /* 0x0000000203107825 */ /* 0x000fe200078e0204 */
[----:B------:R-:W1:Y:S01]  /*87080*/  LDCU UR10, c[0x0][0x398] ;  /* 0x00007300ff0a77ac */ /* 0x000e620008000800 */
[----:B------:R2:W-:Y:S01]  /*87090*/  @P6 STG.E.U16 desc[UR38][R26.64], R28 ;  /* 0x0000001c1a006986 */ /* 0x0005e2000c101526 */
[----:B------:R-:W-:Y:S01]  /*870a0*/  ISETP.LT.AND P6, PT, R29, UR15, !P0 ;  /* 0x0000000f1d007c0c */ /* 0x000fe2000c7c1270 */
[----:B------:R-:W3:Y:S02]  /*870b0*/  LDCU UR15, c[0x0][0x398] ;  /* 0x00007300ff0f77ac */ /* 0x000ee40008000800 */
[----:B0-----:R-:W3:Y:S01]  /*870c0*/  LDL.LU R29, [R1+0x2c] ;  /* 0x00002c00011d7983 */ /* 0x001ee20000300800 */
[----:B------:R-:W0:Y:S01]  /*870d0*/  LDCU UR29, c[0x0][0x398] ;  /* 0x00007300ff1d77ac */ /* 0x000e220008000800 */
[----:B----4-:R-:W-:-:S02]  /*870e0*/  VIADD R0, R19, 0x19 ;  /* 0x0000001913007836 */ /* 0x010fc40000000000 */
[----:B------:R4:W-:Y:S01]  /*870f0*/  STL [R1+0x3654], R5 ;  /* 0x0036540501007387 */ /* 0x0009e20000100800 */
[----:B------:R-:W-:Y:S01]  /*87100*/  IMAD.WIDE R18, R3, 0x2, R22 ;  /* 0x0000000203127825 */ /* 0x000fe200078e0216 */
[----:B--2---:R-:W-:Y:S02]  /*87110*/  PRMT R28, R7, 0x7632, R28 ;  /* 0x00007632071c7816 */ /* 0x004fe4000000001c */
[----:B------:R2:W-:Y:S01]  /*87120*/  @P3 STG.E.U16 desc[UR38][R16.64], R2 ;  /* 0x0000000210003986 */ /* 0x0005e2000c101526 */
[----:B------:R-:W-:Y:S02]  /*87130*/  ISETP.GE.AND P1, PT, R0, UR49, PT ;  /* 0x0000003100007c0c */ /* 0x000fe4000bf26270 */
[----:B------:R-:W-:Y:S01]  /*87140*/  PRMT R0, R2, 0x7632, R0 ;  /* 0x0000763202007816 */ /* 0x000fe20000000000 */
[----:B----4-:R-:W4:Y:S04]  /*87150*/  LDL R5, [R1+0x1c0] ;  /* 0x0001c00001057983 */ /* 0x010f280000100800 */
[----:B------:R-:W3:Y:S04]  /*87160*/  LDL.LU R7, [R1+0x365c] ;  /* 0x00365c0001077983 */ /* 0x000ee80000300800 */
[----:B--2---:R-:W2:Y:S04]  /*87170*/  LDL.LU R2, [R1+0x3658] ;  /* 0x0036580001027983 */ /* 0x004ea80000300800 */
[----:B------:R-:W3:Y:S04]  /*87180*/  LDL R16, [R1+0x35d8] ;  /* 0x0035d80001107983 */ /* 0x000ee80000100800 */
[----:B------:R-:W3:Y:S04]  /*87190*/  LDL R17, [R1+0x35dc] ;  /* 0x0035dc0001117983 */ /* 0x000ee80000100800 */
[----:B------:R0:W-:Y:S04]  /*871a0*/  @P4 STG.E.U16 desc[UR38][R18.64], R0 ;  /* 0x0000000012004986 */ /* 0x0001e8000c101526 */
[----:B0-----:R-:W4:Y:S04]  /*871b0*/  LDL.LU R0, [R1+0x3c] ;  /* 0x00003c0001007983 */ /* 0x001f280000300800 */
[----:B------:R-:W4:Y:S04]  /*871c0*/  LDL R18, [R1+0x35e4] ;  /* 0x0035e40001127983 */ /* 0x000f280000100800 */
[----:B------:R-:W4:Y:S01]  /*871d0*/  LDL R19, [R1+0x35d4] ;  /* 0x0035d40001137983 */ /* 0x000f220000100800 */
[----:B------:R-:W-:-:S04]  /*871e0*/  IMAD.WIDE R24, R3, 0x2, R20 ;  /* 0x0000000203187825 */ /* 0x000fc800078e0214 */
[----:B------:R-:W-:Y:S01]  /*871f0*/  IMAD.WIDE R26, R3, 0x2, R12 ;  /* 0x00000002031a7825 */ /* 0x000fe200078e020c */
[----:B--2---:R-:W-:Y:S01]  /*87200*/  ISETP.LT.AND P4, PT, R2, UR31, !P0 ;  /* 0x0000001f02007c0c */ /* 0x004fe2000c781270 */
[----:B------:R0:W-:Y:S01]  /*87210*/  STL [R1+0x364c], R2 ;  /* 0x00364c0201007387 */ /* 0x0001e20000100800 */
[----:B---3--:R-:W-:Y:S01]  /*87220*/  ISETP.LT.AND P3, PT, R17, UR7, !P2 ;  /* 0x0000000711007c0c */ /* 0x008fe2000d761270 */
[----:B------:R-:W2:Y:S02]  /*87230*/  LDCU UR7, c[0x0][0x398] ;  /* 0x00007300ff0777ac */ /* 0x000ea40008000800 */
[----:B0-----:R-:W3:Y:S04]  /*87240*/  LDL R2, [R1+0x1e0] ;  /* 0x0001e00001027983 */ /* 0x001ee80000100800 */
[----:B----4-:R0:W-:Y:S04]  /*87250*/  @P5 STG.E.U16 desc[UR38][R24.64], R0 ;  /* 0x0000000018005986 */ /* 0x0101e8000c101526 */
[----:B------:R4:W-:Y:S01]  /*87260*/  @P6 STG.E.U16 desc[UR38][R26.64], R28 ;  /* 0x0000001c1a006986 */ /* 0x0009e2000c101526 */
[----:B------:R-:W-:Y:S01]  /*87270*/  ISETP.LT.AND P6, PT, R16, UR34, !P2 ;  /* 0x0000002210007c0c */ /* 0x000fe2000d7c1270 */
[----:B------:R-:W-:Y:S01]  /*87280*/  IMAD.WIDE R16, R3, 0x2, R6 ;  /* 0x0000000203107825 */ /* 0x000fe200078e0206 */
[----:B------:R-:W-:-:S02]  /*87290*/  ISETP.LT.AND P0, PT, R18, UR32, !P0 ;  /* 0x0000002012007c0c */ /* 0x000fc4000c701270 */
[----:B------:R-:W-:Y:S01]  /*872a0*/  ISETP.LT.AND P5, PT, R19, UR33, !P2 ;  /* 0x0000002113007c0c */ /* 0x000fe2000d7a1270 */
[C---:B------:R-:W-:Y:S01]  /*872b0*/  IMAD.WIDE R18, R3.reuse, 0x2, R14 ;  /* 0x0000000203127825 */ /* 0x040fe200078e020e */
[----:B------:R1:W-:Y:S03]  /*872c0*/  @P4 STG.E.U16 desc[UR38][R16.64], R29 ;  /* 0x0000001d10004986 */ /* 0x0003e6000c101526 */
[----:B0-----:R-:W-:Y:S01]  /*872d0*/  VIADD R0, R3, UR69 ;  /* 0x0000004503007c36 */ /* 0x001fe20008000000 */
[----:B------:R-:W-:Y:S02]  /*872e0*/  PRMT R3, R29, 0x7632, R3 ;  /* 0x000076321d037816 */ /* 0x000fe40000000003 */
[----:B----4-:R-:W-:Y:S02]  /*872f0*/  PRMT R28, R5, 0x7632, R28 ;  /* 0x00007632051c7816 */ /* 0x010fe4000000001c */
[----:B------:R-:W4:Y:S04]  /*87300*/  LDL.LU R5, [R1+0x3654] ;  /* 0x0036540001057983 */ /* 0x000f280000300800 */
[----:B-1----:R-:W2:Y:S04]  /*87310*/  LDL.LU R29, [R1+0x3650] ;  /* 0x00365000011d7983 */ /* 0x002ea80000300800 */
[----:B------:R-:W2:Y:S01]  /*87320*/  LDL.LU R16, [R1+0x1c0] ;  /* 0x0001c00001107983 */ /* 0x000ea20000300800 */
[----:B------:R-:W-:-:S03]  /*87330*/  IMAD.WIDE R24, R0, 0x2, R10 ;  /* 0x0000000200187825 */ /* 0x000fc600078e020a */
[----:B------:R-:W3:Y:S04]  /*87340*/  LDL R17, [R1+0x140c] ;  /* 0x00140c0001117983 */ /* 0x000ee80000100800 */
[----:B------:R0:W-:Y:S04]  /*87350*/  @P0 STG.E.U16 desc[UR38][R18.64], R3 ;  /* 0x0000000312000986 */ /* 0x0001e8000c101526 */
[----:B0-----:R-:W4:Y:S04]  /*87360*/  LDL R18, [R1+0x35f0] ;  /* 0x0035f00001127983 */ /* 0x001f280000100800 */
[----:B------:R-:W4:Y:S04]  /*87370*/  LDL.LU R19, [R1+0x1d0] ;  /* 0x0001d00001137983 */ /* 0x000f280000300800 */
[----:B--2---:R0:W-:Y:S04]  /*87380*/  @P5 STG.E.U16 desc[UR38][R24.64], R16 ;  /* 0x0000001018005986 */ /* 0x0041e8000c101526 */
[----:B0-----:R-:W2:Y:S01]  /*87390*/  LDL R25, [R1+0x35e0] ;  /* 0x0035e00001197983 */ /* 0x001ea20000100800 */
[----:B------:R-:W-:Y:S01]  /*873a0*/  IMAD.WIDE R26, R0, 0x2, R8 ;  /* 0x00000002001a7825 */ /* 0x000fe200078e0208 */
[----:B------:R-:W-:-:S03]  /*873b0*/  ISETP.LT.AND P4, PT, R29, UR26, !P2 ;  /* 0x0000001a1d007c0c */ /* 0x000fc6000d781270 */
[----:B---3--:R-:W-:Y:S01]  /*873c0*/  VIADD R3, R17, 0x1a ;  /* 0x0000001a11037836 */ /* 0x008fe20000000000 */
[----:B------:R0:W-:Y:S01]  /*873d0*/  @P6 STG.E.U16 desc[UR38][R26.64], R28 ;  /* 0x0000001c1a006986 */ /* 0x0001e2000c101526 */
[----:B----4-:R-:W-:Y:S01]  /*873e0*/  IMAD.WIDE R16, R0, 0x2, R4 ;  /* 0x0000000200107825 */ /* 0x010fe200078e0204 */
[----:B------:R-:W-:Y:S01]  /*873f0*/  ISETP.LT.AND P5, PT, R18, UR24, !P2 ;  /* 0x0000001812007c0c */ /* 0x000fe2000d7a1270 */
[----:B------:R-:W1:Y:S01]  /*87400*/  LDCU UR24, c[0x0][0x398] ;  /* 0x00007300ff1877ac */ /* 0x000e620008000800 */
[----:B------:R-:W-:Y:S02]  /*87410*/  ISETP.GE.AND P0, PT, R3, UR47, PT ;  /* 0x0000002f03007c0c */ /* 0x000fe4000bf06270 */
[----:B------:R3:W-:Y:S01]  /*87420*/  @P3 STG.E.U16 desc[UR38][R16.64], R19 ;  /* 0x0000001310003986 */ /* 0x0007e2000c101526 */
[----:B------:R-:W-:-:S03]  /*87430*/  PRMT R3, R19, 0x7632, R3 ;  /* 0x0000763213037816 */ /* 0x000fc60000000003 */
[----:B0-----:R-:W4:Y:S04]  /*87440*/  LDL R28, [R1+0x35d8] ;  /* 0x0035d800011c7983 */ /* 0x001f280000100800 */
[----:B------:R-:W4:Y:S04]  /*87450*/  LDL R27, [R1+0x35dc] ;  /* 0x0035dc00011b7983 */ /* 0x000f280000100800 */
[----:B------:R-:W4:Y:S01]  /*87460*/  LDL.LU R29, [R1+0x1f0] ;  /* 0x0001f000011d7983 */ /* 0x000f220000300800 */
[----:B---3--:R-:W-:-:S03]  /*87470*/  IMAD.WIDE R18, R0, 0x2, R20 ;  /* 0x0000000200127825 */ /* 0x008fc600078e0214 */
[----:B------:R0:W-:Y:S01]  /*87480*/  STL [R1+0x3638], R23 ;  /* 0x0036381701007387 */ /* 0x0001e20000100800 */
[----:B------:R-:W-:Y:S02]  /*87490*/  PRMT R26, R2, 0x7632, R26 ;  /* 0x00007632021a7816 */ /* 0x000fe4000000001a */
[----:B--2---:R-:W-:Y:S01]  /*874a0*/  ISETP.LT.AND P6, PT, R25, UR9, !P2 ;  /* 0x0000000919007c0c */ /* 0x004fe2000d7c1270 */
[----:B------:R-:W-:Y:S01]  /*874b0*/  IMAD.WIDE R24, R0, 0x2, R22 ;  /* 0x0000000200187825 */ /* 0x000fe200078e0216 */
[----:B------:R-:W2:Y:S01]  /*874c0*/  LDCU UR9, c[0x0][0x398] ;  /* 0x00007300ff0977ac */ /* 0x000ea20008000800 */
[----:B0-----:R-:W3:Y:S04]  /*874d0*/  LDL.LU R23, [R1+0x1b0] ;  /* 0x0001b00001177983 */ /* 0x001ee80000300800 */
[----:B------:R0:W-:Y:S04]  /*874e0*/  STL.64 [R1+0x3640], R20 ;  /* 0x0036401401007387 */ /* 0x0001e80000100a00 */
[----:B0-----:R-:W2:Y:S04]  /*874f0*/  LDL R20, [R1+0x35e4] ;  /* 0x0035e40001147983 */ /* 0x001ea80000100800 */
[----:B------:R-:W2:Y:S04]  /*87500*/  LDL R21, [R1+0x35d4] ;  /* 0x0035d40001157983 */ /* 0x000ea80000100800 */
[----:B------:R-:W2:Y:S04]  /*87510*/  LDL.LU R2, [R1+0x364c] ;  /* 0x00364c0001027983 */ /* 0x000ea80000300800 */
[----:B------:R4:W-:Y:S01]  /*87520*/  @P6 STG.E.U16 desc[UR38][R24.64], R3 ;  /* 0x0000000318006986 */ /* 0x0009e2000c101526 */
[----:B--2---:R-:W-:Y:S01]  /*87530*/  ISETP.LT.AND P3, PT, R2, UR14, !P2 ;  /* 0x0000000e02007c0c */ /* 0x004fe2000d761270 */
[----:B------:R-:W-:-:S02]  /*87540*/  IMAD.WIDE R16, R0, 0x2, R12 ;  /* 0x0000000200107825 */ /* 0x000fc400078e020c */
[----:B------:R-:W2:Y:S01]  /*87550*/  LDL.LU R2, [R1+0x3648] ;  /* 0x0036480001027983 */ /* 0x000ea20000300800 */
[----:B----4-:R-:W-:Y:S01]  /*87560*/  PRMT R3, R29, 0x7632, R3 ;  /* 0x000076321d037816 */ /* 0x010fe20000000003 */
[----:B------:R-:W0:Y:S02]  /*87570*/  LDCU UR14, c[0x0][0x398] ;  /* 0x00007300ff0e77ac */ /* 0x000e240008000800 */
[----:B------:R-:W4:Y:S01]  /*87580*/  LDL.LU R25, [R1+0x1e0] ;  /* 0x0001e00001197983 */ /* 0x000f220000300800 */
[----:B------:R-:W-:Y:S01]  /*87590*/  ISETP.LT.AND P2, PT, R20, UR5, !P2 ;  /* 0x0000000514007c0c */ /* 0x000fe2000d741270 */
[----:B------:R-:W0:Y:S02]  /*875a0*/  LDCU UR5, c[0x0][0x398] ;  /* 0x00007300ff0577ac */ /* 0x000e240008000800 */
[----:B------:R-:W-:Y:S01]  /*875b0*/  STL [R1+0x3634], R7 ;  /* 0x0036340701007387 */ /* 0x000fe20000100800 */
[----:B------:R-:W-:Y:S01]  /*875c0*/  ISETP.LT.AND P6, PT, R27, UR8, !P1 ;  /* 0x000000081b007c0c */ /* 0x000fe2000cfc1270 */
[----:B------:R-:W0:Y:S02]  /*875d0*/  LDCU UR8, c[0x0][0x398] ;  /* 0x00007300ff0877ac */ /* 0x000e240008000800 */
[----:B----4-:R4:W-:Y:S04]  /*875e0*/  @P5 STG.E.U16 desc[UR38][R18.64], R25 ;  /* 0x0000001912005986 */ /* 0x0109e8000c101526 */
[----:B------:R-:W-:Y:S04]  /*875f0*/  @P4 STG.E.U16 desc[UR38][R16.64], R26 ;  /* 0x0000001a10004986 */ /* 0x000fe8000c101526 */
[----:B--2---:R2:W0:Y:S01]  /*87600*/  LDS.128 R16, [R2] ;  /* 0x0000000002107984 */ /* 0x0044220000000c00 */
[----:B------:R-:W-:-:S02]  /*87610*/  ISETP.LT.AND P4, PT, R21, UR4, !P1 ;  /* 0x0000000415007c0c */ /* 0x000fc4000cf81270 */
[----:B------:R-:W-:Y:S01]  /*87620*/  ISETP.LT.AND P5, PT, R28, UR6, !P1 ;  /* 0x000000061c007c0c */ /* 0x000fe2000cfa1270 */
[C---:B----4-:R-:W-:Y:S01]  /*87630*/  IMAD.WIDE R24, R0.reuse, 0x2, R6 ;  /* 0x0000000200187825 */ /* 0x050fe200078e0206 */
[----:B------:R-:W4:Y:S03]  /*87640*/  LDCU UR4, c[0x0][0x398] ;  /* 0x00007300ff0477ac */ /* 0x000f260008000800 */
[C---:B--2---:R-:W-:Y:S01]  /*87650*/  VIADD R2, R0.reuse, UR69 ;  /* 0x0000004500027c36 */ /* 0x044fe20008000000 */
[----:B------:R2:W-:Y:S01]  /*87660*/  @P3 STG.E.U16 desc[UR38][R24.64], R29 ;  /* 0x0000001d18003986 */ /* 0x0005e2000c101526 */
[----:B------:R-:W-:Y:S01]  /*87670*/  IMAD.WIDE R20, R0, 0x2, R14 ;  /* 0x0000000200147825 */ /* 0x000fe200078e020e */
[----:B---3--:R-:W-:Y:S01]  /*87680*/  PRMT R0, R23, 0x7632, R0 ;  /* 0x0000763217007816 */ /* 0x008fe20000000000 */
[----:B------:R-:W3:Y:S02]  /*87690*/  LDCU UR6, c[0x0][0x398] ;  /* 0x00007300ff0677ac */ /* 0x000ee40008000800 */
[C---:B------:R-:W-:Y:S01]  /*876a0*/  IMAD.WIDE R26, R2.reuse, 0x2, R8 ;  /* 0x00000002021a7825 */ /* 0x040fe200078e0208 */
[----:B------:R-:W-:Y:S03]  /*876b0*/  @P2 STG.E.U16 desc[UR38][R20.64], R3 ;  /* 0x0000000314002986 */ /* 0x000fe6000c101526 */
[----:B--2---:R-:W-:-:S05]  /*876c0*/  IMAD.WIDE R24, R2, 0x2, R10 ;  /* 0x0000000202187825 */ /* 0x004fca00078e020a */
[----:B------:R-:W-:Y:S04]  /*876d0*/  @P4 STG.E.U16 desc[UR38][R24.64], R23 ;  /* 0x0000001718004986 */ /* 0x000fe8000c101526 */
[----:B------:R-:W-:Y:S04]  /*876e0*/  @P5 STG.E.U16 desc[UR38][R26.64], R0 ;  /* 0x000000001a005986 */ /* 0x000fe8000c101526 */
[----:B0-----:R0:W-:Y:S04]  /*876f0*/  STL [R1+0x3630], R16 ;  /* 0x0036301001007387 */ /* 0x0011e80000100800 */
[----:B0-----:R-:W2:Y:S04]  /*87700*/  LDL.LU R16, [R1+0x10] ;  /* 0x0000100001107983 */ /* 0x001ea80000300800 */
[----:B------:R-:W-:Y:S04]  /*87710*/  STL [R1+0x361c], R17 ;  /* 0x00361c1101007387 */ /* 0x000fe80000100800 */
[----:B------:R0:W-:Y:S04]  /*87720*/  STL [R1+0x360c], R18 ;  /* 0x00360c1201007387 */ /* 0x0001e80000100800 */
[----:B0-----:R-:W3:Y:S04]  /*87730*/  LDL R18, [R1+0x35e8] ;  /* 0x0035e80001127983 */ /* 0x001ee80000100800 */
[----:B------:R0:W-:Y:S04]  /*87740*/  STL [R1+0x35f8], R19 ;  /* 0x0035f81301007387 */ /* 0x0001e80000100800 */
[----:B0-----:R-:W4:Y:S04]  /*87750*/  LDL.LU R19, [R1+0x35e4] ;  /* 0x0035e40001137983 */ /* 0x001f280000300800 */
[----:B------:R-:W4:Y:S04]  /*87760*/  LDL R17, [R1+0x35d4] ;  /* 0x0035d40001117983 */ /* 0x000f280000100800 */
[----:B------:R-:W4:Y:S04]  /*87770*/  LDL.LU.64 R20, [R1+0x3640] ;  /* 0x0036400001147983 */ /* 0x000f280000300a00 */
[----:B------:R-:W4:Y:S04]  /*87780*/  LDL.LU R23, [R1+0x3638] ;  /* 0x0036380001177983 */ /* 0x000f280000300800 */
[----:B------:R-:W4:Y:S04]  /*87790*/  LDL.LU R24, [R1+0x1a0] ;  /* 0x0001a00001187983 */ /* 0x000f280000300800 */
[----:B------:R-:W4:Y:S04]  /*877a0*/  LDL R0, [R1+0x35e0] ;  /* 0x0035e00001007983 */ /* 0x000f280000100800 */
[----:B------:R-:W4:Y:S04]  /*877b0*/  LDL R26, [R1+0x35f0] ;  /* 0x0035f000011a7983 */ /* 0x000f280000100800 */
[----:B------:R-:W4:Y:S04]  /*877c0*/  LDL R25, [R1+0x140c] ;  /* 0x00140c0001197983 */ /* 0x000f280000100800 */
[----:B------:R-:W4:Y:S01]  /*877d0*/  LDL R27, [R1+0x35ec] ;  /* 0x0035ec00011b7983 */ /* 0x000f220000100800 */
[----:B------:R-:W-:Y:S01]  /*877e0*/  IMAD.WIDE R28, R2, 0x2, R4 ;  /* 0x00000002021c7825 */ /* 0x000fe200078e0204 */
[----:B--2---:R-:W-:-:S02]  /*877f0*/  PRMT R3, R16, 0x7632, R3 ;  /* 0x0000763210037816 */ /* 0x004fc40000000003 */
[----:B---3--:R-:W-:Y:S01]  /*87800*/  ISETP.LT.AND P3, PT, R18, UR18, !P1 ;  /* 0x0000001212007c0c */ /* 0x008fe2000cf61270 */
[----:B------:R0:W-:Y:S01]  /*87810*/  STL [R1+0x3628], R18 ;  /* 0x0036281201007387 */ /* 0x0001e20000100800 */
[----:B------:R-:W2:Y:S03]  /*87820*/  LDCU UR18, c[0x0][0x398] ;  /* 0x00007300ff1277ac */ /* 0x000ea60008000800 */
[----:B0-----:R-:W3:Y:S01]  /*87830*/  LDL.LU R18, [R1+0x1c4] ;  /* 0x0001c40001127983 */ /* 0x001ee20000300800 */
[----:B----4-:R-:W-:Y:S02]  /*87840*/  ISETP.LT.AND P4, PT, R0, UR13, !P1 ;  /* 0x0000000d00007c0c */ /* 0x010fe4000cf81270 */
[----:B------:R-:W-:Y:S01]  /*87850*/  ISETP.LT.AND P5, PT, R26, UR16, !P1 ;  /* 0x000000101a007c0c */ /* 0x000fe2000cfa1270 */
[----:B------:R0:W-:Y:S01]  /*87860*/  @P6 STG.E.U16 desc[UR38][R28.64], R24 ;  /* 0x000000181c006986 */ /* 0x0001e2000c101526 */
[----:B------:R-:W-:Y:S01]  /*87870*/  PRMT R7, R24, 0x7632, R7 ;  /* 0x0000763218077816 */ /* 0x000fe20000000007 */
[----:B------:R-:W4:Y:S01]  /*87880*/  LDCU UR13, c[0x0][0x398] ;  /* 0x00007300ff0d77ac */ /* 0x000f220008000800 */
[----:B------:R-:W-:Y:S01]  /*87890*/  VIADD R0, R25, 0x1b ;  /* 0x0000001b19007836 */ /* 0x000fe20000000000 */
[----:B------:R-:W-:Y:S01]  /*878a0*/  STL [R1+0x362c], R23 ;  /* 0x00362c1701007387 */ /* 0x000fe20000100800 */
[----:B------:R-:W1:Y:S01]  /*878b0*/  LDCU UR16, c[0x0][0x398] ;  /* 0x00007300ff1077ac */ /* 0x000e620008000800 */
[----:B------:R-:W-:Y:S01]  /*878c0*/  ISETP.LT.AND P6, PT, R27, UR17, !P1 ;  /* 0x000000111b007c0c */ /* 0x000fe2000cfc1270 */
[----:B------:R-:W-:-:S04]  /*878d0*/  IMAD.WIDE R26, R2, 0x2, R20 ;  /* 0x00000002021a7825 */ /* 0x000fc800078e0214 */
[----:B0-----:R-:W-:Y:S01]  /*878e0*/  IMAD.WIDE R24, R2, 0x2, R22 ;  /* 0x0000000202187825 */ /* 0x001fe200078e0216 */
[----:B------:R-:W-:Y:S01]  /*878f0*/  ISETP.GE.AND P2, PT, R0, UR45, PT ;  /* 0x0000002d00007c0c */ /* 0x000fe2000bf46270 */
[----:B------:R-:W0:Y:S01]  /*87900*/  LDCU UR17, c[0x0][0x398] ;  /* 0x00007300ff1177ac */ /* 0x000e220008000800 */
[----:B------:R-:W2:Y:S04]  /*87910*/  LDL R0, [R1+0x35dc] ;  /* 0x0035dc0001007983 */ /* 0x000ea80000100800 */
[----:B------:R1:W-:Y:S04]  /*87920*/  @P4 STG.E.U16 desc[UR38][R24.64], R7 ;  /* 0x0000000718004986 */ /* 0x0003e8000c101526 */
[----:B------:R0:W-:Y:S04]  /*87930*/  @P5 STG.E.U16 desc[UR38][R26.64], R16 ;  /* 0x000000101a005986 */ /* 0x0001e8000c101526 */
[----:B-1----:R-:W3:Y:S04]  /*87940*/  LDL.LU R7, [R1+0x3634] ;  /* 0x0036340001077983 */ /* 0x002ee80000300800 */
[----:B0-----:R-:W4:Y:S04]  /*87950*/  LDL.LU R16, [R1+0x3630] ;  /* 0x0036300001107983 */ /* 0x001f280000300800 */
[----:B------:R-:W4:Y:S01]  /*87960*/  LDL R27, [R1+0x35d8] ;  /* 0x0035d800011b7983 */ /* 0x000f220000100800 */
[----:B------:R-:W-:Y:S01]  /*87970*/  IMAD.WIDE R28, R2, 0x2, R12 ;  /* 0x00000002021c7825 */ /* 0x000fe200078e020c */
[----:B------:R-:W-:Y:S01]  /*87980*/  ISETP.LT.AND P1, PT, R19, UR19, !P1 ;  /* 0x0000001313007c0c */ /* 0x000fe2000cf21270 */
[----:B------:R-:W0:Y:S01]  /*87990*/  LDCU UR19, c[0x0][0x398] ;  /* 0x00007300ff1377ac */ /* 0x000e220008000800 */
[----:B------:R-:W-:-:S02]  /*879a0*/  ISETP.LT.AND P4, PT, R17, UR12, !P0 ;  /* 0x0000000c11007c0c */ /* 0x000fc4000c781270 */
[----:B------:R1:W-:Y:S01]  /*879b0*/  @P6 STG.E.U16 desc[UR38][R28.64], R3 ;  /* 0x000000031c006986 */ /* 0x0003e2000c101526 */
[----:B------:R-:W0:Y:S03]  /*879c0*/  LDCU UR12, c[0x0][0x398] ;  /* 0x00007300ff0c77ac */ /* 0x000e260008000800 */
[----:B------:R-:W4:Y:S01]  /*879d0*/  LDL.LU R17, [R1+0x1e4] ;  /* 0x0001e40001117983 */ /* 0x000f220000300800 */
[----:B--2---:R-:W-:Y:S01]  /*879e0*/  ISETP.LT.AND P6, PT, R0, UR11, !P0 ;  /* 0x0000000b00007c0c */ /* 0x004fe2000c7c1270 */
[C---:B------:R-:W-:Y:S01]  /*879f0*/  VIADD R0, R2.reuse, UR69 ;  /* 0x0000004502007c36 */ /* 0x040fe20008000000 */
[----:B------:R-:W2:Y:S01]  /*87a00*/  LDCU UR11, c[0x0][0x398] ;  /* 0x00007300ff0b77ac */ /* 0x000ea20008000800 */
[----:B---3--:R-:W-:Y:S01]  /*87a10*/  IMAD.WIDE R24, R2, 0x2, R6 ;  /* 0x0000000202187825 */ /* 0x008fe200078e0206 */
[----:B----4-:R-:W-:Y:S02]  /*87a20*/  PRMT R23, R16, 0x7632, R23 ;  /* 0x0000763210177816 */ /* 0x010fe40000000017 */
[----:B------:R-:W-:Y:S01]  /*87a30*/  ISETP.LT.AND P5, PT, R27, UR20, !P0 ;  /* 0x000000141b007c0c */ /* 0x000fe2000c7a1270 */
[----:B-1----:R-:W-:Y:S01]  /*87a40*/  IMAD.WIDE R2, R2, 0x2, R14 ;  /* 0x0000000202027825 */ /* 0x002fe200078e020e */
[----:B------:R1:W-:Y:S01]  /*87a50*/  @P3 STG.E.U16 desc[UR38][R24.64], R16 ;  /* 0x0000001018003986 */ /* 0x0003e2000c101526 */
[----:B------:R-:W3:Y:S02]  /*87a60*/  LDCU UR20, c[0x0][0x398] ;  /* 0x00007300ff1477ac */ /* 0x000ee40008000800 */
[C---:B------:R-:W-:Y:S01]  /*87a70*/  IMAD.WIDE R26, R0.reuse, 0x2, R8 ;  /* 0x00000002001a7825 */ /* 0x040fe200078e0208 */
[----:B------:R4:W-:Y:S03]  /*87a80*/  @P1 STG.E.U16 desc[UR38][R2.64], R23 ;  /* 0x0000001702001986 */ /* 0x0009e6000c101526 */
[----:B-1----:R-:W-:Y:S01]  /*87a90*/  IMAD.WIDE R24, R0, 0x2, R10 ;  /* 0x0000000200187825 */ /* 0x002fe200078e020a */
[----:B------:R-:W-:Y:S01]  /*87aa0*/  PRMT R16, R18, 0x7632, R16 ;  /* 0x0000763212107816 */ /* 0x000fe20000000010 */
[----:B----4-:R-:W4:Y:S04]  /*87ab0*/  LDL.LU R23, [R1+0x362c] ;  /* 0x00362c0001177983 */ /* 0x010f280000300800 */
[----:B------:R-:W2:Y:S04]  /*87ac0*/  LDL.LU R2, [R1+0x1d4] ;  /* 0x0001d40001027983 */ /* 0x000ea80000300800 */
[----:B------:R-:W3:Y:S04]  /*87ad0*/  LDL R3, [R1+0x140c] ;  /* 0x00140c0001037983 */ /* 0x000ee80000100800 */
[----:B------:R1:W-:Y:S04]  /*87ae0*/  @P4 STG.E.U16 desc[UR38][R24.64], R18 ;  /* 0x0000001218004986 */ /* 0x0003e8000c101526 */
[----:B------:R0:W-:Y:S04]  /*87af0*/  @P5 STG.E.U16 desc[UR38][R26.64], R16 ;  /* 0x000000101a005986 */ /* 0x0001e8000c101526 */
[----:B-1----:R-:W4:Y:S04]  /*87b00*/  LDL.LU R18, [R1+0x3628] ;  /* 0x0036280001127983 */ /* 0x002f280000300800 */
[----:B0-----:R-:W4:Y:S04]  /*87b10*/  LDL R27, [R1+0x35e0] ;  /* 0x0035e000011b7983 */ /* 0x001f280000100800 */
[----:B------:R-:W4:Y:S04]  /*87b20*/  LDL R24, [R1+0x35f0] ;  /* 0x0035f00001187983 */ /* 0x000f280000100800 */
[----:B------:R-:W4:Y:S01]  /*87b30*/  LDL R25, [R1+0x35ec] ;  /* 0x0035ec0001197983 */ /* 0x000f220000100800 */
[----:B------:R-:W-:-:S05]  /*87b40*/  IMAD.WIDE R28, R0, 0x2, R4 ;  /* 0x00000002001c7825 */ /* 0x000fca00078e0204 */
[----:B--2---:R3:W-:Y:S01]  /*87b50*/  @P6 STG.E.U16 desc[UR38][R28.64], R2 ;  /* 0x000000021c006986 */ /* 0x0047e2000c101526 */
[----:B------:R-:W-:Y:S01]  /*87b60*/  PRMT R16, R2, 0x7632, R16 ;  /* 0x0000763202107816 */ /* 0x000fe20000000010 */
[----:B---3--:R-:W-:Y:S02]  /*87b70*/  VIADD R28, R3, 0x1c ;  /* 0x0000001c031c7836 */ /* 0x008fe40000000000 */
[----:B----4-:R-:W-:Y:S01]  /*87b80*/  IMAD.WIDE R2, R0, 0x2, R22 ;  /* 0x0000000200027825 */ /* 0x010fe200078e0216 */
[----:B------:R-:W-:Y:S02]  /*87b90*/  ISETP.LT.AND P4, PT, R27, UR21, !P0 ;  /* 0x000000151b007c0c */ /* 0x000fe4000c781270 */
[----:B------:R-:W-:Y:S01]  /*87ba0*/  ISETP.LT.AND P5, PT, R24, UR22, !P0 ;  /* 0x0000001618007c0c */ /* 0x000fe2000c7a1270 */
[----:B------:R0:W-:Y:S01]  /*87bb0*/  STL [R1+0x3620], R18 ;  /* 0x0036201201007387 */ /* 0x0001e20000100800 */
[----:B------:R-:W-:Y:S01]  /*87bc0*/  ISETP.LT.AND P6, PT, R25, UR10, !P0 ;  /* 0x0000000a19007c0c */ /* 0x000fe2000c7c1270 */
[----:B------:R-:W-:Y:S01]  /*87bd0*/  IMAD.WIDE R24, R0, 0x2, R20 ;  /* 0x0000000200187825 */ /* 0x000fe200078e0214 */
[----:B------:R-:W-:Y:S01]  /*87be0*/  ISETP.LT.AND P3, PT, R18, UR15, !P0 ;  /* 0x0000000f12007c0c */ /* 0x000fe2000c761270 */
[----:B------:R-:W1:Y:S01]  /*87bf0*/  LDCU UR10, c[0x0][0x398] ;  /* 0x00007300ff0a77ac */ /* 0x000e620008000800 */
[----:B------:R-:W-:-:S05]  /*87c00*/  ISETP.GE.AND P1, PT, R28, UR27, PT ;  /* 0x0000001b1c007c0c */ /* 0x000fca000bf26270 */
[----:B------:R2:W-:Y:S01]  /*87c10*/  @P4 STG.E.U16 desc[UR38][R2.64], R16 ;  /* 0x0000001002004986 */ /* 0x0005e2000c101526 */
[C---:B------:R-:W-:Y:S01]  /*87c20*/  IMAD.WIDE R26, R0.reuse, 0x2, R12 ;  /* 0x00000002001a7825 */ /* 0x040fe200078e020c */
[----:B------:R-:W-:Y:S01]  /*87c30*/  PRMT R29, R17, 0x7632, R29 ;  /* 0x00007632111d7816 */ /* 0x000fe2000000001d */
[----:B------:R-:W3:Y:S01]  /*87c40*/  LDCU UR15, c[0x0][0x398] ;  /* 0x00007300ff0f77ac */ /* 0x000ee20008000800 */
[----:B0-----:R-:W4:Y:S04]  /*87c50*/  LDL.LU R18, [R1+0x1b4] ;  /* 0x0001b40001127983 */ /* 0x001f280000300800 */
[----:B------:R-:W-:Y:S04]  /*87c60*/  STL [R1+0x3624], R23 ;  /* 0x0036241701007387 */ /* 0x000fe80000100800 */
[----:B------:R-:W3:Y:S04]  /*87c70*/  LDL.LU R28, [R1+0x1f4] ;  /* 0x0001f400011c7983 */ /* 0x000ee80000300800 */
[----:B------:R0:W-:Y:S04]  /*87c80*/  @P5 STG.E.U16 desc[UR38][R24.64], R17 ;  /* 0x0000001118005986 */ /* 0x0001e8000c101526 */
[----:B--2---:R-:W2:Y:S04]  /*87c90*/  LDL R16, [R1+0x35dc] ;  /* 0x0035dc0001107983 */ /* 0x004ea80000100800 */
[----:B0-----:R-:W4:Y:S04]  /*87ca0*/  LDL R24, [R1+0x35d4] ;  /* 0x0035d40001187983 */ /* 0x001f280000100800 */
[----:B------:R-:W4:Y:S01]  /*87cb0*/  LDL R25, [R1+0x35d8] ;  /* 0x0035d80001197983 */ /* 0x000f220000100800 */
[----:B------:R-:W-:Y:S01]  /*87cc0*/  ISETP.LT.AND P0, PT, R19, UR23, !P0 ;  /* 0x0000001713007c0c */ /* 0x000fe2000c701270 */
[----:B------:R-:W-:-:S02]  /*87cd0*/  IMAD.WIDE R2, R0, 0x2, R6 ;  /* 0x0000000200027825 */ /* 0x000fc400078e0206 */
[----:B------:R-:W-:Y:S04]  /*87ce0*/  @P6 STG.E.U16 desc[UR38][R26.64], R29 ;  /* 0x0000001d1a006986 */ /* 0x000fe8000c101526 */
[----:B------:R-:W4:Y:S04]  /*87cf0*/  LDL.LU R17, [R1+0x14] ;  /* 0x0000140001117983 */ /* 0x000f280000300800 */
[----:B---3--:R0:W-:Y:S01]  /*87d00*/  @P3 STG.E.U16 desc[UR38][R2.64], R28 ;  /* 0x0000001c02003986 */ /* 0x0081e2000c101526 */
[----:B------:R-:W-:Y:S02]  /*87d10*/  PRMT R23, R28, 0x7632, R23 ;  /* 0x000076321c177816 */ /* 0x000fe40000000017 */
[----:B--2---:R-:W-:Y:S01]  /*87d20*/  ISETP.LT.AND P6, PT, R16, UR29, !P2 ;  /* 0x0000001d10007c0c */ /* 0x004fe2000d7c1270 */
[----:B------:R-:W-:Y:S01]  /*87d30*/  VIADD R16, R0, UR69 ;  /* 0x0000004500107c36 */ /* 0x000fe20008000000 */
[----:B----4-:R-:W-:-:S02]  /*87d40*/  ISETP.LT.AND P4, PT, R24, UR28, !P2 ;  /* 0x0000001c18007c0c */ /* 0x010fc4000d781270 */
[----:B------:R-:W-:Y:S01]  /*87d50*/  ISETP.LT.AND P5, PT, R25, UR7, !P2 ;  /* 0x0000000719007c0c */ /* 0x000fe2000d7a1270 */
[----:B0-----:R-:W-:Y:S01]  /*87d60*/  IMAD.WIDE R2, R0, 0x2, R14 ;  /* 0x0000000200027825 */ /* 0x001fe200078e020e */
[----:B------:R-:W-:Y:S01]  /*87d70*/  PRMT R0, R18, 0x7632, R0 ;  /* 0x0000763212007816 */ /* 0x000fe20000000000 */
[----:B------:R-:W0:Y:S02]  /*87d80*/  LDCU UR7, c[0x0][0x398] ;  /* 0x00007300ff0777ac */ /* 0x000e240008000800 */
[C---:B------:R-:W-:Y:S01]  /*87d90*/  IMAD.WIDE R24, R16.reuse, 0x2, R10 ;  /* 0x0000000210187825 */ /* 0x040fe200078e020a */
[----:B------:R2:W-:Y:S03]  /*87da0*/  @P0 STG.E.U16 desc[UR38][R2.64], R23 ;  /* 0x0000001702000986 */ /* 0x0005e6000c101526 */
[C---:B------:R-:W-:Y:S02]  /*87db0*/  IMAD.WIDE R26, R16.reuse, 0x2, R8 ;  /* 0x00000002101a7825 */ /* 0x040fe400078e0208 */
[----:B------:R3:W-:Y:S04]  /*87dc0*/  @P4 STG.E.U16 desc[UR38][R24.64], R18 ;  /* 0x0000001218004986 */ /* 0x0007e8000c101526 */
[----:B------:R4:W-:Y:S04]  /*87dd0*/  @P5 STG.E.U16 desc[UR38][R26.64], R0 ;  /* 0x000000001a005986 */ /* 0x0009e8000c101526 */
[----:B--2---:R-:W2:Y:S04]  /*87de0*/  LDL.LU R23, [R1+0x3624] ;  /* 0x0036240001177983 */ /* 0x004ea80000300800 */
[----:B------:R-:W2:Y:S04]  /*87df0*/  LDL.LU R2, [R1+0x1a4] ;  /* 0x0001a40001027983 */ /* 0x000ea80000300800 */
[----:B------:R-:W2:Y:S04]  /*87e00*/  LDL R3, [R1+0x140c] ;  /* 0x00140c0001037983 */ /* 0x000ea80000100800 */
[----:B---3--:R-:W3:Y:S04]  /*87e10*/  LDL.LU R18, [R1+0x3620] ;  /* 0x0036200001127983 */ /* 0x008ee80000300800 */
[----:B----4-:R-:W4:Y:S04]  /*87e20*/  LDL R27, [R1+0x35e0] ;  /* 0x0035e000011b7983 */ /* 0x010f280000100800 */
[----:B------:R-:W3:Y:S04]  /*87e30*/  LDL R24, [R1+0x35f0] ;  /* 0x0035f00001187983 */ /* 0x000ee80000100800 */
[----:B------:R-:W3:Y:S01]  /*87e40*/  LDL R25, [R1+0x35ec] ;  /* 0x0035ec0001197983 */ /* 0x000ee20000100800 */
[----:B------:R-:W-:-:S05]  /*87e50*/  IMAD.WIDE R28, R16, 0x2, R4 ;  /* 0x00000002101c7825 */ /* 0x000fca00078e0204 */
[----:B--2---:R2:W-:Y:S01]  /*87e60*/  @P6 STG.E.U16 desc[UR38][R28.64], R2 ;  /* 0x000000021c006986 */ /* 0x0045e2000c101526 */
[----:B------:R-:W-:Y:S02]  /*87e70*/  PRMT R0, R2, 0x7632, R0 ;  /* 0x0000763202007816 */ /* 0x000fe40000000000 */
[----:B----4-:R-:W-:Y:S02]  /*87e80*/  ISETP.LT.AND P4, PT, R27, UR9, !P2 ;  /* 0x000000091b007c0c */ /* 0x010fe4000d781270 */
[----:B---3--:R-:W-:Y:S01]  /*87e90*/  ISETP.LT.AND P5, PT, R24, UR14, !P2 ;  /* 0x0000000e18007c0c */ /* 0x008fe2000d7a1270 */
[----:B--2---:R-:W-:Y:S01]  /*87ea0*/  VIADD R28, R3, 0x1d ;  /* 0x0000001d031c7836 */ /* 0x004fe20000000000 */
[----:B------:R-:W-:Y:S01]  /*87eb0*/  ISETP.LT.AND P0, PT, R18, UR4, !P2 ;  /* 0x0000000412007c0c */ /* 0x000fe2000d701270 */
[C---:B------:R-:W-:Y:S01]  /*87ec0*/  IMAD.WIDE R2, R16.reuse, 0x2, R22 ;  /* 0x0000000210027825 */ /* 0x040fe200078e0216 */
[----:B------:R-:W-:Y:S01]  /*87ed0*/  ISETP.LT.AND P6, PT, R25, UR24, !P2 ;  /* 0x0000001819007c0c */ /* 0x000fe2000d7c1270 */
[----:B------:R2:W-:Y:S01]  /*87ee0*/  STL [R1+0x3618], R18 ;  /* 0x0036181201007387 */ /* 0x0005e20000100800 */
[----:B------:R-:W-:Y:S01]  /*87ef0*/  PRMT R29, R17, 0x7632, R29 ;  /* 0x00007632111d7816 */ /* 0x000fe2000000001d */
[----:B------:R-:W-:-:S04]  /*87f00*/  IMAD.WIDE R24, R16, 0x2, R20 ;  /* 0x0000000210187825 */ /* 0x000fc800078e0214 */
[----:B------:R-:W-:Y:S01]  /*87f10*/  IMAD.WIDE R26, R16, 0x2, R12 ;  /* 0x00000002101a7825 */ /* 0x000fe200078e020c */
[----:B------:R3:W-:Y:S01]  /*87f20*/  @P4 STG.E.U16 desc[UR38][R2.64], R0 ;  /* 0x0000000002004986 */ /* 0x0007e2000c101526 */
[----:B------:R-:W-:Y:S01]  /*87f30*/  ISETP.GE.AND P3, PT, R28, UR51, PT ;  /* 0x000000331c007c0c */ /* 0x000fe2000bf66270 */
[----:B------:R-:W4:Y:S02]  /*87f40*/  LDCU UR4, c[0x0][0x398] ;  /* 0x00007300ff0477ac */ /* 0x000f240008000800 */
[----:B--2---:R-:W2:Y:S01]  /*87f50*/  LDL.LU R18, [R1+0x1c8] ;  /* 0x0001c80001127983 */ /* 0x004ea20000300800 */
[----:B------:R-:W0:Y:S03]  /*87f60*/  LDCU UR9, c[0x0][0x398] ;  /* 0x00007300ff0977ac */ /* 0x000e260008000800 */
[----:B------:R1:W-:Y:S01]  /*87f70*/  @P5 STG.E.U16 desc[UR38][R24.64], R17 ;  /* 0x0000001118005986 */ /* 0x0003e2000c101526 */
[----:B------:R-:W0:Y:S03]  /*87f80*/  LDCU UR14, c[0x0][0x398] ;  /* 0x00007300ff0e77ac */ /* 0x000e260008000800 */
[----:B---3--:R-:W3:Y:S04]  /*87f90*/  LDL R0, [R1+0x35dc] ;  /* 0x0035dc0001007983 */ /* 0x008ee80000100800 */
[----:B-1----:R-:W4:Y:S04]  /*87fa0*/  LDL.LU R17, [R1+0x361c] ;  /* 0x00361c0001117983 */ /* 0x002f280000300800 */
[----:B------:R-:W4:Y:S04]  /*87fb0*/  LDL R24, [R1+0x35d4] ;  /* 0x0035d40001187983 */ /* 0x000f280000100800 */
[----:B------:R-:W4:Y:S01]  /*87fc0*/  LDL R25, [R1+0x35d8] ;  /* 0x0035d80001197983 */ /* 0x000f220000100800 */
[----:B------:R-:W-:Y:S01]  /*87fd0*/  ISETP.LT.AND P2, PT, R19, UR5, !P2 ;  /* 0x0000000513007c0c */ /* 0x000fe2000d741270 */
[----:B------:R-:W-:Y:S01]  /*87fe0*/  IMAD.WIDE R2, R16, 0x2, R6 ;  /* 0x0000000210027825 */ /* 0x000fe200078e0206 */
[----:B------:R-:W1:Y:S01]  /*87ff0*/  LDCU UR5, c[0x0][0x398] ;  /* 0x00007300ff0577ac */ /* 0x000e620008000800 */
[----:B------:R-:W-:Y:S04]  /*88000*/  @P6 STG.E.U16 desc[UR38][R26.64], R29 ;  /* 0x0000001d1a006986 */ /* 0x000fe8000c101526 */
[----:B------:R0:W-:Y:S04]  /*88010*/  STL [R1+0x3614], R19 ;  /* 0x0036141301007387 */ /* 0x0001e80000100800 */
[----:B0-----:R-:W4:Y:S01]  /*88020*/  LDL R19, [R1+0x1e8] ;  /* 0x0001e80001137983 */ /* 0x001f220000100800 */
[----:B--2---:R-:W-:-:S02]  /*88030*/  PRMT R29, R18, 0x7632, R29 ;  /* 0x00007632121d7816 */ /* 0x004fc4000000001d */
[----:B---3--:R-:W-:Y:S01]  /*88040*/  ISETP.LT.AND P6, PT, R0, UR13, !P1 ;  /* 0x0000000d00007c0c */ /* 0x008fe2000cfc1270 */
[----:B------:R-:W-:Y:S01]  /*88050*/  VIADD R0, R16, UR69 ;  /* 0x0000004510007c36 */ /* 0x000fe20008000000 */
[----:B------:R-:W0:Y:S01]  /*88060*/  LDCU UR13, c[0x0][0x398] ;  /* 0x00007300ff0d77ac */ /* 0x000e220008000800 */
[----:B----4-:R-:W-:Y:S02]  /*88070*/  ISETP.LT.AND P4, PT, R24, UR6, !P1 ;  /* 0x0000000618007c0c */ /* 0x010fe4000cf81270 */
[----:B------:R-:W-:Y:S01]  /*88080*/  ISETP.LT.AND P5, PT, R25, UR8, !P1 ;  /* 0x0000000819007c0c */ /* 0x000fe2000cfa1270 */
[----:B------:R2:W-:Y:S01]  /*88090*/  @P0 STG.E.U16 desc[UR38][R2.64], R17 ;  /* 0x0000001102000986 */ /* 0x0005e2000c101526 */
[----:B------:R-:W-:Y:S01]  /*880a0*/  PRMT R28, R17, 0x7632, R28 ;  /* 0x00007632111c7816 */ /* 0x000fe2000000001c */
[C---:B------:R-:W-:Y:S01]  /*880b0*/  IMAD.WIDE R24, R0.reuse, 0x2, R8 ;  /* 0x0000000200187825 */ /* 0x040fe200078e0208 */
[----:B------:R-:W3:Y:S03]  /*880c0*/  LDCU UR6, c[0x0][0x398] ;  /* 0x00007300ff0677ac */ /* 0x000ee60008000800 */
[----:B------:R-:W-:Y:S01]  /*880d0*/  IMAD.WIDE R26, R0, 0x2, R4 ;  /* 0x00000002001a7825 */ /* 0x000fe200078e0204 */
[----:B------:R-:W4:Y:S03]  /*880e0*/  LDCU UR8, c[0x0][0x398] ;  /* 0x00007300ff0877ac */ /* 0x000f260008000800 */
[----:B--2---:R-:W-:-:S04]  /*880f0*/  IMAD.WIDE R16, R16, 0x2, R14 ;  /* 0x0000000210107825 */ /* 0x004fc800078e020e */
[----:B------:R-:W-:Y:S01]  /*88100*/  IMAD.WIDE R2, R0, 0x2, R10 ;  /* 0x0000000200027825 */ /* 0x000fe200078e020a */
[----:B------:R2:W-:Y:S04]  /*88110*/  @P2 STG.E.U16 desc[UR38][R16.64], R28 ;  /* 0x0000001c10002986 */ /* 0x0005e8000c101526 */
[----:B------:R0:W-:Y:S04]  /*88120*/  @P4 STG.E.U16 desc[UR38][R2.64], R18 ;  /* 0x0000001202004986 */ /* 0x0001e8000c101526 */
[----:B------:R0:W-:Y:S04]  /*88130*/  @P5 STG.E.U16 desc[UR38][R24.64], R29 ;  /* 0x0000001d18005986 */ /* 0x0001e8000c101526 */
[----:B--2---:R-:W2:Y:S04]  /*88140*/  LDL.LU R16, [R1+0x1d8] ;  /* 0x0001d80001107983 */ /* 0x004ea80000300800 */
[----:B------:R-:W3:Y:S04]  /*88150*/  LDL R17, [R1+0x140c] ;  /* 0x00140c0001117983 */ /* 0x000ee80000100800 */
[----:B0-----:R-:W3:Y:S04]  /*88160*/  LDL.LU R18, [R1+0x3618] ;  /* 0x0036180001127983 */ /* 0x001ee80000300800 */
[----:B------:R-:W3:Y:S04]  /*88170*/  LDL R24, [R1+0x35e0] ;  /* 0x0035e00001187983 */ /* 0x000ee80000100800 */
[----:B------:R-:W4:Y:S04]  /*88180*/  LDL R3, [R1+0x35ec] ;  /* 0x0035ec0001037983 */ /* 0x000f280000100800 */
[----:B------:R-:W4:Y:S01]  /*88190*/  LDL R25, [R1+0x35f0] ;  /* 0x0035f00001197983 */ /* 0x000f220000100800 */
[----:B------:R-:W-:-:S03]  /*881a0*/  PRMT R28, R19, 0x7632, R28 ;  /* 0x00007632131c7816 */ /* 0x000fc6000000001c */
[----:B------:R-:W4:Y:S04]  /*881b0*/  LDL.LU R29, [R1+0x1f8] ;  /* 0x0001f800011d7983 */ /* 0x000f280000300800 */
[----:B--2---:R0:W-:Y:S01]  /*881c0*/  @P6 STG.E.U16 desc[UR38][R26.64], R16 ;  /* 0x000000101a006986 */ /* 0x0041e2000c101526 */
[----:B------:R-:W-:Y:S02]  /*881d0*/  PRMT R2, R16, 0x7632, R2 ;  /* 0x0000763210027816 */ /* 0x000fe40000000002 */
[----:B---3--:R-:W-:Y:S01]  /*881e0*/  ISETP.LT.AND P4, PT, R24, UR16, !P1 ;  /* 0x0000001018007c0c */ /* 0x008fe2000cf81270 */
[----:B------:R2:W-:Y:S01]  /*881f0*/  STL [R1+0x3610], R18 ;  /* 0x0036101201007387 */ /* 0x0005e20000100800 */
[----:B------:R-:W-:Y:S02]  /*88200*/  ISETP.LT.AND P2, PT, R18, UR17, !P1 ;  /* 0x0000001112007c0c */ /* 0x000fe4000cf41270 */
[----:B----4-:R-:W-:Y:S01]  /*88210*/  ISETP.LT.AND P5, PT, R25, UR11, !P1 ;  /* 0x0000000b19007c0c */ /* 0x010fe2000cfa1270 */
[----:B0-----:R-:W-:Y:S01]  /*88220*/  IMAD.WIDE R26, R0, 0x2, R12 ;  /* 0x00000002001a7825 */ /* 0x001fe200078e020c */
[----:B------:R-:W-:Y:S01]  /*88230*/  ISETP.LT.AND P6, PT, R3, UR12, !P1 ;  /* 0x0000000c03007c0c */ /* 0x000fe2000cfc1270 */
[----:B--2---:R-:W2:Y:S01]  /*88240*/  LDL.LU R18, [R1+0x1b8] ;  /* 0x0001b80001127983 */ /* 0x004ea20000300800 */
[----:B------:R-:W0:Y:S01]  /*88250*/  LDCU UR11, c[0x0][0x398] ;  /* 0x00007300ff0b77ac */ /* 0x000e220008000800 */
[----:B------:R-:W-:-:S02]  /*88260*/  VIADD R3, R17, 0x1e ;  /* 0x0000001e11037836 */ /* 0x000fc40000000000 */
[C---:B------:R-:W-:Y:S01]  /*88270*/  IMAD.WIDE R16, R0.reuse, 0x2, R22 ;  /* 0x0000000200107825 */ /* 0x040fe200078e0216 */
[----:B------:R-:W3:Y:S01]  /*88280*/  LDL.LU R19, [R1+0x3614] ;  /* 0x0036140001137983 */ /* 0x000ee20000300800 */
[----:B------:R-:W4:Y:S03]  /*88290*/  LDCU UR12, c[0x0][0x398] ;  /* 0x00007300ff0c77ac */ /* 0x000f260008000800 */
[----:B------:R0:W-:Y:S01]  /*882a0*/  @P4 STG.E.U16 desc[UR38][R16.64], R2 ;  /* 0x0000000210004986 */ /* 0x0001e2000c101526 */
[----:B------:R-:W1:Y:S03]  /*882b0*/  LDCU UR16, c[0x0][0x398] ;  /* 0x00007300ff1077ac */ /* 0x000e660008000800 */
[----:B0-----:R-:W2:Y:S01]  /*882c0*/  LDL.LU R17, [R1+0x1e8] ;  /* 0x0001e80001117983 */ /* 0x001ea20000300800 */
[----:B------:R-:W-:-:S03]  /*882d0*/  IMAD.WIDE R24, R0, 0x2, R20 ;  /* 0x0000000200187825 */ /* 0x000fc600078e0214 */
[----:B------:R-:W3:Y:S01]  /*882e0*/  LDL R2, [R1+0x35dc] ;  /* 0x0035dc0001027983 */ /* 0x000ee20000100800 */
[----:B------:R-:W-:Y:S02]  /*882f0*/  ISETP.GE.AND P0, PT, R3, UR53, PT ;  /* 0x0000003503007c0c */ /* 0x000fe4000bf06270 */
[----:B------:R-:W-:Y:S01]  /*88300*/  PRMT R3, R29, 0x7632, R3 ;  /* 0x000076321d037816 */ /* 0x000fe20000000003 */
[----:B--2---:R0:W-:Y:S04]  /*88310*/  @P5 STG.E.U16 desc[UR38][R24.64], R17 ;  /* 0x0000001118005986 */ /* 0x0041e8000c101526 */
[----:B0-----:R-:W2:Y:S04]  /*88320*/  LDL R24, [R1+0x35d4] ;  /* 0x0035d40001187983 */ /* 0x001ea80000100800 */
[----:B------:R-:W4:Y:S01]  /*88330*/  LDL R25, [R1+0x35d8] ;  /* 0x0035d80001197983 */ /* 0x000f220000100800 */
[----:B---3--:R-:W-:Y:S01]  /*88340*/  ISETP.LT.AND P1, PT, R19, UR10, !P1 ;  /* 0x0000000a13007c0c */ /* 0x008fe2000cf21270 */
[C---:B------:R-:W-:Y:S01]  /*88350*/  IMAD.WIDE R16, R0.reuse, 0x2, R6 ;  /* 0x0000000200107825 */ /* 0x040fe200078e0206 */
[----:B------:R-:W0:Y:S01]  /*88360*/  LDCU UR10, c[0x0][0x398] ;  /* 0x00007300ff0a77ac */ /* 0x000e220008000800 */
[----:B------:R-:W-:Y:S04]  /*88370*/  @P6 STG.E.U16 desc[UR38][R26.64], R28 ;  /* 0x0000001c1a006986 */ /* 0x000fe8000c101526 */
[----:B------:R3:W-:Y:S02]  /*88380*/  @P2 STG.E.U16 desc[UR38][R16.64], R29 ;  /* 0x0000001d10002986 */ /* 0x0007e4000c101526 */
[----:B---3--:R-:W-:-:S05]  /*88390*/  IMAD.WIDE R16, R0, 0x2, R14 ;  /* 0x0000000200107825 */ /* 0x008fca00078e020e */
[----:B------:R3:W-:Y:S01]  /*883a0*/  @P1 STG.E.U16 desc[UR38][R16.64], R3 ;  /* 0x0000000310001986 */ /* 0x0007e2000c101526 */
[----:B------:R-:W-:Y:S01]  /*883b0*/  ISETP.LT.AND P6, PT, R2, UR7, !P3 ;  /* 0x0000000702007c0c */ /* 0x000fe2000dfc1270 */
[----:B------:R-:W-:Y:S02]  /*883c0*/  VIADD R2, R0, UR69 ;  /* 0x0000004500027c36 */ /* 0x000fe40008000000 */
[----:B---3--:R-:W3:Y:S01]  /*883d0*/  LDL R3, [R1+0x35ec] ;  /* 0x0035ec0001037983 */ /* 0x008ee20000100800 */
[----:B------:R-:W0:Y:S03]  /*883e0*/  LDCU UR7, c[0x0][0x398] ;  /* 0x00007300ff0777ac */ /* 0x000e260008000800 */
[----:B------:R-:W3:Y:S01]  /*883f0*/  LDL.LU R16, [R1+0x1a8] ;  /* 0x0001a80001107983 */ /* 0x000ee20000300800 */
[----:B------:R-:W-:-:S03]  /*88400*/  PRMT R0, R18, 0x7632, R0 ;  /* 0x0000763212007816 */ /* 0x000fc60000000000 */
[----:B------:R-:W3:Y:S01]  /*88410*/  LDL.LU R17, [R1+0x140c] ;  /* 0x00140c0001117983 */ /* 0x000ee20000300800 */
[----:B--2---:R-:W-:Y:S02]  /*88420*/  ISETP.LT.AND P4, PT, R24, UR15, !P3 ;  /* 0x0000000f18007c0c */ /* 0x004fe4000df81270 */
[----:B----4-:R-:W-:Y:S01]  /*88430*/  ISETP.LT.AND P5, PT, R25, UR18, !P3 ;  /* 0x0000001219007c0c */ /* 0x010fe2000dfa1270 */
[C---:B------:R-:W-:Y:S01]  /*88440*/  IMAD.WIDE R24, R2.reuse, 0x2, R10 ;  /* 0x0000000202187825 */ /* 0x040fe200078e020a */
[----:B------:R-:W2:Y:S09]  /*88450*/  LDCU UR15, c[0x0][0x398] ;  /* 0x00007300ff0f77ac */ /* 0x000eb20008000800 */
[----:B------:R4:W-:Y:S04]  /*88460*/  @P4 STG.E.U16 desc[UR38][R24.64], R18 ;  /* 0x0000001218004986 */ /* 0x0009e8000c101526 */
[----:B----4-:R-:W4:Y:S01]  /*88470*/  LDL.LU R18, [R1+0x3610] ;  /* 0x0036100001127983 */ /* 0x010f220000300800 */
[----:B------:R-:W-:-:S03]  /*88480*/  IMAD.WIDE R26, R2, 0x2, R8 ;  /* 0x00000002021a7825 */ /* 0x000fc600078e0208 */
[----:B------:R-:W2:Y:S01]  /*88490*/  LDL R24, [R1+0x35e0] ;  /* 0x0035e00001187983 */ /* 0x000ea20000100800 */
[----:B------:R-:W-:-:S03]  /*884a0*/  IMAD.WIDE R28, R2, 0x2, R4 ;  /* 0x00000002021c7825 */ /* 0x000fc600078e0204 */
[----:B------:R-:W2:Y:S04]  /*884b0*/  LDL R25, [R1+0x35f0] ;  /* 0x0035f00001197983 */ /* 0x000ea80000100800 */
[----:B------:R-:W-:Y:S04]  /*884c0*/  @P5 STG.E.U16 desc[UR38][R26.64], R0 ;  /* 0x000000001a005986 */ /* 0x000fe8000c101526 */
[----:B---3--:R3:W-:Y:S04]  /*884d0*/  @P6 STG.E.U16 desc[UR38][R28.64], R16 ;  /* 0x000000101c006986 */ /* 0x0087e8000c101526 */
[----:B---3--:R-:W3:Y:S01]  /*884e0*/  LDL.LU R29, [R1+0x18] ;  /* 0x00001800011d7983 */ /* 0x008ee20000300800 */
[----:B----4-:R-:W-:-:S02]  /*884f0*/  ISETP.LT.AND P5, PT, R18, UR4, !P3 ;  /* 0x0000000412007c0c */ /* 0x010fc4000dfa1270 */
[----:B--2---:R-:W-:Y:S01]  /*88500*/  ISETP.LT.AND P2, PT, R24, UR19, !P3 ;  /* 0x0000001318007c0c */ /* 0x004fe2000df41270 */
[----:B------:R-:W2:Y:S01]  /*88510*/  LDL.LU R18, [R1+0x360c] ;  /* 0x00360c0001127983 */ /* 0x000ea20000300800 */
[----:B------:R-:W-:Y:S02]  /*88520*/  ISETP.LT.AND P6, PT, R3, UR9, !P3 ;  /* 0x0000000903007c0c */ /* 0x000fe4000dfc1270 */
[----:B------:R-:W-:Y:S01]  /*88530*/  ISETP.LT.AND P4, PT, R25, UR20, !P3 ;  /* 0x0000001419007c0c */ /* 0x000fe2000df81270 */
[----:B------:R-:W-:Y:S01]  /*88540*/  VIADD R3, R17, 0x1f ;  /* 0x0000001f11037836 */ /* 0x000fe20000000000 */
[----:B------:R-:W-:Y:S01]  /*88550*/  PRMT R0, R16, 0x7632, R0 ;  /* 0x0000763210007816 */ /* 0x000fe20000000000 */
[C---:B------:R-:W-:Y:S01]  /*88560*/  IMAD.WIDE R16, R2.reuse, 0x2, R22 ;  /* 0x0000000202107825 */ /* 0x040fe200078e0216 */
[----:B------:R-:W4:Y:S03]  /*88570*/  LDCU UR9, c[0x0][0x398] ;  /* 0x00007300ff0977ac */ /* 0x000f260008000800 */
[C---:B------:R-:W-:Y:S01]  /*88580*/  IMAD.WIDE R24, R2.reuse, 0x2, R20 ;  /* 0x0000000202187825 */ /* 0x040fe200078e0214 */
[----:B------:R-:W0:Y:S03]  /*88590*/  LDCU UR4, c[0x0][0x398] ;  /* 0x00007300ff0477ac */ /* 0x000e260008000800 */
[----:B------:R-:W-:Y:S01]  /*885a0*/  IMAD.WIDE R26, R2, 0x2, R12 ;  /* 0x00000002021a7825 */ /* 0x000fe200078e020c */
[----:B------:R0:W-:Y:S01]  /*885b0*/  @P2 STG.E.U16 desc[UR38][R16.64], R0 ;  /* 0x0000000010002986 */ /* 0x0001e2000c101526 */
[----:B---3--:R-:W-:-:S03]  /*885c0*/  PRMT R28, R29, 0x7632, R28 ;  /* 0x000076321d1c7816 */ /* 0x008fc6000000001c */
[----:B------:R3:W-:Y:S01]  /*885d0*/  @P4 STG.E.U16 desc[UR38][R24.64], R29 ;  /* 0x0000001d18004986 */ /* 0x0007e2000c101526 */
[----:B0-----:R-:W-:-:S03]  /*885e0*/  IMAD.WIDE R16, R2, 0x2, R6 ;  /* 0x0000000202107825 */ /* 0x001fc600078e0206 */
[----:B------:R0:W-:Y:S04]  /*885f0*/  @P6 STG.E.U16 desc[UR38][R26.64], R28 ;  /* 0x0000001c1a006986 */ /* 0x0001e8000c101526 */
[----:B---3--:R-:W3:Y:S04]  /*88600*/  LDL.LU R29, [R1+0x1dc] ;  /* 0x0001dc00011d7983 */ /* 0x008ee80000300800 */
[----:B0-----:R-:W3:Y:S04]  /*88610*/  LDL.LU R28, [R1+0x1cc] ;  /* 0x0001cc00011c7983 */ /* 0x001ee80000300800 */
[----:B------:R-:W1:Y:S04]  /*88620*/  LDL.LU R27, [R1+0x35d4] ;  /* 0x0035d400011b7983 */ /* 0x000e680000300800 */
[----:B------:R0:W-:Y:S01]  /*88630*/  STL [R1+0x3608], R6 ;  /* 0x0036080601007387 */ /* 0x0001e20000100800 */
[----:B------:R-:W-:-:S03]  /*88640*/  VIADD R0, R2, UR69 ;  /* 0x0000004502007c36 */ /* 0x000fc60008000000 */
[----:B0-----:R-:W4:Y:S04]  /*88650*/  LDL.LU R6, [R1+0x35d8] ;  /* 0x0035d80001067983 */ /* 0x001f280000300800 */
[----:B------:R0:W-:Y:S01]  /*88660*/  STL [R1+0x3604], R7 ;  /* 0x0036040701007387 */ /* 0x0001e20000100800 */
[----:B------:R-:W-:-:S03]  /*88670*/  IMAD.WIDE R24, R0, 0x2, R8 ;  /* 0x0000000200187825 */ /* 0x000fc600078e0208 */
[----:B0-----:R-:W4:Y:S04]  /*88680*/  LDL.LU R7, [R1+0x1ec] ;  /* 0x0001ec0001077983 */ /* 0x001f280000300800 */
[----:B------:R-:W-:Y:S04]  /*88690*/  STL [R1+0x3600], R11 ;  /* 0x0036000b01007387 */ /* 0x000fe80000100800 */
[----:B--2---:R0:W-:Y:S02]  /*886a0*/  @P5 STG.E.U16 desc[UR38][R16.64], R18 ;  /* 0x0000001210005986 */ /* 0x0041e4000c101526 */
[----:B0-----:R-:W-:-:S02]  /*886b0*/  IMAD.WIDE R16, R0, 0x2, R10 ;  /* 0x0000000200107825 */ /* 0x001fc400078e020a */
[----:B------:R-:W2:Y:S04]  /*886c0*/  LDL.LU R11, [R1+0x35e0] ;  /* 0x0035e000010b7983 */ /* 0x000ea80000300800 */
[----:B------:R0:W-:Y:S04]  /*886d0*/  STL [R1+0x35fc], R9 ;  /* 0x0035fc0901007387 */ /* 0x0001e80000100800 */
[----:B0-----:R-:W2:Y:S01]  /*886e0*/  LDL R9, [R1+0x35dc] ;  /* 0x0035dc0001097983 */ /* 0x001ea20000100800 */
[----:B------:R-:W-:Y:S02]  /*886f0*/  ISETP.LT.AND P3, PT, R19, UR14, !P3 ;  /* 0x0000000e13007c0c */ /* 0x000fe4000df61270 */
[----:B------:R-:W-:Y:S01]  /*88700*/  ISETP.GE.AND P1, PT, R3, UR25, PT ;  /* 0x0000001903007c0c */ /* 0x000fe2000bf26270 */
[----:B------:R-:W-:Y:S01]  /*88710*/  IMAD.WIDE R2, R2, 0x2, R14 ;  /* 0x0000000202027825 */ /* 0x000fe200078e020e */
[----:B------:R-:W-:-:S02]  /*88720*/  PRMT R18, R18, 0x7632, R18 ;  /* 0x0000763212127816 */ /* 0x000fc40000000012 */
[----:B-1----:R-:W-:Y:S02]  /*88730*/  ISETP.LT.AND P2, PT, R27, UR5, !P0 ;  /* 0x000000051b007c0c */ /* 0x002fe4000c741270 */
[----:B---3--:R-:W-:-:S05]  /*88740*/  PRMT R26, R28, 0x7632, R26 ;  /* 0x000076321c1a7816 */ /* 0x008fca000000001a */
[----:B------:R0:W-:Y:S01]  /*88750*/  @P3 STG.E.U16 desc[UR38][R2.64], R18 ;  /* 0x0000001202003986 */ /* 0x0001e2000c101526 */
[----:B------:R-:W1:Y:S01]  /*88760*/  LDCU UR5, c[0x0][0x398] ;  /* 0x00007300ff0577ac */ /* 0x000e620008000800 */
[----:B----4-:R-:W-:-:S04]  /*88770*/  ISETP.LT.AND P4, PT, R6, UR6, !P0 ;  /* 0x0000000606007c0c */ /* 0x010fc8000c781270 */
[----:B------:R3:W-:Y:S01]  /*88780*/  @P2 STG.E.U16 desc[UR38][R16.64], R28 ;  /* 0x0000001c10002986 */ /* 0x0007e2000c101526 */
[----:B--2---:R-:W-:-:S08]  /*88790*/  ISETP.LT.AND P5, PT, R9, UR8, !P0 ;  /* 0x0000000809007c0c */ /* 0x004fd0000c7a1270 */
[----:B------:R2:W-:Y:S01]  /*887a0*/  @P4 STG.E.U16 desc[UR38][R24.64], R26 ;  /* 0x0000001a18004986 */ /* 0x0005e2000c101526 */
[----:B------:R-:W-:Y:S01]  /*887b0*/  ISETP.LT.AND P6, PT, R11, UR11, !P0 ;  /* 0x0000000b0b007c0c */ /* 0x000fe2000c7c1270 */
[C---:B0-----:R-:W-:Y:S01]  /*887c0*/  IMAD.WIDE R2, R0.reuse, 0x2, R4 ;  /* 0x0000000200027825 */ /* 0x041fe200078e0204 */
[----:B------:R-:W-:Y:S01]  /*887d0*/  PRMT R18, R29, 0x7632, R18 ;  /* 0x000076321d127816 */ /* 0x000fe20000000012 */
[----:B------:R-:W4:Y:S01]  /*887e0*/  LDL.LU R9, [R1+0x1fc] ;  /* 0x0001fc0001097983 */ /* 0x000f220000300800 */
[----:B------:R-:W0:Y:S03]  /*887f0*/  LDCU UR6, c[0x0][0x398] ;  /* 0x00007300ff0677ac */ /* 0x000e260008000800 */
[----:B---3--:R-:W3:Y:S01]  /*88800*/  LDL.LU R28, [R1+0x1bc] ;  /* 0x0001bc00011c7983 */ /* 0x008ee20000300800 */
[C---:B------:R-:W-:Y:S01]  /*88810*/  IMAD.WIDE R16, R0.reuse, 0x2, R22 ;  /* 0x0000000200107825 */ /* 0x040fe200078e0216 */
[----:B------:R-:W-:Y:S01]  /*88820*/  ISETP.LT.AND P4, PT, R27, UR15, !P1 ;  /* 0x0000000f1b007c0c */ /* 0x000fe2000cf81270 */
[----:B------:R-:W0:Y:S01]  /*88830*/  LDCU UR8, c[0x0][0x398] ;  /* 0x00007300ff0877ac */ /* 0x000e220008000800 */
[----:B--2---:R-:W2:Y:S01]  /*88840*/  LDL.LU R26, [R1+0x35f0] ;  /* 0x0035f000011a7983 */ /* 0x004ea20000300800 */
[----:B------:R-:W0:Y:S03]  /*88850*/  LDCU UR11, c[0x0][0x398] ;  /* 0x00007300ff0b77ac */ /* 0x000e260008000800 */
[----:B------:R-:W3:Y:S04]  /*88860*/  LDL.LU R24, [R1+0x35ec] ;  /* 0x0035ec0001187983 */ /* 0x000ee80000300800 */
[----:B------:R0:W-:Y:S04]  /*88870*/  @P5 STG.E.U16 desc[UR38][R2.64], R29 ;  /* 0x0000001d02005986 */ /* 0x0001e8000c101526 */
[----:B------:R-:W4:Y:S04]  /*88880*/  LDL.LU R25, [R1+0x35e8] ;  /* 0x0035e80001197983 */ /* 0x000f280000300800 */
[----:B------:R-:W4:Y:S01]  /*88890*/  LDL.LU R27, [R1+0x1ac] ;  /* 0x0001ac00011b7983 */ /* 0x000f220000300800 */
[----:B0-----:R-:W-:-:S03]  /*888a0*/  IMAD.WIDE R2, R0, 0x2, R20 ;  /* 0x0000000200027825 */ /* 0x001fc600078e0214 */
[----:B------:R0:W-:Y:S01]  /*888b0*/  @P6 STG.E.U16 desc[UR38][R16.64], R18 ;  /* 0x0000001210006986 */ /* 0x0001e2000c101526 */
[----:B------:R-:W-:-:S03]  /*888c0*/  ISETP.LT.AND P6, PT, R6, UR9, !P1 ;  /* 0x0000000906007c0c */ /* 0x000fc6000cfc1270 */
[----:B------:R-:W4:Y:S04]  /*888d0*/  LDL.LU R29, [R1+0x1c] ;  /* 0x00001c00011d7983 */ /* 0x000f280000300800 */
[----:B------:R-:W4:Y:S01]  /*888e0*/  LDL.LU R6, [R1+0x3608] ;  /* 0x0036080001067983 */ /* 0x000f220000300800 */
[----:B0-----:R-:W-:Y:S01]  /*888f0*/  PRMT R18, R7, 0x7632, R18 ;  /* 0x0000763207127816 */ /* 0x001fe20000000012 */
[----:B------:R-:W-:Y:S01]  /*88900*/  IMAD.WIDE R16, R0, 0x2, R12 ;  /* 0x0000000200107825 */ /* 0x000fe200078e020c */
[----:B--2---:R-:W-:Y:S02]  /*88910*/  ISETP.LT.AND P2, PT, R26, UR12, !P0 ;  /* 0x0000000c1a007c0c */ /* 0x004fe4000c741270 */
[----:B---3--:R-:W-:-:S11]  /*88920*/  ISETP.LT.AND P3, PT, R24, UR13, !P0 ;  /* 0x0000000d18007c0c */ /* 0x008fd6000c761270 */
[----:B------:R0:W-:Y:S04]  /*88930*/  @P2 STG.E.U16 desc[UR38][R2.64], R7 ;  /* 0x0000000702002986 */ /* 0x0001e8000c101526 */
[----:B------:R2:W-:Y:S04]  /*88940*/  @P3 STG.E.U16 desc[UR38][R16.64], R18 ;  /* 0x0000001210003986 */ /* 0x0005e8000c101526 */
[----:B0-----:R-:W3:Y:S04]  /*88950*/  LDL.LU R7, [R1+0x3604] ;  /* 0x0036040001077983 */ /* 0x001ee80000300800 */
[----:B------:R-:W3:Y:S01]  /*88960*/  LDL.LU R3, [R1+0x35dc] ;  /* 0x0035dc0001037983 */ /* 0x000ee20000300800 */
[----:B------:R-:W-:-:S03]  /*88970*/  ISETP.LT.AND P3, PT, R11, UR16, !P1 ;  /* 0x000000100b007c0c */ /* 0x000fc6000cf61270 */
[----:B------:R-:W3:Y:S01]  /*88980*/  LDL.LU R11, [R1+0x3600] ;  /* 0x00360000010b7983 */ /* 0x000ee20000300800 */
[----:B----4-:R-:W-:Y:S02]  /*88990*/  ISETP.LT.AND P5, PT, R25, UR7, !P0 ;  /* 0x0000000719007c0c */ /* 0x010fe4000c7a1270 */
[----:B------:R-:W-:Y:S01]  /*889a0*/  ISETP.LT.AND P0, PT, R19, UR10, !P0 ;  /* 0x0000000a13007c0c */ /* 0x000fe2000c701270 */
[C---:B--2---:R-:W-:Y:S02]  /*889b0*/  VIADD R18, R0.reuse, UR69 ;  /* 0x0000004500127c36 */ /* 0x044fe40008000000 */
[----:B------:R-:W-:Y:S01]  /*889c0*/  IMAD.WIDE R16, R0, 0x2, R14 ;  /* 0x0000000200107825 */ /* 0x000fe200078e020e */
[----:B---3--:R-:W-:-:S03]  /*889d0*/  ISETP.LT.AND P2, PT, R3, UR4, !P1 ;  /* 0x0000000403007c0c */ /* 0x008fc6000cf41270 */
[----:B------:R-:W-:Y:S01]  /*889e0*/  IMAD.WIDE R2, R0, 0x2, R6 ;  /* 0x0000000200027825 */ /* 0x000fe200078e0206 */
[----:B------:R-:W-:-:S04]  /*889f0*/  PRMT R0, R9, 0x7632, R0 ;  /* 0x0000763209007816 */ /* 0x000fc80000000000 */
[----:B------:R0:W-:Y:S01]  /*88a00*/  @P5 STG.E.U16 desc[UR38][R2.64], R9 ;  /* 0x0000000902005986 */ /* 0x0001e2000c101526 */
[----:B------:R-:W-:Y:S01]  /*88a10*/  IMAD.WIDE R10, R18, 0x2, R10 ;  /* 0x00000002120a7825 */ /* 0x000fe200078e020a */
[----:B-1----:R-:W-:Y:S02]  /*88a20*/  ISETP.LT.AND P5, PT, R26, UR5, !P1 ;  /* 0x000000051a007c0c */ /* 0x002fe4000cfa1270 */
[----:B------:R1:W-:Y:S04]  /*88a30*/  @P0 STG.E.U16 desc[UR38][R16.64], R0 ;  /* 0x0000000010000986 */ /* 0x0003e8000c101526 */
[----:B0-----:R-:W2:Y:S01]  /*88a40*/  LDL.LU R9, [R1+0x35fc] ;  /* 0x0035fc0001097983 */ /* 0x001ea20000300800 */
[----:B------:R-:W-:-:S03]  /*88a50*/  ISETP.LT.AND P0, PT, R24, UR6, !P1 ;  /* 0x0000000618007c0c */ /* 0x000fc6000cf01270 */
[----:B------:R0:W-:Y:S01]  /*88a60*/  @P4 STG.E.U16 desc[UR38][R10.64], R28 ;  /* 0x0000001c0a004986 */ /* 0x0001e2000c101526 */
[----:B------:R-:W-:Y:S02]  /*88a70*/  ISETP.LT.AND P4, PT, R25, UR8, !P1 ;  /* 0x0000000819007c0c */ /* 0x000fe4000cf81270 */
[----:B------:R-:W-:Y:S02]  /*88a80*/  ISETP.LT.AND P1, PT, R19, UR11, !P1 ;  /* 0x0000000b13007c0c */ /* 0x000fe4000cf21270 */
[----:B------:R-:W3:Y:S01]  /*88a90*/  LDL.LU R19, [R1+0x35f8] ;  /* 0x0035f80001137983 */ /* 0x000ee20000300800 */
[----:B------:R-:W-:Y:S01]  /*88aa0*/  PRMT R3, R28, 0x7632, R3 ;  /* 0x000076321c037816 */ /* 0x000fe20000000003 */
[----:B------:R-:W-:Y:S01]  /*88ab0*/  IMAD.WIDE R4, R18, 0x2, R4 ;  /* 0x0000000212047825 */ /* 0x000fe200078e0204 */
[----:B-1----:R-:W-:-:S03]  /*88ac0*/  PRMT R0, R29, 0x7632, R0 ;  /* 0x000076321d007816 */ /* 0x002fc60000000000 */
[----:B------:R-:W-:Y:S01]  /*88ad0*/  IMAD.WIDE R22, R18, 0x2, R22 ;  /* 0x0000000212167825 */ /* 0x000fe200078e0216 */
[----:B0-----:R-:W-:-:S03]  /*88ae0*/  PRMT R11, R27, 0x7632, R11 ;  /* 0x000076321b0b7816 */ /* 0x001fc6000000000b */
[----:B------:R-:W-:-:S04]  /*88af0*/  IMAD.WIDE R20, R18, 0x2, R20 ;  /* 0x0000000212147825 */ /* 0x000fc800078e0214 */
[----:B------:R-:W-:-:S04]  /*88b00*/  IMAD.WIDE R12, R18, 0x2, R12 ;  /* 0x00000002120c7825 */ /* 0x000fc800078e020c */
[----:B------:R-:W-:-:S04]  /*88b10*/  IMAD.WIDE R6, R18, 0x2, R6 ;  /* 0x0000000212067825 */ /* 0x000fc800078e0206 */
[----:B------:R-:W-:-:S04]  /*88b20*/  IMAD.WIDE R14, R18, 0x2, R14 ;  /* 0x00000002120e7825 */ /* 0x000fc800078e020e */
[----:B--2---:R-:W-:-:S05]  /*88b30*/  IMAD.WIDE R8, R18, 0x2, R8 ;  /* 0x0000000212087825 */ /* 0x004fca00078e0208 */
[----:B------:R0:W-:Y:S04]  /*88b40*/  @P6 STG.E.U16 desc[UR38][R8.64], R3 ;  /* 0x0000000308006986 */ /* 0x0001e8000c101526 */
[----:B------:R0:W-:Y:S04]  /*88b50*/  @P2 STG.E.U16 desc[UR38][R4.64], R27 ;  /* 0x0000001b04002986 */ /* 0x0001e8000c101526 */
[----:B------:R0:W-:Y:S04]  /*88b60*/  @P3 STG.E.U16 desc[UR38][R22.64], R11 ;  /* 0x0000000b16003986 */ /* 0x0001e8000c101526 */
[----:B------:R0:W-:Y:S04]  /*88b70*/  @P5 STG.E.U16 desc[UR38][R20.64], R29 ;  /* 0x0000001d14005986 */ /* 0x0001e8000c101526 */
[----:B------:R0:W-:Y:S04]  /*88b80*/  @P0 STG.E.U16 desc[UR38][R12.64], R0 ;  /* 0x000000000c000986 */ /* 0x0001e8000c101526 */
[----:B---3--:R0:W-:Y:S01]  /*88b90*/  @P4 STG.E.U16 desc[UR38][R6.64], R19 ;  /* 0x0000001306004986 */ /* 0x0081e2000c101526 */
[----:B------:R-:W-:Y:S05]  /*88ba0*/  @!P1 EXIT ;  /* 0x000000000000994d */ /* 0x000fea0003800000 */
[----:B0-----:R-:W-:-:S05]  /*88bb0*/  PRMT R7, R19, 0x7632, R7 ;  /* 0x0000763213077816 */ /* 0x001fca0000000007 */
[----:B------:R-:W-:Y:S01]  /*88bc0*/  STG.E.U16 desc[UR38][R14.64], R7 ;  /* 0x000000070e007986 */ /* 0x000fe2000c101526 */
[----:B------:R-:W-:Y:S05]  /*88bd0*/  EXIT ;  /* 0x000000000000794d */ /* 0x000fea0003800000 */
.L_x_2:
[----:B------:R-:W-:-:S00]  /*88be0*/  BRA `(.L_x_2) ;  /* 0xfffffffc00fc7947 */ /* 0x000fc0000383ffff */
[----:B------:R-:W-:-:S00]  /*88bf0*/  NOP ;  /* 0x0000000000007918 */ /* 0x000fc00000000000 */
        /* <DEDUP_REMOVED lines=8> */
.L_x_3:


//--------------------- .nv.shared.matmul_kernel  --------------------------
	.section	.nv.shared.matmul_kernel,"aw",@nobits
	.sectionflags	@""
	.align	16
	.zero		1024


//--------------------- .nv.shared.reserved.0     --------------------------
	.section	.nv.shared.reserved.0,"aw",@nobits
	.weak		__nv_reservedSMEM_offset_0_alias
	.size		__nv_reservedSMEM_offset_0_alias, 0, 64
	.other		__nv_reservedSMEM_offset_0_alias,@"STO_CUDA_RESERVED_SHARED STV_DEFAULT"
__nv_reservedSMEM_offset_0_alias:
	.zero		0
	.zero		64


//--------------------- .nv.constant0.matmul_kernel --------------------------
	.section	.nv.constant0.matmul_kernel,"a",@progbits
	.sectionflags	@""
	.align	4
.nv.constant0.matmul_kernel:
	.zero		976


//--------------------- SYMBOLS --------------------------

	.type		.nv.reservedSmem.offset0,@object
	.size		.nv.reservedSmem.offset0,0x4
	.type		.nv.reservedSmem.cap,@object
	.size		.nv.reservedSmem.cap,0x4
